def attn_fwd(
    Q,
    K,
    V,
    Out,
    Lse,
    sm_scale,
    stride_qz,
    stride_qh,
    stride_qm,
    stride_qk,
    stride_kz,
    stride_kh,
    stride_kn,
    stride_kk,
    stride_vz,
    stride_vh,
    stride_vn,
    stride_vk,
    stride_oz,
    stride_oh,
    stride_om,
    stride_ok,
    seqlen_q,
    seqlen_k,
    BLOCK_M: tl.constexpr,
    BLOCK_N: tl.constexpr,
    HEAD_DIM: tl.constexpr,
    CAUSAL: tl.constexpr,
):
    start_m = tl.program_id(0)
    off_hz = tl.program_id(1)
    q_off = off_hz * stride_qh
    k_off = off_hz * stride_kh
    v_off = off_hz * stride_vh
    offs_m = start_m * BLOCK_M + tl.arange(0, BLOCK_M)
    offs_d = tl.arange(0, HEAD_DIM)
    offs_n = tl.arange(0, BLOCK_N)
    q_ptrs = Q + q_off + offs_m[:, None] * stride_qm + offs_d[None, :] * stride_qk
    k_ptrs = K + k_off + offs_d[:, None] * stride_kk + offs_n[None, :] * stride_kn
    v_ptrs = V + v_off + offs_n[:, None] * stride_vn + offs_d[None, :] * stride_vk
    m_i = tl.full([BLOCK_M], float("-inf"), dtype=tl.float32)
    l_i = tl.zeros([BLOCK_M], dtype=tl.float32) + 1.0
    acc = tl.zeros([BLOCK_M, HEAD_DIM], dtype=tl.float32)
    q = tl.load(q_ptrs)
    acc, l_i, m_i = _attn_fwd_inner(
        acc,
        l_i,
        m_i,
        q,
        k_ptrs,
        v_ptrs,
        sm_scale,
        stride_kn,
        stride_vn,
        start_m,
        seqlen_k,
        BLOCK_M,
        BLOCK_N,
        HEAD_DIM,
        CAUSAL,
    )
    acc = acc / l_i[:, None]
    lse = m_i + tl.math.log2(l_i) / 1.4426950408889634
    o_ptrs = (
        Out
        + off_hz * stride_oh
        + offs_m[:, None] * stride_om
        + offs_d[None, :] * stride_ok
    )
    tl.store(o_ptrs, acc.to(Out.dtype.element_ty))
    tl.store(Lse + off_hz * seqlen_q + offs_m, lse)

# config = {"BLOCK_M": 128, "BLOCK_N": 64, "HEAD_DIM": 512, "arch": "sm_90", "causal": true, "dtype": "bf16", "num_stages": 2, "num_warps": 4}
# arch = sm_90


// ===== COMPILED SASS (sm_90a) =====

	.target	sm_90a

	.elftype	@"ET_EXEC"


//--------------------- .note.nv.tkinfo           --------------------------
	.section	.note.nv.tkinfo,"",@"SHT_NOTE"
	.sectionflags	@"SHF_NOTE_NV_TKINFO"
	.tkinfo
        /*0018*/ 	.word	0x00000002
        /*0030*/ 	.string	""
        /*0030*/ 	.string	"ptxas"
        /*0030*/ 	.string	"Cuda compilation tools, release 13.0, V13.0.88"
        /*0030*/ 	.string	"Build cuda_13.0.r13.0/compiler.36424714_0"
        /*0030*/ 	.string	"-v  -suppress-debug-info  -lineinfo  -arch sm_90a "



//--------------------- .note.nv.cuinfo           --------------------------
	.section	.note.nv.cuinfo,"",@"SHT_NOTE"
	.sectionflags	@"SHF_NOTE_NV_CUINFO"
        /*0018*/ 	.short	0x0002
        /*001a*/ 	.short	0x005a
        /*001c*/ 	.short	0x0082
	.zero		2


//--------------------- .nv.info                  --------------------------
	.section	.nv.info,"",@"SHT_CUDA_INFO"
	.align	4


	//----- nvinfo : EIATTR_REGCOUNT
	.align		4
        /*0000*/ 	.byte	0x04, 0x2f
        /*0002*/ 	.short	(.L_2 - .L_1)
	.align		4
.L_1:
        /*0004*/ 	.word	index@(attn_fwd)
        /*0008*/ 	.word	0x000000ff


	//----- nvinfo : EIATTR_FRAME_SIZE
	.align		4
.L_2:
        /*000c*/ 	.byte	0x04, 0x11
        /*000e*/ 	.short	(.L_4 - .L_3)
	.align		4
.L_3:
        /*0010*/ 	.word	index@(attn_fwd)
        /*0014*/ 	.word	0x00001f58


	//----- nvinfo : EIATTR_MIN_STACK_SIZE
	.align		4
.L_4:
        /*0018*/ 	.byte	0x04, 0x12
        /*001a*/ 	.short	(.L_6 - .L_5)
	.align		4
.L_5:
        /*001c*/ 	.word	index@(attn_fwd)
        /*0020*/ 	.word	0x00001f58
.L_6:


//--------------------- .nv.compat                --------------------------
	.section	.nv.compat,"",@"SHT_CUDA_COMPAT_INFO"
	.align	4
        /*0000*/ 	.byte	0x02, 0x09, 0x01, 0x00, 0x02, 0x02, 0x04, 0x00, 0x02, 0x05, 0x05, 0x00, 0x03, 0x07, 0x01, 0x01
        /*0010*/ 	.byte	0x02, 0x03, 0x00, 0x00, 0x02, 0x06, 0x01, 0x00, 0x04, 0x0b, 0x08, 0x00, 0x00, 0x00, 0x00, 0x00
        /*0020*/ 	.byte	0x00, 0x00, 0x00, 0x00


//--------------------- .nv.info.attn_fwd         --------------------------
	.section	.nv.info.attn_fwd,"",@"SHT_CUDA_INFO"
	.sectionflags	@""
	.align	4


	//----- nvinfo : EIATTR_CUDA_API_VERSION
	.align		4
        /*0000*/ 	.byte	0x04, 0x37
        /*0002*/ 	.short	(.L_8 - .L_7)
.L_7:
        /*0004*/ 	.word	0x00000082


	//----- nvinfo : EIATTR_KPARAM_INFO
	.align		4
.L_8:
        /*0008*/ 	.byte	0x04, 0x17
        /*000a*/ 	.short	(.L_10 - .L_9)
.L_9:
        /*000c*/ 	.word	0x00000000
        /*0010*/ 	.short	0x0019
        /*0012*/ 	.short	0x0080
        /*0014*/ 	.byte	0x00, 0xf4, 0x21, 0x00


	//----- nvinfo : EIATTR_KPARAM_INFO
	.align		4
.L_10:
        /*0018*/ 	.byte	0x04, 0x17
        /*001a*/ 	.short	(.L_12 - .L_11)
.L_11:
        /*001c*/ 	.word	0x00000000
        /*0020*/ 	.short	0x0018
        /*0022*/ 	.short	0x0078
        /*0024*/ 	.byte	0x00, 0xf4, 0x21, 0x00


	//----- nvinfo : EIATTR_KPARAM_INFO
	.align		4
.L_12:
        /*0028*/ 	.byte	0x04, 0x17
        /*002a*/ 	.short	(.L_14 - .L_13)
.L_13:
        /*002c*/ 	.word	0x00000000
        /*0030*/ 	.short	0x0017
        /*0032*/ 	.short	0x0070
        /*0034*/ 	.byte	0x00, 0xf0, 0x11, 0x00


	//----- nvinfo : EIATTR_KPARAM_INFO
	.align		4
.L_14:
        /*0038*/ 	.byte	0x04, 0x17
        /*003a*/ 	.short	(.L_16 - .L_15)
.L_15:
        /*003c*/ 	.word	0x00000000
        /*0040*/ 	.short	0x0016
        /*0042*/ 	.short	0x006c
        /*0044*/ 	.byte	0x00, 0xf0, 0x11, 0x00


	//----- nvinfo : EIATTR_KPARAM_INFO
	.align		4
.L_16:
        /*0048*/ 	.byte	0x04, 0x17
        /*004a*/ 	.short	(.L_18 - .L_17)
.L_17:
        /*004c*/ 	.word	0x00000000
        /*0050*/ 	.short	0x0015
        /*0052*/ 	.short	0x0068
        /*0054*/ 	.byte	0x00, 0xf0, 0x11, 0x00


	//----- nvinfo : EIATTR_KPARAM_INFO
	.align		4
.L_18:
        /*0058*/ 	.byte	0x04, 0x17
        /*005a*/ 	.short	(.L_20 - .L_19)
.L_19:
        /*005c*/ 	.word	0x00000000
        /*0060*/ 	.short	0x0014
        /*0062*/ 	.short	0x0064
        /*0064*/ 	.byte	0x00, 0xf0, 0x11, 0x00


	//----- nvinfo : EIATTR_KPARAM_INFO
	.align		4
.L_20:
        /*0068*/ 	.byte	0x04, 0x17
        /*006a*/ 	.short	(.L_22 - .L_21)
.L_21:
        /*006c*/ 	.word	0x00000000
        /*0070*/ 	.short	0x0013
        /*0072*/ 	.short	0x0060
        /*0074*/ 	.byte	0x00, 0xf0, 0x11, 0x00


	//----- nvinfo : EIATTR_KPARAM_INFO
	.align		4
.L_22:
        /*0078*/ 	.byte	0x04, 0x17
        /*007a*/ 	.short	(.L_24 - .L_23)
.L_23:
        /*007c*/ 	.word	0x00000000
        /*0080*/ 	.short	0x0012
        /*0082*/ 	.short	0x005c
        /*0084*/ 	.byte	0x00, 0xf0, 0x11, 0x00


	//----- nvinfo : EIATTR_KPARAM_INFO
	.align		4
.L_24:
        /*0088*/ 	.byte	0x04, 0x17
        /*008a*/ 	.short	(.L_26 - .L_25)
.L_25:
        /*008c*/ 	.word	0x00000000
        /*0090*/ 	.short	0x0011
        /*0092*/ 	.short	0x0058
        /*0094*/ 	.byte	0x00, 0xf0, 0x11, 0x00


	//----- nvinfo : EIATTR_KPARAM_INFO
	.align		4
.L_26:
        /*0098*/ 	.byte	0x04, 0x17
        /*009a*/ 	.short	(.L_28 - .L_27)
.L_27:
        /*009c*/ 	.word	0x00000000
        /*00a0*/ 	.short	0x0010
        /*00a2*/ 	.short	0x0054
        /*00a4*/ 	.byte	0x00, 0xf0, 0x11, 0x00


	//----- nvinfo : EIATTR_KPARAM_INFO
	.align		4
.L_28:
        /*00a8*/ 	.byte	0x04, 0x17
        /*00aa*/ 	.short	(.L_30 - .L_29)
.L_29:
        /*00ac*/ 	.word	0x00000000
        /*00b0*/ 	.short	0x000f
        /*00b2*/ 	.short	0x0050
        /*00b4*/ 	.byte	0x00, 0xf0, 0x11, 0x00


	//----- nvinfo : EIATTR_KPARAM_INFO
	.align		4
.L_30:
        /*00b8*/ 	.byte	0x04, 0x17
        /*00ba*/ 	.short	(.L_32 - .L_31)
.L_31:
        /*00bc*/ 	.word	0x00000000
        /*00c0*/ 	.short	0x000e
        /*00c2*/ 	.short	0x004c
        /*00c4*/ 	.byte	0x00, 0xf0, 0x11, 0x00


	//----- nvinfo : EIATTR_KPARAM_INFO
	.align		4
.L_32:
        /*00c8*/ 	.byte	0x04, 0x17
        /*00ca*/ 	.short	(.L_34 - .L_33)
.L_33:
        /*00cc*/ 	.word	0x00000000
        /*00d0*/ 	.short	0x000d
        /*00d2*/ 	.short	0x0048
        /*00d4*/ 	.byte	0x00, 0xf0, 0x11, 0x00


	//----- nvinfo : EIATTR_KPARAM_INFO
	.align		4
.L_34:
        /*00d8*/ 	.byte	0x04, 0x17
        /*00da*/ 	.short	(.L_36 - .L_35)
.L_35:
        /*00dc*/ 	.word	0x00000000
        /*00e0*/ 	.short	0x000c
        /*00e2*/ 	.short	0x0044
        /*00e4*/ 	.byte	0x00, 0xf0, 0x11, 0x00


	//----- nvinfo : EIATTR_KPARAM_INFO
	.align		4
.L_36:
        /*00e8*/ 	.byte	0x04, 0x17
        /*00ea*/ 	.short	(.L_38 - .L_37)
.L_37:
        /*00ec*/ 	.word	0x00000000
        /*00f0*/ 	.short	0x000b
        /*00f2*/ 	.short	0x0040
        /*00f4*/ 	.byte	0x00, 0xf0, 0x11, 0x00


	//----- nvinfo : EIATTR_KPARAM_INFO
	.align		4
.L_38:
        /*00f8*/ 	.byte	0x04, 0x17
        /*00fa*/ 	.short	(.L_40 - .L_39)
.L_39:
        /*00fc*/ 	.word	0x00000000
        /*0100*/ 	.short	0x000a
        /*0102*/ 	.short	0x003c
        /*0104*/ 	.byte	0x00, 0xf0, 0x11, 0x00


	//----- nvinfo : EIATTR_KPARAM_INFO
	.align		4
.L_40:
        /*0108*/ 	.byte	0x04, 0x17
        /*010a*/ 	.short	(.L_42 - .L_41)
.L_41:
        /*010c*/ 	.word	0x00000000
        /*0110*/ 	.short	0x0009
        /*0112*/ 	.short	0x0038
        /*0114*/ 	.byte	0x00, 0xf0, 0x11, 0x00


	//----- nvinfo : EIATTR_KPARAM_INFO
	.align		4
.L_42:
        /*0118*/ 	.byte	0x04, 0x17
        /*011a*/ 	.short	(.L_44 - .L_43)
.L_43:
        /*011c*/ 	.word	0x00000000
        /*0120*/ 	.short	0x0008
        /*0122*/ 	.short	0x0034
        /*0124*/ 	.byte	0x00, 0xf0, 0x11, 0x00


	//----- nvinfo : EIATTR_KPARAM_INFO
	.align		4
.L_44:
        /*0128*/ 	.byte	0x04, 0x17
        /*012a*/ 	.short	(.L_46 - .L_45)
.L_45:
        /*012c*/ 	.word	0x00000000
        /*0130*/ 	.short	0x0007
        /*0132*/ 	.short	0x0030
        /*0134*/ 	.byte	0x00, 0xf0, 0x11, 0x00


	//----- nvinfo : EIATTR_KPARAM_INFO
	.align		4
.L_46:
        /*0138*/ 	.byte	0x04, 0x17
        /*013a*/ 	.short	(.L_48 - .L_47)
.L_47:
        /*013c*/ 	.word	0x00000000
        /*0140*/ 	.short	0x0006
        /*0142*/ 	.short	0x002c
        /*0144*/ 	.byte	0x00, 0xf0, 0x11, 0x00


	//----- nvinfo : EIATTR_KPARAM_INFO
	.align		4
.L_48:
        /*0148*/ 	.byte	0x04, 0x17
        /*014a*/ 	.short	(.L_50 - .L_49)
.L_49:
        /*014c*/ 	.word	0x00000000
        /*0150*/ 	.short	0x0005
        /*0152*/ 	.short	0x0028
        /*0154*/ 	.byte	0x00, 0xf0, 0x11, 0x00


	//----- nvinfo : EIATTR_KPARAM_INFO
	.align		4
.L_50:
        /*0158*/ 	.byte	0x04, 0x17
        /*015a*/ 	.short	(.L_52 - .L_51)
.L_51:
        /*015c*/ 	.word	0x00000000
        /*0160*/ 	.short	0x0004
        /*0162*/ 	.short	0x0020
        /*0164*/ 	.byte	0x00, 0xf4, 0x21, 0x00


	//----- nvinfo : EIATTR_KPARAM_INFO
	.align		4
.L_52:
        /*0168*/ 	.byte	0x04, 0x17
        /*016a*/ 	.short	(.L_54 - .L_53)
.L_53:
        /*016c*/ 	.word	0x00000000
        /*0170*/ 	.short	0x0003
        /*0172*/ 	.short	0x0018
        /*0174*/ 	.byte	0x00, 0xf4, 0x21, 0x00


	//----- nvinfo : EIATTR_KPARAM_INFO
	.align		4
.L_54:
        /*0178*/ 	.byte	0x04, 0x17
        /*017a*/ 	.short	(.L_56 - .L_55)
.L_55:
        /*017c*/ 	.word	0x00000000
        /*0180*/ 	.short	0x0002
        /*0182*/ 	.short	0x0010
        /*0184*/ 	.byte	0x00, 0xf4, 0x21, 0x00


	//----- nvinfo : EIATTR_KPARAM_INFO
	.align		4
.L_56:
        /*0188*/ 	.byte	0x04, 0x17
        /*018a*/ 	.short	(.L_58 - .L_57)
.L_57:
        /*018c*/ 	.word	0x00000000
        /*0190*/ 	.short	0x0001
        /*0192*/ 	.short	0x0008
        /*0194*/ 	.byte	0x00, 0xf4, 0x21, 0x00


	//----- nvinfo : EIATTR_KPARAM_INFO
	.align		4
.L_58:
        /*0198*/ 	.byte	0x04, 0x17
        /*019a*/ 	.short	(.L_60 - .L_59)
.L_59:
        /*019c*/ 	.word	0x00000000
        /*01a0*/ 	.short	0x0000
        /*01a2*/ 	.short	0x0000
        /*01a4*/ 	.byte	0x00, 0xf4, 0x21, 0x00


	//----- nvinfo : EIATTR_SPARSE_MMA_MASK
	.align		4
.L_60:
        /*01a8*/ 	.byte	0x03, 0x50
        /*01aa*/ 	.short	0x0000


	//----- nvinfo : EIATTR_MAXREG_COUNT
	.align		4
        /*01ac*/ 	.byte	0x03, 0x1b
        /*01ae*/ 	.short	0x00ff


	//----- nvinfo : EIATTR_NUM_BARRIERS
	.align		4
        /*01b0*/ 	.byte	0x02, 0x4c
        /*01b2*/ 	.byte	0x01
	.zero		1


	//----- nvinfo : EIATTR_ANNOTATIONS
	.align		4
        /*01b4*/ 	.byte	0x04, 0x55
        /*01b6*/ 	.short	(.L_62 - .L_61)


	//   ....[0]....
.L_61:
        /*01b8*/ 	.word	0x00000001
        /*01bc*/ 	.byte	0x40, 0x0b, 0x00, 0x00, 0x01, 0x00, 0x00, 0x00, 0xa0, 0x10, 0x00, 0x00, 0x01, 0x00, 0x00, 0x00
        /* <DEDUP_REMOVED lines=2402> */
        /*97ec*/ 	.byte	0xa0, 0x82, 0x04, 0x00, 0x01, 0x00, 0x00, 0x00, 0xd0, 0x83, 0x04, 0x00


	//----- nvinfo : EIATTR_MERCURY_ISA_VERSION
	.align		4
.L_62:
        /*97f8*/ 	.byte	0x03, 0x5f
        /*97fa*/ 	.short	0x0101


	//----- nvinfo : EIATTR_COOP_GROUP_MASK_REGIDS
	.align		4
        /*97fc*/ 	.byte	0x04, 0x29
        /*97fe*/ 	.short	(.L_64 - .L_63)


	//   ....[0]....
.L_63:
        /*9800*/ 	.word	0xffffffff


	//   ....[1]....
        /*9804*/ 	.word	0xffffffff


	//   ....[2]....
        /*9808*/ 	.word	0xffffffff


	//   ....[3]....
        /*980c*/ 	.word	0xffffffff


	//   ....[4]....
        /*9810*/ 	.word	0xffffffff


	//   ....[5]....
        /*9814*/ 	.word	0xffffffff


	//   ....[6]....
        /*9818*/ 	.word	0xffffffff


	//   ....[7]....
        /*981c*/ 	.word	0xffffffff


	//   ....[8]....
        /*9820*/ 	.word	0xffffffff


	//   ....[9]....
        /*9824*/ 	.word	0xffffffff


	//   ....[10]....
        /*9828*/ 	.word	0xffffffff


	//   ....[11]....
        /*982c*/ 	.word	0xffffffff


	//   ....[12]....
        /*9830*/ 	.word	0xffffffff


	//   ....[13]....
        /*9834*/ 	.word	0xffffffff


	//   ....[14]....
        /*9838*/ 	.word	0xffffffff


	//   ....[15]....
        /*983c*/ 	.word	0xffffffff


	//----- nvinfo : EIATTR_COOP_GROUP_INSTR_OFFSETS
	.align		4
.L_64:
        /*9840*/ 	.byte	0x04, 0x28
        /*9842*/ 	.short	(.L_66 - .L_65)


	//   ....[0]....
.L_65:
        /*9844*/ 	.word	0x000249d0


	//   ....[1]....
        /*9848*/ 	.word	0x00024bb0


	//   ....[2]....
        /*984c*/ 	.word	0x00024bf0


	//   ....[3]....
        /*9850*/ 	.word	0x00024c50


	//   ....[4]....
        /*9854*/ 	.word	0x00028fd0


	//   ....[5]....
        /*9858*/ 	.word	0x00029010


	//   ....[6]....
        /*985c*/ 	.word	0x00029030


	//   ....[7]....
        /*9860*/ 	.word	0x00029050


	//   ....[8]....
        /*9864*/ 	.word	0x0002b300


	//   ....[9]....
        /*9868*/ 	.word	0x0002b630


	//   ....[10]....
        /*986c*/ 	.word	0x0002b640


	//   ....[11]....
        /*9870*/ 	.word	0x0002b650


	//   ....[12]....
        /*9874*/ 	.word	0x0002b6a0


	//   ....[13]....
        /*9878*/ 	.word	0x0002b6b0


	//   ....[14]....
        /*987c*/ 	.word	0x0002b6c0


	//   ....[15]....
        /*9880*/ 	.word	0x0002b6d0


	//----- nvinfo : EIATTR_EXIT_INSTR_OFFSETS
	.align		4
.L_66:
        /*9884*/ 	.byte	0x04, 0x1c
        /*9886*/ 	.short	(.L_68 - .L_67)


	//   ....[0]....
.L_67:
        /*9888*/ 	.word	0x0004bf20


	//----- nvinfo : EIATTR_REQNTID
	.align		4
.L_68:
        /*988c*/ 	.byte	0x04, 0x10
        /*988e*/ 	.short	(.L_70 - .L_69)
.L_69:
        /*9890*/ 	.word	0x00000080
        /*9894*/ 	.word	0x00000001
        /*9898*/ 	.word	0x00000001


	//----- nvinfo : EIATTR_CBANK_PARAM_SIZE
	.align		4
.L_70:
        /*989c*/ 	.byte	0x03, 0x19
        /*989e*/ 	.short	0x0088


	//----- nvinfo : EIATTR_PARAM_CBANK
	.align		4
        /*98a0*/ 	.byte	0x04, 0x0a
        /*98a2*/ 	.short	(.L_72 - .L_71)
	.align		4
.L_71:
        /*98a4*/ 	.word	index@(.nv.constant0.attn_fwd)
        /*98a8*/ 	.short	0x0210
        /*98aa*/ 	.short	0x0088


	//----- nvinfo : EIATTR_SW_WAR
	.align		4
.L_72:
        /*98ac*/ 	.byte	0x04, 0x36
        /*98ae*/ 	.short	(.L_74 - .L_73)
.L_73:
        /*98b0*/ 	.word	0x00000008
.L_74:


//--------------------- .nv.callgraph             --------------------------
	.section	.nv.callgraph,"",@"SHT_CUDA_CALLGRAPH"
	.align	4
	.sectionentsize	8
	.align		4
        /*0000*/ 	.word	0x00000000
	.align		4
        /*0004*/ 	.word	0xffffffff
	.align		4
        /*0008*/ 	.word	0x00000000
	.align		4
        /*000c*/ 	.word	0xfffffffe
	.align		4
        /*0010*/ 	.word	0x00000000
	.align		4
        /*0014*/ 	.word	0xfffffffd
	.align		4
        /*0018*/ 	.word	0x00000000
	.align		4
        /*001c*/ 	.word	0xfffffffc


//--------------------- .nv.constant4             --------------------------
	.section	.nv.constant4,"a",@progbits
	.align	8
	.align		8
.nv.constant4:
        /*0000*/ 	.dword	_$_str


//--------------------- .text.attn_fwd            --------------------------
	.section	.text.attn_fwd,"ax",@progbits
	.align	128
        .global         attn_fwd
        .type           attn_fwd,@function
        .size           attn_fwd,(.L_x_3 - attn_fwd)
        .other          attn_fwd,@"STO_CUDA_ENTRY STV_DEFAULT"
attn_fwd:
.text.attn_fwd:
[----:B------:R-:W0:Y:S01]  /*0000*/  LDC R1, c[0x0][0x28] ;  /* 0x00000a00ff017b82 */ /* 0x000e220000000800 */
[----:B------:R-:W1:Y:S07]  /*0010*/  S2R R0, SR_CTAID.X ;  /* 0x0000000000007919 */ /* 0x000e6e0000002500 */
[----:B------:R-:W2:Y:S01]  /*0020*/  LDC.64 R4, c[0x0][0x240] ;  /* 0x00009000ff047b82 */ /* 0x000ea20000000a00 */
[----:B------:R-:W-:Y:S01]  /*0030*/  ULDC.64 UR60, c[0x0][0x208] ;  /* 0x00008200003c7ab9 */ /* 0x000fe20000000a00 */
[----:B0-----:R-:W-:Y:S01]  /*0040*/  IADD3 R1, R1, -0x1f58, RZ ;  /* 0xffffe0a801017810 */ /* 0x001fe20007ffe0ff */
[----:B------:R-:W0:Y:S01]  /*0050*/  S2R R80, SR_TID.X ;  /* 0x0000000000507919 */ /* 0x000e220000002100 */
[----:B------:R-:W2:Y:S04]  /*0060*/  S2R R8, SR_CTAID.Y ;  /* 0x0000000000087919 */ /* 0x000ea80000002600 */
[----:B------:R-:W3:Y:S01]  /*0070*/  LDC.64 R6, c[0x0][0x210] ;  /* 0x00008400ff067b82 */ /* 0x000ee20000000a00 */
[----:B------:R-:W4:Y:S07]  /*0080*/  S2R R3, SR_CgaCtaId ;  /* 0x0000000000037919 */ /* 0x000f2e0000008800 */
[----:B------:R-:W5:Y:S08]  /*0090*/  LDC R27, c[0x0][0x248] ;  /* 0x00009200ff1b7b82 */ /* 0x000f700000000800 */
[----:B------:R-:W4:Y:S01]  /*00a0*/  LDC R67, c[0x0][0x248] ;  /* 0x00009200ff437b82 */ /* 0x000f220000000800 */
[----:B-1----:R-:W-:-:S07]  /*00b0*/  SHF.L.U32 R2, R0, 0x7, RZ ;  /* 0x0000000700027819 */ /* 0x002fce00000006ff */
[----:B------:R-:W1:Y:S01]  /*00c0*/  LDC R75, c[0x0][0x248] ;  /* 0x00009200ff4b7b82 */ /* 0x000e620000000800 */
[----:B0-----:R-:W-:Y:S01]  /*00d0*/  LOP3.LUT R2, R2, 0x7f, R80, 0xf8, !PT ;  /* 0x0000007f02027812 */ /* 0x001fe200078ef850 */
[----:B--2---:R-:W-:-:S06]  /*00e0*/  IMAD R0, R8, R4, RZ ;  /* 0x0000000408007224 */ /* 0x004fcc00078e02ff */
[----:B------:R-:W0:Y:S01]  /*00f0*/  LDC R58, c[0x0][0x248] ;  /* 0x00009200ff3a7b82 */ /* 0x000e220000000800 */
[----:B------:R-:W-:Y:S02]  /*0100*/  IMAD R2, R2, R5, RZ ;  /* 0x0000000502027224 */ /* 0x000fe400078e02ff */
[----:B-----5:R-:W-:Y:S01]  /*0110*/  IMAD R62, R27, 0x90, RZ ;  /* 0x000000901b3e7824 */ /* 0x020fe200078e02ff */
[C---:B------:R-:W-:Y:S01]  /*0120*/  SHF.L.U32 R123, R0.reuse, 0x1, RZ ;  /* 0x00000001007b7819 */ /* 0x040fe200000006ff */
[----:B------:R-:W-:Y:S01]  /*0130*/  IMAD.HI R0, R0, 0x2, RZ ;  /* 0x0000000200007827 */ /* 0x000fe200078e02ff */
[C---:B------:R-:W-:Y:S02]  /*0140*/  SHF.L.U32 R122, R2.reuse, 0x1, RZ ;  /* 0x00000001027a7819 */ /* 0x040fe400000006ff */
[----:B------:R-:W2:Y:S01]  /*0150*/  LDC R64, c[0x0][0x248] ;  /* 0x00009200ff407b82 */ /* 0x000ea20000000800 */
[----:B------:R-:W-:Y:S01]  /*0160*/  IMAD.HI R2, R2, 0x2, RZ ;  /* 0x0000000202027827 */ /* 0x000fe200078e02ff */
[----:B---3--:R-:W-:-:S03]  /*0170*/  IADD3 R122, P0, P1, R122, R6, R123 ;  /* 0x000000067a7a7210 */ /* 0x008fc6000791e07b */
[C---:B------:R-:W-:Y:S01]  /*0180*/  IMAD R55, R27.reuse, 0x48, RZ ;  /* 0x000000481b377824 */ /* 0x040fe200078e02ff */
[----:B------:R-:W-:Y:S02]  /*0190*/  IADD3.X R123, R2, R7, R0, P0, P1 ;  /* 0x00000007027b7210 */ /* 0x000fe400007e2400 */
[----:B------:R-:W-:Y:S01]  /*01a0*/  MOV R0, 0x400 ;  /* 0x0000040000007802 */ /* 0x000fe20000000f00 */
[----:B------:R-:W3:Y:S01]  /*01b0*/  LDC R196, c[0x0][0x248] ;  /* 0x00009200ffc47b82 */ /* 0x000ee20000000800 */
[----:B------:R-:W-:Y:S01]  /*01c0*/  IADD3 R98, P0, R62, R122, RZ ;  /* 0x0000007a3e627210 */ /* 0x000fe20007f1e0ff */
[----:B------:R-:W-:Y:S01]  /*01d0*/  IMAD R25, R27, 0x28, RZ ;  /* 0x000000281b197824 */ /* 0x000fe200078e02ff */
[----:B----4-:R-:W-:Y:S01]  /*01e0*/  LEA R78, R3, R0, 0x18 ;  /* 0x00000000034e7211 */ /* 0x010fe200078ec0ff */
[----:B------:R-:W-:Y:S01]  /*01f0*/  IMAD R3, R27, 0x50, RZ ;  /* 0x000000501b037824 */ /* 0x000fe200078e02ff */
[-C--:B------:R-:W-:Y:S01]  /*0200*/  LEA.HI.X.SX32 R99, R55, R123.reuse, 0x1, P0 ;  /* 0x0000007b37637211 */ /* 0x080fe200000f0eff */
[C---:B------:R-:W-:Y:S01]  /*0210*/  IMAD R49, R27.reuse, 0xa0, RZ ;  /* 0x000000a01b317824 */ /* 0x040fe200078e02ff */
[----:B------:R-:W4:Y:S01]  /*0220*/  LDG.E.U16 R66, desc[UR60][R122.64] ;  /* 0x0000003c7a427981 */ /* 0x000f22000c1e1500 */
[----:B------:R-:W-:Y:S01]  /*0230*/  IMAD R5, R27, 0x30, RZ ;  /* 0x000000301b057824 */ /* 0x000fe200078e02ff */
[-C--:B------:R-:W-:Y:S01]  /*0240*/  IADD3 R96, P0, R3, R122.reuse, RZ ;  /* 0x0000007a03607210 */ /* 0x080fe20007f1e0ff */
[----:B------:R-:W-:Y:S01]  /*0250*/  IMAD R56, R27, 0xb0, RZ ;  /* 0x000000b01b387824 */ /* 0x000fe200078e02ff */
[-C--:B------:R-:W-:Y:S01]  /*0260*/  IADD3 R6, P1, R49, R122.reuse, RZ ;  /* 0x0000007a31067210 */ /* 0x080fe20007f3e0ff */
[----:B------:R-:W-:Y:S01]  /*0270*/  IMAD R77, R27, 0x18, RZ ;  /* 0x000000181b4d7824 */ /* 0x000fe200078e02ff */
[-C--:B------:R-:W-:Y:S01]  /*0280*/  LEA.HI.X.SX32 R97, R25, R123.reuse, 0x1, P0 ;  /* 0x0000007b19617211 */ /* 0x080fe200000f0eff */
[----:B------:R-:W-:Y:S01]  /*0290*/  IMAD R31, R27, 0x58, RZ ;  /* 0x000000581b1f7824 */ /* 0x000fe200078e02ff */
[-C--:B------:R-:W-:Y:S01]  /*02a0*/  IADD3 R2, P0, R5, R122.reuse, RZ ;  /* 0x0000007a05027210 */ /* 0x080fe20007f1e0ff */
[C---:B------:R-:W-:Y:S01]  /*02b0*/  IMAD R11, R27.reuse, 0x60, RZ ;  /* 0x000000601b0b7824 */ /* 0x040fe200078e02ff */
[-C--:B------:R-:W-:Y:S01]  /*02c0*/  IADD3 R8, P2, R56, R122.reuse, RZ ;  /* 0x0000007a38087210 */ /* 0x080fe20007f5e0ff */
[----:B------:R-:W-:Y:S01]  /*02d0*/  IMAD R50, R27, 0xc0, RZ ;  /* 0x000000c01b327824 */ /* 0x000fe200078e02ff */
[-C--:B------:R-:W-:Y:S01]  /*02e0*/  LEA.HI.X.SX32 R7, R3, R123.reuse, 0x1, P1 ;  /* 0x0000007b03077211 */ /* 0x080fe200008f0eff */
[----:B------:R-:W-:Y:S01]  /*02f0*/  IMAD R15, R27, 0x70, RZ ;  /* 0x000000701b0f7824 */ /* 0x000fe200078e02ff */
[-C--:B------:R-:W-:Y:S01]  /*0300*/  LEA.HI.X.SX32 R3, R77, R123.reuse, 0x1, P0 ;  /* 0x0000007b4d037211 */ /* 0x080fe200000f0eff */
[----:B------:R-:W-:Y:S01]  /*0310*/  IMAD R29, R27, 0xe0, RZ ;  /* 0x000000e01b1d7824 */ /* 0x000fe200078e02ff */
[-C--:B------:R-:W-:Y:S01]  /*0320*/  LEA.HI.X.SX32 R9, R31, R123.reuse, 0x1, P2 ;  /* 0x0000007b1f097211 */ /* 0x080fe200010f0eff */
[----:B------:R5:W3:Y:S01]  /*0330*/  LDG.E.U16 R95, desc[UR60][R6.64] ;  /* 0x0000003c065f7981 */ /* 0x000ae2000c1e1500 */
[-C--:B------:R-:W-:Y:S01]  /*0340*/  IADD3 R4, P0, R11, R122.reuse, RZ ;  /* 0x0000007a0b047210 */ /* 0x080fe20007f1e0ff */
[----:B------:R-:W3:Y:S01]  /*0350*/  LDC R211, c[0x0][0x248] ;  /* 0x00009200ffd37b82 */ /* 0x000ee20000000800 */
[-C--:B------:R-:W-:Y:S01]  /*0360*/  IADD3 R10, P1, R50, R122.reuse, RZ ;  /* 0x0000007a320a7210 */ /* 0x080fe20007f3e0ff */
[----:B------:R-:W-:Y:S01]  /*0370*/  IMAD R79, R27, 0x38, RZ ;  /* 0x000000381b4f7824 */ /* 0x000fe200078e02ff */
[-C--:B------:R-:W-:Y:S01]  /*0380*/  LEA.HI.X.SX32 R5, R5, R123.reuse, 0x1, P0 ;  /* 0x0000007b05057211 */ /* 0x080fe200000f0eff */
[----:B------:R1:W3:Y:S01]  /*0390*/  LDG.E.U16 R93, desc[UR60][R8.64] ;  /* 0x0000003c085d7981 */ /* 0x0002e2000c1e1500 */
[-C--:B------:R-:W-:Y:S01]  /*03a0*/  LEA.HI.X.SX32 R11, R11, R123.reuse, 0x1, P1 ;  /* 0x0000007b0b0b7211 */ /* 0x080fe200008f0eff */
[----:B------:R-:W-:Y:S01]  /*03b0*/  IMAD R21, R27, 0x12, RZ ;  /* 0x000000121b157824 */ /* 0x000fe200078e02ff */
[-C--:B-----5:R-:W-:Y:S01]  /*03c0*/  IADD3 R6, P0, R15, R122.reuse, RZ ;  /* 0x0000007a0f067210 */ /* 0x0a0fe20007f1e0ff */
[C---:B------:R-:W-:Y:S01]  /*03d0*/  IMAD R23, R27.reuse, 0x22, RZ ;  /* 0x000000221b177824 */ /* 0x040fe200078e02ff */
[----:B------:R5:W3:Y:S01]  /*03e0*/  LDG.E.U16 R91, desc[UR60][R2.64] ;  /* 0x0000003c025b7981 */ /* 0x000ae2000c1e1500 */
[----:B------:R-:W-:Y:S01]  /*03f0*/  IMAD R53, R27, 0xd0, RZ ;  /* 0x000000d01b357824 */ /* 0x000fe200078e02ff */
[----:B------:R-:W3:Y:S01]  /*0400*/  LDC R210, c[0x0][0x248] ;  /* 0x00009200ffd27b82 */ /* 0x000ee20000000800 */
[-C--:B-1----:R-:W-:Y:S01]  /*0410*/  IADD3 R8, P1, R29, R122.reuse, RZ ;  /* 0x0000007a1d087210 */ /* 0x082fe20007f3e0ff */
[----:B------:R1:W3:Y:S01]  /*0420*/  LDG.E.U16 R90, desc[UR60][R4.64] ;  /* 0x0000003c045a7981 */ /* 0x0002e2000c1e1500 */
[-C--:B------:R-:W-:Y:S01]  /*0430*/  LEA.HI.X.SX32 R7, R79, R123.reuse, 0x1, P0 ;  /* 0x0000007b4f077211 */ /* 0x080fe200000f0eff */
[----:B------:R-:W-:Y:S01]  /*0440*/  IMAD R57, R27, 0x32, RZ ;  /* 0x000000321b397824 */ /* 0x000fe200078e02ff */
[----:B------:R-:W-:Y:S01]  /*0450*/  LEA.HI.X.SX32 R9, R15, R123, 0x1, P1 ;  /* 0x0000007b0f097211 */ /* 0x000fe200008f0eff */
[C---:B------:R-:W-:Y:S01]  /*0460*/  IMAD R61, R27.reuse, 0x68, RZ ;  /* 0x000000681b3d7824 */ /* 0x040fe200078e02ff */
[-C--:B-----5:R-:W-:Y:S01]  /*0470*/  LEA R3, R27, R27.reuse, 0x3 ;  /* 0x0000001b1b037211 */ /* 0x0a0fe200078e18ff */
[----:B------:R5:W3:Y:S01]  /*0480*/  LDG.E.U16 R86, desc[UR60][R6.64] ;  /* 0x0000003c06567981 */ /* 0x000ae2000c1e1500 */
[-C--:B------:R-:W-:Y:S01]  /*0490*/  IADD3 R2, P0, R21, R122.reuse, RZ ;  /* 0x0000007a15027210 */ /* 0x080fe20007f1e0ff */
[----:B------:R-:W3:Y:S01]  /*04a0*/  LDC R208, c[0x0][0x248] ;  /* 0x00009200ffd07b82 */ /* 0x000ee20000000800 */
[C---:B-1----:R-:W-:Y:S01]  /*04b0*/  LEA R5, R27.reuse, R27, 0x4 ;  /* 0x0000001b1b057211 */ /* 0x042fe200078e20ff */
[----:B------:R-:W-:Y:S01]  /*04c0*/  IMAD R32, R27, 0xf0, RZ ;  /* 0x000000f01b207824 */ /* 0x000fe200078e02ff */
[-C--:B------:R-:W-:Y:S01]  /*04d0*/  IADD3 R4, P1, R23, R122.reuse, RZ ;  /* 0x0000007a17047210 */ /* 0x080fe20007f3e0ff */
[----:B------:R-:W-:Y:S01]  /*04e0*/  IMAD R59, R27, 0x42, RZ ;  /* 0x000000421b3b7824 */ /* 0x000fe200078e02ff */
[-C--:B------:R-:W-:Y:S01]  /*04f0*/  IADD3 R12, P2, R53, R122.reuse, RZ ;  /* 0x0000007a350c7210 */ /* 0x080fe20007f5e0ff */
[----:B------:R-:W-:Y:S01]  /*0500*/  IMAD R65, R27, 0x62, RZ ;  /* 0x000000621b417824 */ /* 0x000fe200078e02ff */
[-C--:B------:R-:W-:Y:S01]  /*0510*/  LEA.HI.X.SX32 R3, R3, R123.reuse, 0x1, P0 ;  /* 0x0000007b03037211 */ /* 0x080fe200000f0eff */
[----:B-----5:R-:W-:Y:S01]  /*0520*/  IMAD R7, R27, 0x19, RZ ;  /* 0x000000191b077824 */ /* 0x020fe200078e02ff */
[-C--:B------:R-:W-:Y:S01]  /*0530*/  LEA.HI.X.SX32 R5, R5, R123.reuse, 0x1, P1 ;  /* 0x0000007b05057211 */ /* 0x080fe200008f0eff */
[----:B------:R1:W5:Y:S01]  /*0540*/  LDG.E.U16 R89, desc[UR60][R10.64] ;  /* 0x0000003c0a597981 */ /* 0x000362000c1e1500 */
[-C--:B------:R-:W-:Y:S01]  /*0550*/  IADD3 R6, P0, R57, R122.reuse, RZ ;  /* 0x0000007a39067210 */ /* 0x080fe20007f1e0ff */
[----:B------:R-:W-:Y:S01]  /*0560*/  IMAD R51, R27, 0x78, RZ ;  /* 0x000000781b337824 */ /* 0x000fe200078e02ff */
[-C--:B------:R-:W-:Y:S01]  /*0570*/  LEA.HI.X.SX32 R13, R61, R123.reuse, 0x1, P2 ;  /* 0x0000007b3d0d7211 */ /* 0x080fe200010f0eff */
[----:B------:R0:W5:Y:S01]  /*0580*/  LDG.E.U16 R85, desc[UR60][R8.64] ;  /* 0x0000003c08557981 */ /* 0x000162000c1e1500 */
[----:B------:R-:W-:Y:S01]  /*0590*/  IADD3 R82, P2, R32, R122, RZ ;  /* 0x0000007a20527210 */ /* 0x000fe20007f5e0ff */
[----:B------:R-:W-:Y:S01]  /*05a0*/  IMAD R63, R27, 0x52, RZ ;  /* 0x000000521b3f7824 */ /* 0x000fe200078e02ff */
[----:B------:R-:W-:Y:S01]  /*05b0*/  LEA.HI.X.SX32 R7, R7, R123, 0x1, P0 ;  /* 0x0000007b07077211 */ /* 0x000fe200000f0eff */
[----:B------:R2:W5:Y:S01]  /*05c0*/  LDG.E.U16 R47, desc[UR60][R2.64] ;  /* 0x0000003c022f7981 */ /* 0x000562000c1e1500 */
[----:B------:R-:W3:Y:S01]  /*05d0*/  LDC R209, c[0x0][0x248] ;  /* 0x00009200ffd17b82 */ /* 0x000ee20000000800 */
[----:B-1----:R-:W-:-:S02]  /*05e0*/  LEA R11, R27, R27, 0x5 ;  /* 0x0000001b1b0b7211 */ /* 0x002fc400078e28ff */
[----:B------:R1:W5:Y:S01]  /*05f0*/  LDG.E.U16 R46, desc[UR60][R4.64] ;  /* 0x0000003c042e7981 */ /* 0x000362000c1e1500 */
[----:B0-----:R-:W-:-:S03]  /*0600*/  IADD3 R8, P1, R59, R122, RZ ;  /* 0x0000007a3b087210 */ /* 0x001fc60007f3e0ff */
[----:B------:R0:W5:Y:S01]  /*0610*/  LDG.E.U16 R87, desc[UR60][R12.64] ;  /* 0x0000003c0c577981 */ /* 0x000162000c1e1500 */
[----:B------:R-:W3:Y:S01]  /*0620*/  LDC R207, c[0x0][0x248] ;  /* 0x00009200ffcf7b82 */ /* 0x000ee20000000800 */
[----:B--2---:R-:W-:Y:S01]  /*0630*/  IMAD R3, R27, 0x31, RZ ;  /* 0x000000311b037824 */ /* 0x004fe200078e02ff */
[-C--:B------:R-:W-:Y:S01]  /*0640*/  LEA.HI.X.SX32 R83, R51, R123.reuse, 0x1, P2 ;  /* 0x0000007b33537211 */ /* 0x080fe200010f0eff */
[----:B------:R-:W-:Y:S01]  /*0650*/  IMAD R81, R27, 0x82, RZ ;  /* 0x000000821b517824 */ /* 0x000fe200078e02ff */
[----:B------:R2:W5:Y:S01]  /*0660*/  LDG.E.U16 R45, desc[UR60][R6.64] ;  /* 0x0000003c062d7981 */ /* 0x000562000c1e1500 */
[-C--:B-1----:R-:W-:Y:S02]  /*0670*/  IADD3 R4, P0, R65, R122.reuse, RZ ;  /* 0x0000007a41047210 */ /* 0x082fe40007f1e0ff */
[-C--:B------:R-:W-:Y:S01]  /*0680*/  LEA.HI.X.SX32 R9, R11, R123.reuse, 0x1, P1 ;  /* 0x0000007b0b097211 */ /* 0x080fe200008f0eff */
[----:B------:R-:W-:Y:S01]  /*0690*/  IMAD R185, R27, 0x92, RZ ;  /* 0x000000921bb97824 */ /* 0x000fe200078e02ff */
[-C--:B------:R-:W-:Y:S01]  /*06a0*/  IADD3 R10, P2, R63, R122.reuse, RZ ;  /* 0x0000007a3f0a7210 */ /* 0x080fe20007f5e0ff */
[----:B0-----:R-:W-:Y:S01]  /*06b0*/  IMAD R13, R27, 0x29, RZ ;  /* 0x000000291b0d7824 */ /* 0x001fe200078e02ff */
[----:B------:R-:W-:Y:S01]  /*06c0*/  LEA.HI.X.SX32 R5, R3, R123, 0x1, P0 ;  /* 0x0000007b03057211 */ /* 0x000fe200000f0eff */
[C---:B------:R-:W-:Y:S01]  /*06d0*/  IMAD R3, R27.reuse, 0x72, RZ ;  /* 0x000000721b037824 */ /* 0x040fe200078e02ff */
[----:B------:R0:W5:Y:S01]  /*06e0*/  LDG.E.U16 R44, desc[UR60][R8.64] ;  /* 0x0000003c082c7981 */ /* 0x000162000c1e1500 */
[----:B------:R-:W-:Y:S01]  /*06f0*/  LEA R15, R27, R27, 0x6 ;  /* 0x0000001b1b0f7211 */ /* 0x000fe200078e30ff */
[----:B------:R-:W1:Y:S01]  /*0700*/  LDC R205, c[0x0][0x248] ;  /* 0x00009200ffcd7b82 */ /* 0x000e620000000800 */
[----:B------:R-:W-:Y:S01]  /*0710*/  LEA.HI.X.SX32 R11, R13, R123, 0x1, P2 ;  /* 0x0000007b0d0b7211 */ /* 0x000fe200010f0eff */
[----:B------:R-:W-:Y:S01]  /*0720*/  IMAD R13, R27, 0x39, RZ ;  /* 0x000000391b0d7824 */ /* 0x000fe200078e02ff */
[-C--:B--2---:R-:W-:Y:S01]  /*0730*/  IADD3 R6, P0, R3, R122.reuse, RZ ;  /* 0x0000007a03067210 */ /* 0x084fe20007f1e0ff */
[----:B------:R-:W-:Y:S01]  /*0740*/  IMAD R186, R27, 0xa2, RZ ;  /* 0x000000a21bba7824 */ /* 0x000fe200078e02ff */
[----:B------:R2:W5:Y:S01]  /*0750*/  LDG.E.U16 R42, desc[UR60][R4.64] ;  /* 0x0000003c042a7981 */ /* 0x000562000c1e1500 */
[----:B0-----:R-:W-:-:S03]  /*0760*/  IADD3 R8, P1, R81, R122, RZ ;  /* 0x0000007a51087210 */ /* 0x001fc60007f3e0ff */
[----:B------:R0:W5:Y:S01]  /*0770*/  LDG.E.U16 R43, desc[UR60][R10.64] ;  /* 0x0000003c0a2b7981 */ /* 0x000162000c1e1500 */
[----:B------:R-:W-:Y:S01]  /*0780*/  IMAD R17, R27, 0x49, RZ ;  /* 0x000000491b117824 */ /* 0x000fe200078e02ff */
[-C--:B------:R-:W-:Y:S01]  /*0790*/  LEA.HI.X.SX32 R7, R13, R123.reuse, 0x1, P0 ;  /* 0x0000007b0d077211 */ /* 0x080fe200000f0eff */
[----:B------:R-:W-:Y:S01]  /*07a0*/  IMAD R190, R27, 0xc2, RZ ;  /* 0x000000c21bbe7824 */ /* 0x000fe200078e02ff */
[-C--:B------:R-:W-:Y:S01]  /*07b0*/  LEA.HI.X.SX32 R9, R15, R123.reuse, 0x1, P1 ;  /* 0x0000007b0f097211 */ /* 0x080fe200008f0eff */
[C---:B------:R-:W-:Y:S01]  /*07c0*/  IMAD R187, R27.reuse, 0xb2, RZ ;  /* 0x000000b21bbb7824 */ /* 0x040fe200078e02ff */
[-C--:B--2---:R-:W-:Y:S01]  /*07d0*/  IADD3 R4, P0, R186, R122.reuse, RZ ;  /* 0x0000007aba047210 */ /* 0x084fe20007f1e0ff */
[----:B------:R-:W-:Y:S01]  /*07e0*/  IMAD R5, R27, 0x51, RZ ;  /* 0x000000511b057824 */ /* 0x000fe200078e02ff */
[----:B------:R2:W5:Y:S01]  /*07f0*/  LDG.E.U16 R41, desc[UR60][R6.64] ;  /* 0x0000003c06297981 */ /* 0x000562000c1e1500 */
[----:B------:R-:W1:Y:S01]  /*0800*/  LDC R206, c[0x0][0x248] ;  /* 0x00009200ffce7b82 */ /* 0x000e620000000800 */
[-C--:B0-----:R-:W-:Y:S01]  /*0810*/  IADD3 R10, P2, R185, R122.reuse, RZ ;  /* 0x0000007ab90a7210 */ /* 0x081fe20007f5e0ff */
[----:B------:R-:W-:Y:S01]  /*0820*/  IMAD R15, R27, 0x61, RZ ;  /* 0x000000611b0f7824 */ /* 0x000fe200078e02ff */
[----:B------:R0:W5:Y:S01]  /*0830*/  LDG.E.U16 R40, desc[UR60][R8.64] ;  /* 0x0000003c08287981 */ /* 0x000162000c1e1500 */
[-C--:B------:R-:W-:Y:S01]  /*0840*/  LEA.HI.X.SX32 R5, R5, R123.reuse, 0x1, P0 ;  /* 0x0000007b05057211 */ /* 0x080fe200000f0eff */
[----:B------:R-:W-:Y:S01]  /*0850*/  IMAD R192, R27, 0xd2, RZ ;  /* 0x000000d21bc07824 */ /* 0x000fe200078e02ff */
[----:B------:R-:W-:Y:S01]  /*0860*/  LEA.HI.X.SX32 R11, R17, R123, 0x1, P2 ;  /* 0x0000007b110b7211 */ /* 0x000fe200010f0eff */
[----:B------:R-:W-:Y:S01]  /*0870*/  IMAD R13, R27, 0x59, RZ ;  /* 0x000000591b0d7824 */ /* 0x000fe200078e02ff */
[----:B------:R-:W1:Y:S01]  /*0880*/  LDC R204, c[0x0][0x248] ;  /* 0x00009200ffcc7b82 */ /* 0x000e620000000800 */
[-C--:B--2---:R-:W-:Y:S01]  /*0890*/  IADD3 R6, P0, R187, R122.reuse, RZ ;  /* 0x0000007abb067210 */ /* 0x084fe20007f1e0ff */
[C---:B------:R-:W-:Y:S01]  /*08a0*/  IMAD R194, R27.reuse, 0xe2, RZ ;  /* 0x000000e21bc27824 */ /* 0x040fe200078e02ff */
[----:B------:R2:W5:Y:S01]  /*08b0*/  LDG.E.U16 R39, desc[UR60][R10.64] ;  /* 0x0000003c0a277981 */ /* 0x000562000c1e1500 */
[----:B0-----:R-:W-:Y:S01]  /*08c0*/  IADD3 R8, P1, R190, R122, RZ ;  /* 0x0000007abe087210 */ /* 0x001fe20007f3e0ff */
[----:B------:R-:W-:-:S02]  /*08d0*/  IMAD R17, R27, 0x69, RZ ;  /* 0x000000691b117824 */ /* 0x000fc400078e02ff */
[----:B------:R0:W5:Y:S01]  /*08e0*/  LDG.E.U16 R38, desc[UR60][R4.64] ;  /* 0x0000003c04267981 */ /* 0x000162000c1e1500 */
[----:B------:R-:W-:Y:S01]  /*08f0*/  IMAD R148, R27, 0x102, RZ ;  /* 0x000001021b947824 */ /* 0x000fe200078e02ff */
[-C--:B------:R-:W-:Y:S01]  /*0900*/  LEA.HI.X.SX32 R9, R15, R123.reuse, 0x1, P1 ;  /* 0x0000007b0f097211 */ /* 0x080fe200008f0eff */
[----:B------:R-:W1:Y:S01]  /*0910*/  LDC R203, c[0x0][0x248] ;  /* 0x00009200ffcb7b82 */ /* 0x000e620000000800 */
[-C--:B------:R-:W-:Y:S01]  /*0920*/  LEA.HI.X.SX32 R7, R13, R123.reuse, 0x1, P0 ;  /* 0x0000007b0d077211 */ /* 0x080fe200000f0eff */
[C---:B------:R-:W-:Y:S01]  /*0930*/  IMAD R197, R27.reuse, 0xf2, RZ ;  /* 0x000000f21bc57824 */ /* 0x040fe200078e02ff */
[-C--:B--2---:R-:W-:Y:S01]  /*0940*/  IADD3 R10, P2, R192, R122.reuse, RZ ;  /* 0x0000007ac00a7210 */ /* 0x084fe20007f5e0ff */
[----:B------:R2:W5:Y:S01]  /*0950*/  LDG.E.U16 R36, desc[UR60][R8.64] ;  /* 0x0000003c08247981 */ /* 0x000562000c1e1500 */
[-C--:B------:R-:W-:Y:S01]  /*0960*/  IADD3 R12, P0, R194, R122.reuse, RZ ;  /* 0x0000007ac20c7210 */ /* 0x080fe20007f1e0ff */
[----:B0-----:R-:W-:Y:S01]  /*0970*/  IMAD R5, R27, 0x71, RZ ;  /* 0x000000711b057824 */ /* 0x001fe200078e02ff */
[----:B------:R-:W-:Y:S01]  /*0980*/  LEA.HI.X.SX32 R11, R17, R123, 0x1, P2 ;  /* 0x0000007b110b7211 */ /* 0x000fe200010f0eff */
[C---:B------:R-:W-:Y:S01]  /*0990*/  IMAD R19, R27.reuse, 0xa, RZ ;  /* 0x0000000a1b137824 */ /* 0x040fe200078e02ff */
[C---:B------:R-:W-:Y:S01]  /*09a0*/  LEA R17, R27.reuse, R27, 0x7 ;  /* 0x0000001b1b117211 */ /* 0x040fe200078e38ff */
[----:B------:R0:W5:Y:S01]  /*09b0*/  LDG.E.U16 R37, desc[UR60][R6.64] ;  /* 0x0000003c06257981 */ /* 0x000162000c1e1500 */
[-C--:B------:R-:W-:Y:S01]  /*09c0*/  IADD3 R16, P1, R148, R122.reuse, RZ ;  /* 0x0000007a94107210 */ /* 0x080fe20007f3e0ff */
[----:B------:R-:W1:Y:S01]  /*09d0*/  LDC R214, c[0x0][0x248] ;  /* 0x00009200ffd67b82 */ /* 0x000e620000000800 */
[----:B--2---:R-:W-:Y:S01]  /*09e0*/  IMAD R9, R27, 0x14, RZ ;  /* 0x000000141b097824 */ /* 0x004fe200078e02ff */
[-C--:B------:R-:W-:Y:S01]  /*09f0*/  LEA.HI.X.SX32 R13, R5, R123.reuse, 0x1, P0 ;  /* 0x0000007b050d7211 */ /* 0x080fe200000f0eff */
[----:B------:R-:W-:Y:S01]  /*0a00*/  IMAD R5, R27, 0x79, RZ ;  /* 0x000000791b057824 */ /* 0x000fe200078e02ff */
[----:B------:R-:W-:Y:S01]  /*0a10*/  IADD3 R14, P0, R197, R122, RZ ;  /* 0x0000007ac50e7210 */ /* 0x000fe20007f1e0ff */
[----:B------:R2:W5:Y:S01]  /*0a20*/  LDG.E.U16 R35, desc[UR60][R10.64] ;  /* 0x0000003c0a237981 */ /* 0x000562000c1e1500 */
[----:B------:R-:W-:-:S02]  /*0a30*/  LEA.HI.X.SX32 R17, R17, R123, 0x1, P1 ;  /* 0x0000007b11117211 */ /* 0x000fc400008f0eff */
[-C--:B0-----:R-:W-:Y:S01]  /*0a40*/  IADD3 R6, P1, R9, R122.reuse, RZ ;  /* 0x0000007a09067210 */ /* 0x081fe20007f3e0ff */
[----:B------:R0:W5:Y:S01]  /*0a50*/  LDG.E.U16 R34, desc[UR60][R12.64] ;  /* 0x0000003c0c227981 */ /* 0x000162000c1e1500 */
[----:B------:R-:W-:Y:S01]  /*0a60*/  LEA.HI.X.SX32 R15, R5, R123, 0x1, P0 ;  /* 0x0000007b050f7211 */ /* 0x000fe200000f0eff */
[----:B------:R-:W1:Y:S01]  /*0a70*/  LDC R202, c[0x0][0x248] ;  /* 0x00009200ffca7b82 */ /* 0x000e620000000800 */
[----:B------:R-:W-:Y:S01]  /*0a80*/  LEA R5, R27, R27, 0x2 ;  /* 0x0000001b1b057211 */ /* 0x000fe200078e10ff */
[----:B------:R0:W5:Y:S01]  /*0a90*/  LDG.E.U16 R28, desc[UR60][R16.64] ;  /* 0x0000003c101c7981 */ /* 0x000162000c1e1500 */
[-C--:B------:R-:W-:Y:S02]  /*0aa0*/  IADD3 R4, P0, R19, R122.reuse, RZ ;  /* 0x0000007a13047210 */ /* 0x080fe40007f1e0ff */
[-C--:B--2---:R-:W-:Y:S01]  /*0ab0*/  IADD3 R10, P2, R25, R122.reuse, RZ ;  /* 0x0000007a190a7210 */ /* 0x084fe20007f5e0ff */
[----:B------:R2:W5:Y:S01]  /*0ac0*/  LDG.E.U16 R33, desc[UR60][R14.64] ;  /* 0x0000003c0e217981 */ /* 0x000562000c1e1500 */
[-C--:B------:R-:W-:Y:S01]  /*0ad0*/  LEA.HI.X.SX32 R7, R19, R123.reuse, 0x1, P1 ;  /* 0x0000007b13077211 */ /* 0x080fe200008f0eff */
[----:B0-----:R-:W-:Y:S01]  /*0ae0*/  IMAD R13, R27, 0x24, RZ ;  /* 0x000000241b0d7824 */ /* 0x001fe200078e02ff */
[-C--:B------:R-:W-:Y:S01]  /*0af0*/  IADD3 R12, P1, R55, R122.reuse, RZ ;  /* 0x0000007a370c7210 */ /* 0x080fe20007f3e0ff */
[----:B------:R-:W-:Y:S01]  /*0b00*/  IMAD R69, R27, 0x88, RZ ;  /* 0x000000881b457824 */ /* 0x000fe200078e02ff */
[-C--:B------:R-:W-:Y:S01]  /*0b10*/  LEA.HI.X.SX32 R5, R5, R123.reuse, 0x1, P0 ;  /* 0x0000007b05057211 */ /* 0x080fe200000f0eff */
[----:B------:R-:W-:Y:S01]  /*0b20*/  IMAD R48, R27, 0xa8, RZ ;  /* 0x000000a81b307824 */ /* 0x000fe200078e02ff */
[-C--:B------:R-:W-:Y:S01]  /*0b30*/  IADD3 R8, P0, R13, R122.reuse, RZ ;  /* 0x0000007a0d087210 */ /* 0x080fe20007f1e0ff */
[----:B------:R-:W-:Y:S01]  /*0b40*/  STL [R1+0x1970], R78 ;  /* 0x0019704e01007387 */ /* 0x000fe20000100800 */
[-C--:B------:R-:W-:Y:S01]  /*0b50*/  LEA.HI.X.SX32 R11, R9, R123.reuse, 0x1, P2 ;  /* 0x0000007b090b7211 */ /* 0x080fe200010f0eff */
[----:B------:R-:W0:Y:S01]  /*0b60*/  LDC R213, c[0x0][0x248] ;  /* 0x00009200ffd57b82 */ /* 0x000e220000000800 */
[-C--:B------:R-:W-:Y:S01]  /*0b70*/  LEA.HI.X.SX32 R13, R13, R123.reuse, 0x1, P1 ;  /* 0x0000007b0d0d7211 */ /* 0x080fe200008f0eff */
[----:B------:R2:W4:Y:S04]  /*0b80*/  LDG.E.U16 R22, desc[UR60][R4.64] ;  /* 0x0000003c04167981 */ /* 0x000528000c1e1500 */
[----:B------:R-:W3:Y:S02]  /*0b90*/  LDG.E.U16 R18, desc[UR60][R10.64] ;  /* 0x0000003c0a127981 */ /* 0x000ee4000c1e1500 */
[----:B------:R-:W0:Y:S02]  /*0ba0*/  LDC R127, c[0x0][0x248] ;  /* 0x00009200ff7f7b82 */ /* 0x000e240000000800 */
[----:B------:R-:W5:Y:S01]  /*0bb0*/  LDG.E.U16 R2, desc[UR60][R12.64] ;  /* 0x0000003c0c027981 */ /* 0x000f62000c1e1500 */
[----:B------:R-:W-:Y:S01]  /*0bc0*/  IMAD R17, R27, 0x1a, RZ ;  /* 0x0000001a1b117824 */ /* 0x000fe200078e02ff */
[-C--:B------:R-:W-:Y:S01]  /*0bd0*/  LEA.HI.X.SX32 R9, R21, R123.reuse, 0x1, P0 ;  /* 0x0000007b15097211 */ /* 0x080fe200000f0eff */
[----:B--2---:R-:W-:Y:S01]  /*0be0*/  IMAD R15, R27, 0xd, RZ ;  /* 0x0000000d1b0f7824 */ /* 0x004fe200078e02ff */
[-C--:B------:R-:W-:Y:S01]  /*0bf0*/  IADD3 R14, P2, R61, R122.reuse, RZ ;  /* 0x0000007a3d0e7210 */ /* 0x080fe20007f5e0ff */
[----:B------:R-:W-:Y:S01]  /*0c00*/  IMAD R19, R27, 0x34, RZ ;  /* 0x000000341b137824 */ /* 0x000fe200078e02ff */
[-C--:B------:R-:W-:Y:S01]  /*0c10*/  IADD3 R4, P0, R17, R122.reuse, RZ ;  /* 0x0000007a11047210 */ /* 0x080fe20007f1e0ff */
[----:B------:R2:W5:Y:S01]  /*0c20*/  LDG.E.U16 R26, desc[UR60][R6.64] ;  /* 0x0000003c061a7981 */ /* 0x000562000c1e1500 */
[----:B------:R-:W0:Y:S02]  /*0c30*/  LDC R126, c[0x0][0x248] ;  /* 0x00009200ff7e7b82 */ /* 0x000e240000000800 */
[-C--:B------:R-:W-:Y:S01]  /*0c40*/  LEA.HI.X.SX32 R5, R15, R123.reuse, 0x1, P0 ;  /* 0x0000007b0f057211 */ /* 0x080fe200000f0eff */
[----:B------:R-:W-:Y:S01]  /*0c50*/  IMAD R21, R27, 0x44, RZ ;  /* 0x000000441b157824 */ /* 0x000fe200078e02ff */
[CC--:B------:R-:W-:Y:S01]  /*0c60*/  LEA.HI.X.SX32 R15, R19.reuse, R123.reuse, 0x1, P2 ;  /* 0x0000007b130f7211 */ /* 0x0c0fe200010f0eff */
[----:B------:R1:W5:Y:S03]  /*0c70*/  LDG.E.U16 R25, desc[UR60][R8.64] ;  /* 0x0000003c08197981 */ /* 0x000366000c1e1500 */
[----:B------:R-:W0:Y:S01]  /*0c80*/  LDC R124, c[0x0][0x248] ;  /* 0x00009200ff7c7b82 */ /* 0x000e220000000800 */
[-C--:B--2---:R-:W-:Y:S01]  /*0c90*/  IADD3 R6, P1, R19, R122.reuse, RZ ;  /* 0x0000007a13067210 */ /* 0x084fe20007f3e0ff */
[----:B------:R2:W5:Y:S03]  /*0ca0*/  LDG.E.U16 R20, desc[UR60][R4.64] ;  /* 0x0000003c04147981 */ /* 0x000566000c1e1500 */
[-C--:B------:R-:W-:Y:S01]  /*0cb0*/  LEA.HI.X.SX32 R7, R17, R123.reuse, 0x1, P1 ;  /* 0x0000007b11077211 */ /* 0x080fe200008f0eff */
[----:B------:R-:W5:Y:S01]  /*0cc0*/  LDG.E.U16 R14, desc[UR60][R14.64] ;  /* 0x0000003c0e0e7981 */ /* 0x000f62000c1e1500 */
[-C--:B------:R-:W-:Y:S01]  /*0cd0*/  IADD3 R16, P1, R69, R122.reuse, RZ ;  /* 0x0000007a45107210 */ /* 0x080fe20007f3e0ff */
[----:B------:R-:W-:Y:S01]  /*0ce0*/  IMAD R13, R27, 0x54, RZ ;  /* 0x000000541b0d7824 */ /* 0x000fe200078e02ff */
[-C--:B------:R-:W-:Y:S01]  /*0cf0*/  IADD3 R10, P0, R21, R122.reuse, RZ ;  /* 0x0000007a150a7210 */ /* 0x080fe20007f1e0ff */
[----:B-1----:R-:W-:Y:S01]  /*0d00*/  IMAD R9, R27, 0x2a, RZ ;  /* 0x0000002a1b097824 */ /* 0x002fe200078e02ff */
[-C--:B------:R-:W-:Y:S01]  /*0d10*/  LEA.HI.X.SX32 R17, R21, R123.reuse, 0x1, P1 ;  /* 0x0000007b15117211 */ /* 0x080fe200008f0eff */
[----:B------:R1:W5:Y:S01]  /*0d20*/  LDG.E.U16 R24, desc[UR60][R6.64] ;  /* 0x0000003c06187981 */ /* 0x000362000c1e1500 */
[----:B------:R-:W0:Y:S03]  /*0d30*/  LDC R128, c[0x0][0x248] ;  /* 0x00009200ff807b82 */ /* 0x000e260000000800 */
[----:B------:R-:W5:Y:S01]  /*0d40*/  LDG.E.U16 R0, desc[UR60][R16.64] ;  /* 0x0000003c10007981 */ /* 0x000f62000c1e1500 */
[-C--:B------:R-:W-:Y:S01]  /*0d50*/  LEA.HI.X.SX32 R11, R23, R123.reuse, 0x1, P0 ;  /* 0x0000007b170b7211 */ /* 0x080fe200000f0eff */
[----:B--2---:R-:W-:Y:S01]  /*0d60*/  IMAD R5, R27, 0x15, RZ ;  /* 0x000000151b057824 */ /* 0x004fe200078e02ff */
[-C--:B------:R-:W-:Y:S01]  /*0d70*/  IADD3 R4, P0, R9, R122.reuse, RZ ;  /* 0x0000007a09047210 */ /* 0x080fe20007f1e0ff */
[----:B------:R-:W-:Y:S01]  /*0d80*/  IMAD R55, R27, 0xc8, RZ ;  /* 0x000000c81b377824 */ /* 0x000fe200078e02ff */
[----:B------:R2:W5:Y:S01]  /*0d90*/  LDG.E.U16 R82, desc[UR60][R82.64] ;  /* 0x0000003c52527981 */ /* 0x000562000c1e1500 */
[----:B-1----:R-:W-:Y:S01]  /*0da0*/  IADD3 R6, P1, R13, R122, RZ ;  /* 0x0000007a0d067210 */ /* 0x002fe20007f3e0ff */
[----:B------:R-:W-:Y:S01]  /*0db0*/  IMAD R19, R27, 0x64, RZ ;  /* 0x000000641b137824 */ /* 0x000fe200078e02ff */
[----:B------:R-:W1:Y:S01]  /*0dc0*/  LDC R134, c[0x0][0x248] ;  /* 0x00009200ff867b82 */ /* 0x000e620000000800 */
[----:B------:R2:W5:Y:S01]  /*0dd0*/  LDG.E.U16 R23, desc[UR60][R10.64] ;  /* 0x0000003c0a177981 */ /* 0x000562000c1e1500 */
[----:B------:R-:W-:-:S02]  /*0de0*/  LEA.HI.X.SX32 R7, R9, R123, 0x1, P1 ;  /* 0x0000007b09077211 */ /* 0x000fc400008f0eff */
[-C--:B------:R-:W-:Y:S01]  /*0df0*/  LEA.HI.X.SX32 R5, R5, R123.reuse, 0x1, P0 ;  /* 0x0000007b05057211 */ /* 0x080fe200000f0eff */
[----:B------:R-:W-:Y:S01]  /*0e00*/  IMAD R54, R27, 0xe8, RZ ;  /* 0x000000e81b367824 */ /* 0x000fe200078e02ff */
[-C--:B------:R-:W-:Y:S01]  /*0e10*/  IADD3 R12, P1, R55, R122.reuse, RZ ;  /* 0x0000007a370c7210 */ /* 0x080fe20007f3e0ff */
[C---:B------:R-:W-:Y:S01]  /*0e20*/  IMAD R71, R27.reuse, 0x108, RZ ;  /* 0x000001081b477824 */ /* 0x040fe200078e02ff */
[----:B--2---:R-:W2:Y:S01]  /*0e30*/  LDC R83, c[0x0][0x248] ;  /* 0x00009200ff537b82 */ /* 0x004ea20000000800 */
[----:B------:R-:W2:Y:S01]  /*0e40*/  LDG.E.U16 R52, desc[UR60][R4.64] ;  /* 0x0000003c04347981 */ /* 0x000ea2000c1e1500 */
[----:B------:R-:W-:Y:S01]  /*0e50*/  IADD3 R10, P2, R48, R122, RZ ;  /* 0x0000007a300a7210 */ /* 0x000fe20007f5e0ff */
[----:B------:R-:W-:Y:S02]  /*0e60*/  IMAD R216, R27, 0xa4, RZ ;  /* 0x000000a41bd87824 */ /* 0x000fe400078e02ff */
[----:B------:R-:W2:Y:S01]  /*0e70*/  LDG.E.U16 R98, desc[UR60][R98.64] ;  /* 0x0000003c62627981 */ /* 0x000ea2000c1e1500 */
[----:B------:R-:W-:-:S02]  /*0e80*/  LEA.HI.X.SX32 R11, R13, R123, 0x1, P2 ;  /* 0x0000007b0d0b7211 */ /* 0x000fc400010f0eff */
[----:B------:R-:W1:Y:S01]  /*0e90*/  LDC R136, c[0x0][0x248] ;  /* 0x00009200ff887b82 */ /* 0x000e620000000800 */
[-C--:B------:R-:W-:Y:S01]  /*0ea0*/  LEA.HI.X.SX32 R13, R19, R123.reuse, 0x1, P1 ;  /* 0x0000007b130d7211 */ /* 0x080fe200008f0eff */
[C---:B------:R-:W-:Y:S01]  /*0eb0*/  IMAD R218, R27.reuse, 0xb4, RZ ;  /* 0x000000b41bda7824 */ /* 0x040fe200078e02ff */
[----:B------:R-:W2:Y:S05]  /*0ec0*/  LDG.E.U16 R96, desc[UR60][R96.64] ;  /* 0x0000003c60607981 */ /* 0x000eaa000c1e1500 */
[----:B------:R-:W1:Y:S08]  /*0ed0*/  LDC R129, c[0x0][0x248] ;  /* 0x00009200ff817b82 */ /* 0x000e700000000800 */
        /* <DEDUP_REMOVED lines=27> */
[----:B------:R-:W1:Y:S01]  /*1090*/  LDC R161, c[0x0][0x248] ;  /* 0x00009200ffa17b82 */ /* 0x000e620000000800 */
[----:B----4-:R4:W-:Y:S04]  /*10a0*/  STL [R1+0x108], R22 ;  /* 0x0001081601007387 */ /* 0x0109e80000100800 */
[----:B---3--:R3:W-:Y:S03]  /*10b0*/  STL [R1+0xec], R18 ;  /* 0x0000ec1201007387 */ /* 0x0087e60000100800 */
[----:B------:R-:W1:Y:S01]  /*10c0*/  LDC R199, c[0x0][0x248] ;  /* 0x00009200ffc77b82 */ /* 0x000e620000000800 */
[----:B-----5:R5:W-:Y:S01]  /*10d0*/  STL [R1+0xcc], R2 ;  /* 0x0000cc0201007387 */ /* 0x020be20000100800 */
[----:B------:R-:W-:Y:S01]  /*10e0*/  IMAD R17, R27, 0x74, RZ ;  /* 0x000000741b117824 */ /* 0x000fe200078e02ff */
[-C--:B------:R-:W-:Y:S01]  /*10f0*/  IADD3 R8, P0, R19, R122.reuse, RZ ;  /* 0x0000007a13087210 */ /* 0x080fe20007f1e0ff */
[----:B------:R-:W-:Y:S01]  /*1100*/  IMAD R15, R27, 0x3a, RZ ;  /* 0x0000003a1b0f7824 */ /* 0x000fe200078e02ff */
[----:B----4-:R4:W2:Y:S03]  /*1110*/  LDG.E.U16 R22, desc[UR60][R6.64] ;  /* 0x0000003c06167981 */ /* 0x0108a6000c1e1500 */
[----:B------:R-:W1:Y:S01]  /*1120*/  LDC R168, c[0x0][0x248] ;  /* 0x00009200ffa87b82 */ /* 0x000e620000000800 */
[----:B---3--:R3:W2:Y:S04]  /*1130*/  LDG.E.U16 R18, desc[UR60][R10.64] ;  /* 0x0000003c0a127981 */ /* 0x0086a8000c1e1500 */
[----:B-----5:R-:W5:Y:S03]  /*1140*/  LDG.E.U16 R2, desc[UR60][R12.64] ;  /* 0x0000003c0c027981 */ /* 0x020f66000c1e1500 */
[----:B------:R-:W1:Y:S01]  /*1150*/  LDC R173, c[0x0][0x248] ;  /* 0x00009200ffad7b82 */ /* 0x000e620000000800 */
[-C--:B----4-:R-:W-:Y:S01]  /*1160*/  IADD3 R6, P1, R17, R122.reuse, RZ ;  /* 0x0000007a11067210 */ /* 0x090fe20007f3e0ff */
[----:B------:R-:W-:Y:S01]  /*1170*/  IMAD R5, R27, 0x1d, RZ ;  /* 0x0000001d1b057824 */ /* 0x000fe200078e02ff */
[-C--:B------:R-:W-:Y:S01]  /*1180*/  LEA.HI.X.SX32 R9, R57, R123.reuse, 0x1, P0 ;  /* 0x0000007b39097211 */ /* 0x080fe200000f0eff */
[----:B------:R-:W-:Y:S01]  /*1190*/  STL [R1+0xf8], R20 ;  /* 0x0000f81401007387 */ /* 0x000fe20000100800 */
[-C--:B------:R-:W-:Y:S01]  /*11a0*/  IADD3 R4, P0, R15, R122.reuse, RZ ;  /* 0x0000007a0f047210 */ /* 0x080fe20007f1e0ff */
[----:B------:R-:W-:Y:S01]  /*11b0*/  IMAD R19, R27, 0x84, RZ ;  /* 0x000000841b137824 */ /* 0x000fe200078e02ff */
[-C--:B------:R-:W-:Y:S01]  /*11c0*/  LEA.HI.X.SX32 R7, R15, R123.reuse, 0x1, P1 ;  /* 0x0000007b0f077211 */ /* 0x080fe200008f0eff */
[----:B------:R4:W-:Y:S01]  /*11d0*/  STL [R1+0xac], R14 ;  /* 0x0000ac0e01007387 */ /* 0x0009e20000100800 */
[-C--:B------:R-:W-:Y:S01]  /*11e0*/  IADD3 R16, P1, R71, R122.reuse, RZ ;  /* 0x0000007a47107210 */ /* 0x080fe20007f3e0ff */
[----:B------:R-:W1:Y:S01]  /*11f0*/  LDC R248, c[0x0][0x248] ;  /* 0x00009200fff87b82 */ /* 0x000e620000000800 */
[----:B------:R-:W-:Y:S01]  /*1200*/  LEA.HI.X.SX32 R5, R5, R123, 0x1, P0 ;  /* 0x0000007b05057211 */ /* 0x000fe200000f0eff */
[----:B------:R0:W5:Y:S04]  /*1210*/  LDG.E.U16 R21, desc[UR60][R8.64] ;  /* 0x0000003c08157981 */ /* 0x000168000c1e1500 */
[----:B------:R0:W5:Y:S01]  /*1220*/  LDG.E.U16 R30, desc[UR60][R4.64] ;  /* 0x0000003c041e7981 */ /* 0x000162000c1e1500 */
[----:B----4-:R-:W-:Y:S01]  /*1230*/  IADD3 R14, P2, R54, R122, RZ ;  /* 0x0000007a360e7210 */ /* 0x010fe20007f5e0ff */
[----:B---3--:R-:W-:-:S02]  /*1240*/  IMAD R11, R27, 0x4a, RZ ;  /* 0x0000004a1b0b7824 */ /* 0x008fc400078e02ff */
[----:B------:R3:W4:Y:S01]  /*1250*/  LDG.E.U16 R20, desc[UR60][R6.64] ;  /* 0x0000003c06147981 */ /* 0x000722000c1e1500 */
[----:B------:R-:W4:Y:S01]  /*1260*/  LDC R198, c[0x0][0x248] ;  /* 0x00009200ffc67b82 */ /* 0x000f220000000800 */
[-C--:B------:R-:W-:Y:S02]  /*1270*/  LEA.HI.X.SX32 R15, R17, R123.reuse, 0x1, P2 ;  /* 0x0000007b110f7211 */ /* 0x080fe400010f0eff */
[CC--:B------:R-:W-:Y:S01]  /*1280*/  LEA.HI.X.SX32 R17, R19.reuse, R123.reuse, 0x1, P1 ;  /* 0x0000007b13117211 */ /* 0x0c0fe200008f0eff */
[----:B------:R3:W-:Y:S04]  /*1290*/  STL [R1+0x90], R0 ;  /* 0x0000900001007387 */ /* 0x0007e80000100800 */
[----:B------:R2:W4:Y:S01]  /*12a0*/  LDG.E.U16 R14, desc[UR60][R14.64] ;  /* 0x0000003c0e0e7981 */ /* 0x000522000c1e1500 */
[-C--:B0-----:R-:W-:Y:S01]  /*12b0*/  IADD3 R8, P0, R19, R122.reuse, RZ ;  /* 0x0000007a13087210 */ /* 0x081fe20007f1e0ff */
[----:B------:R-:W0:Y:S02]  /*12c0*/  LDC R172, c[0x0][0x248] ;  /* 0x00009200ffac7b82 */ /* 0x000e240000000800 */
[----:B---3--:R-:W3:Y:S01]  /*12d0*/  LDG.E.U16 R0, desc[UR60][R16.64] ;  /* 0x0000003c10007981 */ /* 0x008ee2000c1e1500 */
[----:B------:R-:W-:Y:S01]  /*12e0*/  LEA.HI.X.SX32 R9, R59, R123, 0x1, P0 ;  /* 0x0000007b3b097211 */ /* 0x000fe200000f0eff */
[----:B------:R-:W-:Y:S01]  /*12f0*/  IMAD R5, R27, 0x25, RZ ;  /* 0x000000251b057824 */ /* 0x000fe200078e02ff */
[----:B------:R-:W-:Y:S01]  /*1300*/  IADD3 R4, P0, R11, R122, RZ ;  /* 0x0000007a0b047210 */ /* 0x000fe20007f1e0ff */
[----:B------:R-:W-:-:S02]  /*1310*/  IMAD R57, R27, 0x5a, RZ ;  /* 0x0000005a1b397824 */ /* 0x000fc400078e02ff */
[----:B------:R-:W0:Y:S01]  /*1320*/  LDC R177, c[0x0][0x248] ;  /* 0x00009200ffb17b82 */ /* 0x000e220000000800 */
[----:B------:R-:W-:Y:S01]  /*1330*/  IMAD R7, R27, 0x2d, RZ ;  /* 0x0000002d1b077824 */ /* 0x000fe200078e02ff */
[-C--:B------:R-:W-:Y:S01]  /*1340*/  LEA.HI.X.SX32 R5, R5, R123.reuse, 0x1, P0 ;  /* 0x0000007b05057211 */ /* 0x080fe200000f0eff */
[----:B------:R-:W-:Y:S01]  /*1350*/  IMAD R61, R27, 0x94, RZ ;  /* 0x000000941b3d7824 */ /* 0x000fe200078e02ff */
[-C--:B------:R-:W-:Y:S01]  /*1360*/  IADD3 R6, P0, R57, R122.reuse, RZ ;  /* 0x0000007a39067210 */ /* 0x080fe20007f1e0ff */
[----:B--2---:R2:W-:Y:S03]  /*1370*/  STL [R1+0xe8], R52 ;  /* 0x0000e83401007387 */ /* 0x0045e60000100800 */
[-C--:B------:R-:W-:Y:S01]  /*1380*/  LEA.HI.X.SX32 R7, R7, R123.reuse, 0x1, P0 ;  /* 0x0000007b07077211 */ /* 0x080fe200000f0eff */
[----:B------:R-:W-:Y:S01]  /*1390*/  IMAD R223, R27, 0xc4, RZ ;  /* 0x000000c41bdf7824 */ /* 0x000fe200078e02ff */
[-C--:B------:R-:W-:Y:S01]  /*13a0*/  IADD3 R10, P1, R61, R122.reuse, RZ ;  /* 0x0000007a3d0a7210 */ /* 0x080fe20007f3e0ff */
[----:B------:R-:W0:Y:S01]  /*13b0*/  LDC R244, c[0x0][0x248] ;  /* 0x00009200fff47b82 */ /* 0x000e220000000800 */
[-C--:B------:R-:W-:Y:S01]  /*13c0*/  IADD3 R12, P2, R216, R122.reuse, RZ ;  /* 0x0000007ad80c7210 */ /* 0x080fe20007f5e0ff */
[----:B------:R-:W-:Y:S01]  /*13d0*/  IMAD R15, R27, 0x6a, RZ ;  /* 0x0000006a1b0f7824 */ /* 0x000fe200078e02ff */
[----:B------:R1:W3:Y:S04]  /*13e0*/  LDG.E.U16 R19, desc[UR60][R8.64] ;  /* 0x0000003c08137981 */ /* 0x0002e8000c1e1500 */
[----:B--2---:R2:W3:Y:S01]  /*13f0*/  LDG.E.U16 R52, desc[UR60][R4.64] ;  /* 0x0000003c04347981 */ /* 0x0044e2000c1e1500 */
[-C--:B------:R-:W-:Y:S01]  /*1400*/  LEA.HI.X.SX32 R11, R11, R123.reuse, 0x1, P1 ;  /* 0x0000007b0b0b7211 */ /* 0x080fe200008f0eff */
[----:B------:R-:W-:Y:S01]  /*1410*/  IMAD R224, R27, 0xd4, RZ ;  /* 0x000000d41be07824 */ /* 0x000fe200078e02ff */
[----:B------:R-:W-:Y:S01]  /*1420*/  LEA.HI.X.SX32 R13, R63, R123, 0x1, P2 ;  /* 0x0000007b3f0d7211 */ /* 0x000fe200010f0eff */
[----:B------:R-:W0:Y:S01]  /*1430*/  LDC R59, c[0x0][0x248] ;  /* 0x00009200ff3b7b82 */ /* 0x000e220000000800 */
[----:B-1----:R-:W-:Y:S01]  /*1440*/  IMAD R9, R27, 0x35, RZ ;  /* 0x000000351b097824 */ /* 0x002fe200078e02ff */
[----:B------:R-:W-:-:S02]  /*1450*/  IADD3 R8, P0, R15, R122, RZ ;  /* 0x0000007a0f087210 */ /* 0x000fc40007f1e0ff */
[----:B------:R1:W3:Y:S01]  /*1460*/  LDG.E.U16 R17, desc[UR60][R12.64] ;  /* 0x0000003c0c117981 */ /* 0x0002e2000c1e1500 */
[-C--:B--2---:R-:W-:Y:S02]  /*1470*/  IADD3 R4, P1, R218, R122.reuse, RZ ;  /* 0x0000007ada047210 */ /* 0x084fe40007f3e0ff */
[-C--:B------:R-:W-:Y:S01]  /*1480*/  LEA.HI.X.SX32 R9, R9, R123.reuse, 0x1, P0 ;  /* 0x0000007b09097211 */ /* 0x080fe200000f0eff */
[----:B------:R-:W2:Y:S01]  /*1490*/  LDC R63, c[0x0][0x248] ;  /* 0x00009200ff3f7b82 */ /* 0x000ea20000000800 */
[----:B------:R-:W-:Y:S02]  /*14a0*/  LEA.HI.X.SX32 R5, R57, R123, 0x1, P1 ;  /* 0x0000007b39057211 */ /* 0x000fe400008f0eff */
[----:B-1----:R-:W-:-:S03]  /*14b0*/  IADD3 R12, P1, R224, R122, RZ ;  /* 0x0000007ae00c7210 */ /* 0x002fc60007f3e0ff */
[----:B------:R-:W2:Y:S02]  /*14c0*/  LDG.E.U16 R16, desc[UR60][R4.64] ;  /* 0x0000003c04107981 */ /* 0x000ea4000c1e1500 */
[----:B------:R-:W1:Y:S01]  /*14d0*/  LDC R246, c[0x0][0x248] ;  /* 0x00009200fff67b82 */ /* 0x000e620000000800 */
[----:B------:R-:W-:-:S07]  /*14e0*/  LEA.HI.X.SX32 R13, R15, R123, 0x1, P1 ;  /* 0x0000007b0f0d7211 */ /* 0x000fce00008f0eff */
        /* <DEDUP_REMOVED lines=22> */
[----:B------:R0:W-:Y:S04]  /*1650*/  STL [R1+0x78], R18 ;  /* 0x0000781201007387 */ /* 0x0001e80000100800 */
[----:B-----5:R5:W-:Y:S04]  /*1660*/  STL [R1+0x60], R2 ;  /* 0x0000600201007387 */ /* 0x020be80000100800 */
[----:B0-----:R0:W2:Y:S04]  /*1670*/  LDG.E.U16 R18, desc[UR60][R10.64] ;  /* 0x0000003c0a127981 */ /* 0x0010a8000c1e1500 */
[----:B-----5:R5:W2:Y:S01]  /*1680*/  LDG.E.U16 R2, desc[UR60][R6.64] ;  /* 0x0000003c06027981 */ /* 0x020aa2000c1e1500 */
[----:B0-----:R-:W-:-:S04]  /*1690*/  IADD3 R10, P2, R223, R122, RZ ;  /* 0x0000007adf0a7210 */ /* 0x001fc80007f5e0ff */
[----:B------:R-:W-:Y:S01]  /*16a0*/  LEA.HI.X.SX32 R11, R65, R123, 0x1, P2 ;  /* 0x0000007b410b7211 */ /* 0x000fe200010f0eff */
[----:B------:R0:W-:Y:S01]  /*16b0*/  STL [R1+0xd8], R30 ;  /* 0x0000d81e01007387 */ /* 0x0001e20000100800 */
[----:B------:R-:W1:Y:S03]  /*16c0*/  LDC R65, c[0x0][0x248] ;  /* 0x00009200ff417b82 */ /* 0x000e660000000800 */
[----:B------:R-:W2:Y:S05]  /*16d0*/  LDG.E.U16 R15, desc[UR60][R10.64] ;  /* 0x0000003c0a0f7981 */ /* 0x000eaa000c1e1500 */
[----:B0-----:R-:W0:Y:S01]  /*16e0*/  LDC R30, c[0x0][0x248] ;  /* 0x00009200ff1e7b82 */ /* 0x001e220000000800 */
[----:B------:R-:W2:Y:S04]  /*16f0*/  LDG.E.U16 R10, desc[UR60][R8.64] ;  /* 0x0000003c080a7981 */ /* 0x000ea8000c1e1500 */
[----:B----4-:R4:W-:Y:S04]  /*1700*/  STL [R1+0x48], R14 ;  /* 0x0000480e01007387 */ /* 0x0109e80000100800 */
[----:B---3--:R3:W-:Y:S01]  /*1710*/  STL [R1+0x38], R0 ;  /* 0x0000380001007387 */ /* 0x0087e20000100800 */
[----:B-----5:R-:W-:-:S03]  /*1720*/  SHF.L.U32 R7, R27, 0x3, RZ ;  /* 0x000000031b077819 */ /* 0x020fc600000006ff */
[----:B----4-:R4:W5:Y:S01]  /*1730*/  LDG.E.U16 R14, desc[UR60][R12.64] ;  /* 0x0000003c0c0e7981 */ /* 0x010962000c1e1500 */
[----:B---3--:R-:W3:Y:S01]  /*1740*/  LDC R0, c[0x0][0x248] ;  /* 0x00009200ff007b82 */ /* 0x008ee20000000800 */
[----:B------:R-:W-:Y:S02]  /*1750*/  SHF.L.U32 R57, R27, 0x4, RZ ;  /* 0x000000041b397819 */ /* 0x000fe400000006ff */
[----:B------:R-:W-:-:S05]  /*1760*/  LEA R4, P0, R59, R122, 0x4 ;  /* 0x0000007a3b047211 */ /* 0x000fca00078020ff */
[----:B----4-:R-:W4:Y:S01]  /*1770*/  LDC R12, c[0x0][0x248] ;  /* 0x00009200ff0c7b82 */ /* 0x010f220000000800 */
[----:B------:R1:W-:Y:S01]  /*1780*/  STL [R1+0xc8], R52 ;  /* 0x0000c83401007387 */ /* 0x0003e20000100800 */
[-C--:B--2---:R-:W-:Y:S02]  /*1790*/  LEA R6, P1, R63, R122.reuse, 0x5 ;  /* 0x0000007a3f067211 */ /* 0x084fe400078228ff */
[-C--:B------:R-:W-:Y:S02]  /*17a0*/  LEA.HI.X.SX32 R5, R7, R123.reuse, 0x1, P0 ;  /* 0x0000007b07057211 */ /* 0x080fe400000f0eff */
[-C--:B------:R-:W-:Y:S02]  /*17b0*/  LEA.HI.X.SX32 R7, R57, R123.reuse, 0x1, P1 ;  /* 0x0000007b39077211 */ /* 0x080fe400008f0eff */
[----:B------:R-:W2:Y:S08]  /*17c0*/  LDC R57, c[0x0][0x248] ;  /* 0x00009200ff397b82 */ /* 0x000eb00000000800 */
[----:B-1----:R-:W1:Y:S01]  /*17d0*/  LDC R52, c[0x0][0x248] ;  /* 0x00009200ff347b82 */ /* 0x002e620000000800 */
[----:B---3--:R-:W-:Y:S01]  /*17e0*/  IMAD R13, R0, 0x110, RZ ;  /* 0x00000110000d7824 */ /* 0x008fe200078e02ff */
[----:B------:R-:W-:Y:S01]  /*17f0*/  SHF.L.U32 R9, R27, 0x6, RZ ;  /* 0x000000061b097819 */ /* 0x000fe200000006ff */
[----:B0-----:R-:W-:Y:S01]  /*1800*/  IMAD R11, R30, 0x210, RZ ;  /* 0x000002101e0b7824 */ /* 0x001fe200078e02ff */
[----:B------:R-:W-:Y:S01]  /*1810*/  LEA R8, P0, R67, R122, 0x7 ;  /* 0x0000007a43087211 */ /* 0x000fe200078038ff */
[----:B------:R0:W3:Y:S03]  /*1820*/  LDG.E.U16 R73, desc[UR60][R4.64] ;  /* 0x0000003c04497981 */ /* 0x0000e6000c1e1500 */
[----:B------:R-:W2:Y:S01]  /*1830*/  LDC R63, c[0x0][0x248] ;  /* 0x00009200ff3f7b82 */ /* 0x000ea20000000800 */
[----:B------:R-:W-:Y:S01]  /*1840*/  LEA.HI.X.SX32 R9, R9, R123, 0x1, P0 ;  /* 0x0000007b09097211 */ /* 0x000fe200000f0eff */
[----:B------:R4:W5:Y:S01]  /*1850*/  LDG.E.U16 R76, desc[UR60][R6.64] ;  /* 0x0000003c064c7981 */ /* 0x000962000c1e1500 */
[----:B------:R-:W-:-:S02]  /*1860*/  SHF.L.U32 R59, R27, 0x5, RZ ;  /* 0x000000051b3b7819 */ /* 0x000fc400000006ff */
[-C--:B------:R-:W-:Y:S01]  /*1870*/  LEA R74, P2, R75, R122.reuse, 0x6 ;  /* 0x0000007a4b4a7211 */ /* 0x080fe200078430ff */
[----:B------:R1:W3:Y:S02]  /*1880*/  LDG.E.U16 R67, desc[UR60][R8.64] ;  /* 0x0000003c08437981 */ /* 0x0002e4000c1e1500 */
[----:B------:R-:W2:Y:S01]  /*1890*/  LDC R0, c[0x0][0x248] ;  /* 0x00009200ff007b82 */ /* 0x000ea20000000800 */
[----:B0-----:R-:W-:Y:S02]  /*18a0*/  SHF.L.U32 R5, R27, 0x7, RZ ;  /* 0x000000071b057819 */ /* 0x001fe400000006ff */
[----:B------:R-:W-:-:S05]  /*18b0*/  LEA R4, P0, R65, R122, 0x8 ;  /* 0x0000007a41047211 */ /* 0x000fca00078040ff */
[----:B------:R-:W0:Y:S01]  /*18c0*/  LDC R30, c[0x0][0x248] ;  /* 0x00009200ff1e7b82 */ /* 0x000e220000000800 */
[-C--:B------:R-:W-:Y:S01]  /*18d0*/  LEA.HI.X.SX32 R75, R59, R123.reuse, 0x1, P2 ;  /* 0x0000007b3b4b7211 */ /* 0x080fe200010f0eff */
[----:B----4-:R-:W-:Y:S01]  /*18e0*/  IMAD R59, R12, 0x220, RZ ;  /* 0x000002200c3b7824 */ /* 0x010fe200078e02ff */
[----:B------:R-:W-:Y:S02]  /*18f0*/  SHF.L.U32 R7, R27, 0x8, RZ ;  /* 0x000000081b077819 */ /* 0x000fe400000006ff */
[-C--:B-1----:R-:W-:Y:S01]  /*1900*/  LEA R8, P1, R83, R122.reuse, 0x9 ;  /* 0x0000007a53087211 */ /* 0x082fe200078248ff */
[----:B------:R-:W-:Y:S01]  /*1910*/  IMAD R65, R52, 0x230, RZ ;  /* 0x0000023034417824 */ /* 0x000fe200078e02ff */
[-C--:B------:R-:W-:Y:S01]  /*1920*/  LEA.HI.X.SX32 R5, R5, R123.reuse, 0x1, P0 ;  /* 0x0000007b05057211 */ /* 0x080fe200000f0eff */
[----:B------:R-:W4:Y:S01]  /*1930*/  LDG.E.U16 R74, desc[UR60][R74.64] ;  /* 0x0000003c4a4a7981 */ /* 0x000f22000c1e1500 */
[-C--:B------:R-:W-:Y:S02]  /*1940*/  IADD3 R6, P0, R13, R122.reuse, RZ ;  /* 0x0000007a0d067210 */ /* 0x080fe40007f1e0ff */
[-C--:B------:R-:W-:Y:S01]  /*1950*/  LEA.HI.X.SX32 R9, R7, R123.reuse, 0x1, P1 ;  /* 0x0000007b07097211 */ /* 0x080fe200008f0eff */
[----:B--2---:R-:W-:Y:S01]  /*1960*/  IMAD R57, R57, 0x240, RZ ;  /* 0x0000024039397824 */ /* 0x004fe200078e02ff */
[-C--:B------:R-:W-:Y:S01]  /*1970*/  LEA.HI.X.SX32 R7, R69, R123.reuse, 0x1, P0 ;  /* 0x0000007b45077211 */ /* 0x080fe200000f0eff */
[----:B------:R-:W-:Y:S01]  /*1980*/  IMAD R63, R63, 0x128, RZ ;  /* 0x000001283f3f7824 */ /* 0x000fe200078e02ff */
[----:B------:R-:W-:Y:S01]  /*1990*/  IADD3 R12, P0, R59, R122, RZ ;  /* 0x0000007a3b0c7210 */ /* 0x000fe20007f1e0ff */
[----:B------:R-:W-:Y:S01]  /*19a0*/  IMAD R59, R58, 0x250, RZ ;  /* 0x000002503a3b7824 */ /* 0x000fe200078e02ff */
[----:B------:R1:W2:Y:S02]  /*19b0*/  LDG.E.U16 R69, desc[UR60][R8.64] ;  /* 0x0000003c08457981 */ /* 0x0002a4000c1e1500 */
[----:B------:R-:W-:-:S02]  /*19c0*/  LEA.HI.X.SX32 R13, R13, R123, 0x1, P0 ;  /* 0x0000007b0d0d7211 */ /* 0x000fc400000f0eff */
[-C--:B------:R-:W-:Y:S01]  /*19d0*/  IADD3 R58, P0, R59, R122.reuse, RZ ;  /* 0x0000007a3b3a7210 */ /* 0x080fe20007f1e0ff */
[----:B------:R-:W-:Y:S01]  /*19e0*/  IMAD R64, R64, 0x120, RZ ;  /* 0x0000012040407824 */ /* 0x000fe200078e02ff */
[----:B------:R-:W5:Y:S01]  /*19f0*/  LDG.E.U16 R68, desc[UR60][R4.64] ;  /* 0x0000003c04447981 */ /* 0x000f62000c1e1500 */
[----:B-1----:R-:W-:Y:S01]  /*1a00*/  IADD3 R8, P1, R65, R122, RZ ;  /* 0x0000007a41087210 */ /* 0x002fe20007f3e0ff */
[----:B0-----:R-:W-:Y:S01]  /*1a10*/  IMAD R101, R30, 0x260, RZ ;  /* 0x000002601e657824 */ /* 0x001fe200078e02ff */
[----:B------:R-:W-:Y:S01]  /*1a20*/  LEA.HI.X.SX32 R59, R63, R123, 0x1, P0 ;  /* 0x0000007b3f3b7211 */ /* 0x000fe200000f0eff */
[C---:B------:R-:W-:Y:S01]  /*1a30*/  IMAD R226, R27.reuse, 0xe4, RZ ;  /* 0x000000e41be27824 */ /* 0x040fe200078e02ff */
[----:B------:R-:W4:Y:S01]  /*1a40*/  LDG.E.U16 R72, desc[UR60][R12.64] ;  /* 0x0000003c0c487981 */ /* 0x000f22000c1e1500 */
[C---:B------:R-:W-:Y:S02]  /*1a50*/  IMAD R99, R27.reuse, 0x98, RZ ;  /* 0x000000981b637824 */ /* 0x040fe400078e02ff */
[----:B------:R-:W-:-:S02]  /*1a60*/  IMAD R97, R27, 0x7a, RZ ;  /* 0x0000007a1b617824 */ /* 0x000fc400078e02ff */
[C---:B------:R-:W-:Y:S02]  /*1a70*/  IMAD R183, R27.reuse, 0x8a, RZ ;  /* 0x0000008a1bb77824 */ /* 0x040fe400078e02ff */
[C---:B------:R-:W-:Y:S02]  /*1a80*/  IMAD R227, R27.reuse, 0xf4, RZ ;  /* 0x000000f41be37824 */ /* 0x040fe400078e02ff */
[C---:B------:R-:W-:Y:S02]  /*1a90*/  IMAD R184, R27.reuse, 0x9a, RZ ;  /* 0x0000009a1bb87824 */ /* 0x040fe400078e02ff */
[C---:B------:R-:W-:Y:S02]  /*1aa0*/  IMAD R83, R27.reuse, 0x4d, RZ ;  /* 0x0000004d1b537824 */ /* 0x040fe400078e02ff */
[----:B------:R-:W-:Y:S01]  /*1ab0*/  IMAD R188, R27, 0xaa, RZ ;  /* 0x000000aa1bbc7824 */ /* 0x000fe200078e02ff */
[----:B------:R0:W-:Y:S02]  /*1ac0*/  STL [R1+0xb8], R2 ;  /* 0x0000b80201007387 */ /* 0x0001e40000100800 */
[----:B0-----:R-:W0:Y:S02]  /*1ad0*/  LDC R2, c[0x0][0x248] ;  /* 0x00009200ff027b82 */ /* 0x001e240000000800 */
[----:B------:R1:W-:Y:S02]  /*1ae0*/  STL [R1+0xa8], R10 ;  /* 0x0000a80a01007387 */ /* 0x0003e40000100800 */
[----:B-1----:R-:W-:Y:S01]  /*1af0*/  IADD3 R10, P2, R11, R122, RZ ;  /* 0x0000007a0b0a7210 */ /* 0x002fe20007f5e0ff */
[----:B0-----:R-:W-:-:S03]  /*1b00*/  IMAD R75, R2, 0x118, RZ ;  /* 0x00000118024b7824 */ /* 0x001fc600078e02ff */
[-C--:B------:R-:W-:Y:S02]  /*1b10*/  LEA.HI.X.SX32 R11, R71, R123.reuse, 0x1, P2 ;  /* 0x0000007b470b7211 */ /* 0x080fe400010f0eff */
[----:B------:R0:W4:Y:S01]  /*1b20*/  LDG.E.U16 R71, desc[UR60][R6.64] ;  /* 0x0000003c06477981 */ /* 0x000122000c1e1500 */
[----:B------:R-:W-:-:S03]  /*1b30*/  LEA.HI.X.SX32 R9, R75, R123, 0x1, P1 ;  /* 0x0000007b4b097211 */ /* 0x000fc600008f0eff */
[----:B------:R1:W4:Y:S04]  /*1b40*/  LDG.E.U16 R70, desc[UR60][R10.64] ;  /* 0x0000003c0a467981 */ /* 0x000328000c1e1500 */
[----:B------:R1:W2:Y:S01]  /*1b50*/  LDG.E.U16 R65, desc[UR60][R8.64] ;  /* 0x0000003c08417981 */ /* 0x0002a2000c1e1500 */
[----:B0-----:R-:W-:Y:S01]  /*1b60*/  IMAD R7, R0, 0x130, RZ ;  /* 0x0000013000077824 */ /* 0x001fe200078e02ff */
[----:B-1----:R-:W-:-:S04]  /*1b70*/  IADD3 R10, P2, R57, R122, RZ ;  /* 0x0000007a390a7210 */ /* 0x002fc80007f5e0ff */
[-C--:B------:R-:W-:Y:S01]  /*1b80*/  IADD3 R4, P0, R7, R122.reuse, RZ ;  /* 0x0000007a07047210 */ /* 0x080fe20007f1e0ff */
[----:B------:R-:W5:Y:S01]  /*1b90*/  LDG.E.U16 R57, desc[UR60][R58.64] ;  /* 0x0000003c3a397981 */ /* 0x000f62000c1e1500 */
[-C--:B------:R-:W-:Y:S01]  /*1ba0*/  LEA.HI.X.SX32 R11, R64, R123.reuse, 0x1, P2 ;  /* 0x0000007b400b7211 */ /* 0x080fe200010f0eff */
[----:B------:R-:W-:Y:S01]  /*1bb0*/  IMAD R9, R27, 0x3d, RZ ;  /* 0x0000003d1b097824 */ /* 0x000fe200078e02ff */
[-C--:B------:R-:W-:Y:S02]  /*1bc0*/  IADD3 R100, P2, R101, R122.reuse, RZ ;  /* 0x0000007a65647210 */ /* 0x080fe40007f5e0ff */
[-C--:B------:R-:W-:Y:S01]  /*1bd0*/  IADD3 R6, P1, R226, R122.reuse, RZ ;  /* 0x0000007ae2067210 */ /* 0x080fe20007f3e0ff */
[----:B------:R0:W3:Y:S01]  /*1be0*/  LDG.E.U16 R60, desc[UR60][R10.64] ;  /* 0x0000003c0a3c7981 */ /* 0x0000e2000c1e1500 */
[----:B------:R-:W-:Y:S02]  /*1bf0*/  LEA.HI.X.SX32 R5, R99, R123, 0x1, P0 ;  /* 0x0000007b63057211 */ /* 0x000fe400000f0eff */
[----:B------:R-:W-:-:S02]  /*1c00*/  IADD3 R2, P0, R97, R122, RZ ;  /* 0x0000007a61027210 */ /* 0x000fc40007f1e0ff */
[-C--:B------:R-:W-:Y:S01]  /*1c10*/  LEA.HI.X.SX32 R101, R7, R123.reuse, 0x1, P2 ;  /* 0x0000007b07657211 */ /* 0x080fe200010f0eff */
[----:B------:R1:W4:Y:S01]  /*1c20*/  LDG.E.U16 R59, desc[UR60][R4.64] ;  /* 0x0000003c043b7981 */ /* 0x000322000c1e1500 */
[-C--:B------:R-:W-:Y:S02]  /*1c30*/  LEA.HI.X.SX32 R7, R3, R123.reuse, 0x1, P1 ;  /* 0x0000007b03077211 */ /* 0x080fe400008f0eff */
[-C--:B------:R-:W-:Y:S01]  /*1c40*/  LEA.HI.X.SX32 R3, R9, R123.reuse, 0x1, P0 ;  /* 0x0000007b09037211 */ /* 0x080fe200000f0eff */
[----:B0-----:R-:W-:Y:S01]  /*1c50*/  IMAD R11, R27, 0x45, RZ ;  /* 0x000000451b0b7824 */ /* 0x001fe200078e02ff */
[-C--:B------:R-:W-:Y:S01]  /*1c60*/  IADD3 R10, P0, R183, R122.reuse, RZ ;  /* 0x0000007ab70a7210 */ /* 0x080fe20007f1e0ff */
[----:B------:R-:W-:Y:S01]  /*1c70*/  IMAD R189, R27, 0xba, RZ ;  /* 0x000000ba1bbd7824 */ /* 0x000fe200078e02ff */
[----:B------:R-:W-:Y:S01]  /*1c80*/  IADD3 R8, P2, R227, R122, RZ ;  /* 0x0000007ae3087210 */ /* 0x000fe20007f5e0ff */
[----:B------:R0:W2:Y:S01]  /*1c90*/  LDG.E.U16 R0, desc[UR60][R2.64] ;  /* 0x0000003c02007981 */ /* 0x0000a2000c1e1500 */
[----:B------:R-:W-:-:S02]  /*1ca0*/  LEA.HI.X.SX32 R11, R11, R123, 0x1, P0 ;  /* 0x0000007b0b0b7211 */ /* 0x000fc400000f0eff */
[-C--:B-1----:R-:W-:Y:S01]  /*1cb0*/  IADD3 R4, P1, R184, R122.reuse, RZ ;  /* 0x0000007ab8047210 */ /* 0x082fe20007f3e0ff */
[----:B------:R1:W4:Y:S01]  /*1cc0*/  LDG.E.U16 R13, desc[UR60][R6.64] ;  /* 0x0000003c060d7981 */ /* 0x000322000c1e1500 */
[-C--:B------:R-:W-:Y:S02]  /*1cd0*/  LEA.HI.X.SX32 R9, R97, R123.reuse, 0x1, P2 ;  /* 0x0000007b61097211 */ /* 0x080fe400010f0eff */
[-C--:B------:R-:W-:Y:S01]  /*1ce0*/  LEA.HI.X.SX32 R5, R83, R123.reuse, 0x1, P1 ;  /* 0x0000007b53057211 */ /* 0x080fe200008f0eff */
[----:B------:R1:W5:Y:S01]  /*1cf0*/  LDG.E.U16 R97, desc[UR60][R10.64] ;  /* 0x0000003c0a617981 */ /* 0x000362000c1e1500 */
[----:B0-----:R-:W-:Y:S01]  /*1d00*/  IMAD R3, R27, 0x55, RZ ;  /* 0x000000551b037824 */ /* 0x001fe200078e02ff */
[-C--:B------:R-:W-:Y:S02]  /*1d10*/  IADD3 R2, P2, R188, R122.reuse, RZ ;  /* 0x0000007abc027210 */ /* 0x080fe40007f5e0ff */
[----:B------:R-:W3:Y:S02]  /*1d20*/  LDG.E.U16 R92, desc[UR60][R4.64] ;  /* 0x0000003c045c7981 */ /* 0x000ee4000c1e1500 */
[-C--:B------:R-:W-:Y:S01]  /*1d30*/  LEA.HI.X.SX32 R3, R3, R123.reuse, 0x1, P2 ;  /* 0x0000007b03037211 */ /* 0x080fe200010f0eff */
[----:B------:R-:W-:Y:S01]  /*1d40*/  IMAD R191, R27, 0xca, RZ ;  /* 0x000000ca1bbf7824 */ /* 0x000fe200078e02ff */
[-C--:B-1----:R-:W-:Y:S01]  /*1d50*/  IADD3 R6, P0, R189, R122.reuse, RZ ;  /* 0x0000007abd067210 */ /* 0x082fe20007f1e0ff */
[C---:B------:R-:W-:Y:S01]  /*1d60*/  IMAD R7, R27.reuse, 0x5d, RZ ;  /* 0x0000005d1b077824 */ /* 0x040fe200078e02ff */
[----:B------:R0:W4:Y:S04]  /*1d70*/  LDG.E.U16 R12, desc[UR60][R8.64] ;  /* 0x0000003c080c7981 */ /* 0x000128000c1e1500 */
[----:B------:R1:W4:Y:S01]  /*1d80*/  LDG.E.U16 R30, desc[UR60][R2.64] ;  /* 0x0000003c021e7981 */ /* 0x000322000c1e1500 */
[----:B------:R-:W-:Y:S01]  /*1d90*/  IMAD R193, R27, 0xda, RZ ;  /* 0x000000da1bc17824 */ /* 0x000fe200078e02ff */
[-C--:B------:R-:W-:Y:S01]  /*1da0*/  LEA.HI.X.SX32 R7, R7, R123.reuse, 0x1, P0 ;  /* 0x0000007b07077211 */ /* 0x080fe200000f0eff */
[C---:B------:R-:W-:Y:S01]  /*1db0*/  IMAD R83, R27.reuse, 0x65, RZ ;  /* 0x000000651b537824 */ /* 0x040fe200078e02ff */
[----:B------:R-:W4:Y:S01]  /*1dc0*/  LDG.E.U16 R58, desc[UR60][R100.64] ;  /* 0x0000003c643a7981 */ /* 0x000f22000c1e1500 */
[----:B------:R-:W-:Y:S01]  /*1dd0*/  IMAD R11, R27, 0x6d, RZ ;  /* 0x0000006d1b0b7824 */ /* 0x000fe200078e02ff */
[-C--:B0-----:R-:W-:Y:S01]  /*1de0*/  IADD3 R8, P1, R191, R122.reuse, RZ ;  /* 0x0000007abf087210 */ /* 0x081fe20007f3e0ff */
[----:B------:R-:W-:Y:S01]  /*1df0*/  IMAD R195, R27, 0xea, RZ ;  /* 0x000000ea1bc37824 */ /* 0x000fe200078e02ff */
[-C--:B------:R-:W-:Y:S01]  /*1e00*/  IADD3 R4, P0, R193, R122.reuse, RZ ;  /* 0x0000007ac1047210 */ /* 0x080fe20007f1e0ff */
[----:B------:R-:W-:Y:S01]  /*1e10*/  IMAD R212, R27, 0xfa, RZ ;  /* 0x000000fa1bd47824 */ /* 0x000fe200078e02ff */
[-C--:B------:R-:W-:Y:S01]  /*1e20*/  LEA.HI.X.SX32 R9, R83, R123.reuse, 0x1, P1 ;  /* 0x0000007b53097211 */ /* 0x080fe200008f0eff */
[----:B-1----:R-:W-:Y:S01]  /*1e30*/  IMAD R3, R27, 0x75, RZ ;  /* 0x000000751b037824 */ /* 0x002fe200078e02ff */
[----:B------:R-:W-:Y:S01]  /*1e40*/  IADD3 R10, P1, R195, R122, RZ ;  /* 0x0000007ac30a7210 */ /* 0x000fe20007f3e0ff */
[----:B------:R-:W4:Y:S01]  /*1e50*/  LDG.E.U16 R94, desc[UR60][R6.64] ;  /* 0x0000003c065e7981 */ /* 0x000f22000c1e1500 */
[----:B------:R-:W-:-:S02]  /*1e60*/  LEA.HI.X.SX32 R5, R11, R123, 0x1, P0 ;  /* 0x0000007b0b057211 */ /* 0x000fc400000f0eff */
[-C--:B------:R-:W-:Y:S01]  /*1e70*/  LEA.HI.X.SX32 R11, R3, R123.reuse, 0x1, P1 ;  /* 0x0000007b030b7211 */ /* 0x080fe200008f0eff */
[----:B------:R0:W4:Y:S01]  /*1e80*/  LDG.E.U16 R88, desc[UR60][R8.64] ;  /* 0x0000003c08587981 */ /* 0x000122000c1e1500 */
[C---:B------:R-:W-:Y:S01]  /*1e90*/  IMAD R3, R27.reuse, 0x7d, RZ ;  /* 0x0000007d1b037824 */ /* 0x040fe200078e02ff */
[----:B------:R-:W-:Y:S01]  /*1ea0*/  IADD3 R2, P0, R212, R122, RZ ;  /* 0x0000007ad4027210 */ /* 0x000fe20007f1e0ff */
[----:B------:R-:W-:Y:S01]  /*1eb0*/  IMAD R83, R27, 0x6, RZ ;  /* 0x000000061b537824 */ /* 0x000fe200078e02ff */
[----:B------:R-:W4:Y:S02]  /*1ec0*/  LDG.E.U16 R84, desc[UR60][R4.64] ;  /* 0x0000003c04547981 */ /* 0x000f24000c1e1500 */
[----:B------:R-:W-:Y:S02]  /*1ed0*/  LEA.HI.X.SX32 R3, R3, R123, 0x1, P0 ;  /* 0x0000007b03037211 */ /* 0x000fe400000f0eff */
[----:B------:R1:W4:Y:S01]  /*1ee0*/  LDG.E.U16 R52, desc[UR60][R10.64] ;  /* 0x0000003c0a347981 */ /* 0x000322000c1e1500 */
[----:B0-----:R-:W-:-:S02]  /*1ef0*/  LEA R9, R27, R27, 0x1 ;  /* 0x0000001b1b097211 */ /* 0x001fc400078e08ff */
[----:B------:R-:W-:-:S04]  /*1f00*/  IADD3 R8, P0, R83, R122, RZ ;  /* 0x0000007a53087210 */ /* 0x000fc80007f1e0ff */
[----:B------:R-:W-:Y:S01]  /*1f10*/  LEA.HI.X.SX32 R9, R9, R123, 0x1, P0 ;  /* 0x0000007b09097211 */ /* 0x000fe200000f0eff */
[----:B--2---:R0:W-:Y:S01]  /*1f20*/  STL [R1+0x98], R0 ;  /* 0x0000980001007387 */ /* 0x0041e20000100800 */
[----:B-1----:R-:W-:-:S03]  /*1f30*/  LEA R11, R27, -R27, 0x3 ;  /* 0x8000001b1b0b7211 */ /* 0x002fc600078e18ff */
[----:B------:R-:W2:Y:S01]  /*1f40*/  LDG.E.U16 R157, desc[UR60][R8.64] ;  /* 0x0000003c089d7981 */ /* 0x000ea2000c1e1500 */
[----:B0-----:R-:W-:-:S03]  /*1f50*/  IMAD R0, R27, 0x104, RZ ;  /* 0x000001041b007824 */ /* 0x001fc600078e02ff */
[----:B-----5:R0:W-:Y:S02]  /*1f60*/  STL [R1+0x8c], R97 ;  /* 0x00008c6101007387 */ /* 0x0201e40000100800 */
[-C--:B------:R-:W-:Y:S02]  /*1f70*/  IADD3 R6, P1, R0, R122.reuse, RZ ;  /* 0x0000007a00067210 */ /* 0x080fe40007f3e0ff */
[----:B---3--:R1:W-:Y:S01]  /*1f80*/  STL [R1+0x80], R92 ;  /* 0x0000805c01007387 */ /* 0x0083e20000100800 */
[----:B0-----:R-:W-:Y:S01]  /*1f90*/  IMAD R97, R27, 0xc, RZ ;  /* 0x0000000c1b617824 */ /* 0x001fe200078e02ff */
[----:B------:R-:W-:Y:S02]  /*1fa0*/  LEA.HI.X.SX32 R7, R81, R123, 0x1, P1 ;  /* 0x0000007b51077211 */ /* 0x000fe400008f0eff */
[----:B-1----:R0:W3:Y:S02]  /*1fb0*/  LDG.E.U16 R92, desc[UR60][R2.64] ;  /* 0x0000003c025c7981 */ /* 0x0020e4000c1e1500 */
[----:B------:R-:W-:-:S02]  /*1fc0*/  IADD3 R4, P1, R97, R122, RZ ;  /* 0x0000007a61047210 */ /* 0x000fc40007f3e0ff */
[----:B----4-:R1:W-:Y:S02]  /*1fd0*/  STL [R1+0x74], R30 ;  /* 0x0000741e01007387 */ /* 0x0103e40000100800 */
[----:B------:R-:W-:Y:S01]  /*1fe0*/  LEA.HI.X.SX32 R5, R83, R123, 0x1, P1 ;  /* 0x0000007b53057211 */ /* 0x000fe200008f0eff */
[----:B------:R-:W-:Y:S01]  /*1ff0*/  IMAD R81, R27, 0x16, RZ ;  /* 0x000000161b517824 */ /* 0x000fe200078e02ff */
[----:B------:R4:W5:Y:S01]  /*2000*/  LDG.E.U16 R6, desc[UR60][R6.64] ;  /* 0x0000003c06067981 */ /* 0x000962000c1e1500 */
[----:B0-----:R-:W-:-:S04]  /*2010*/  IADD3 R2, P0, R77, R122, RZ ;  /* 0x0000007a4d027210 */ /* 0x001fc80007f1e0ff */
[----:B------:R-:W-:Y:S01]  /*2020*/  LEA.HI.X.SX32 R3, R97, R123, 0x1, P0 ;  /* 0x0000007b61037211 */ /* 0x000fe200000f0eff */
[----:B-1----:R-:W2:Y:S04]  /*2030*/  LDG.E.U16 R30, desc[UR60][R4.64] ;  /* 0x0000003c041e7981 */ /* 0x002ea8000c1e1500 */
[----:B------:R0:W5:Y:S01]  /*2040*/  LDG.E.U16 R0, desc[UR60][R2.64] ;  /* 0x0000003c02007981 */ /* 0x000162000c1e1500 */
[----:B------:R-:W-:-:S05]  /*2050*/  IMAD R77, R27, 0xe, RZ ;  /* 0x0000000e1b4d7824 */ /* 0x000fca00078e02ff */
[----:B------:R-:W-:Y:S01]  /*2060*/  IADD3 R10, P0, R77, R122, RZ ;  /* 0x0000007a4d0a7210 */ /* 0x000fe20007f1e0ff */
[----:B----4-:R-:W-:-:S03]  /*2070*/  IMAD R7, R27, 0xb, RZ ;  /* 0x0000000b1b077824 */ /* 0x010fc600078e02ff */
[-C--:B------:R-:W-:Y:S01]  /*2080*/  LEA.HI.X.SX32 R11, R11, R123.reuse, 0x1, P0 ;  /* 0x0000007b0b0b7211 */ /* 0x080fe200000f0eff */
[----:B------:R-:W-:Y:S01]  /*2090*/  IMAD R83, R27, 0x1c, RZ ;  /* 0x0000001c1b537824 */ /* 0x000fe200078e02ff */
[-C--:B0-----:R-:W-:Y:S02]  /*20a0*/  IADD3 R2, P0, R81, R122.reuse, RZ ;  /* 0x0000007a51027210 */ /* 0x081fe40007f1e0ff */
[-C--:B------:R-:W-:Y:S01]  /*20b0*/  IADD3 R4, P2, R79, R122.reuse, RZ ;  /* 0x0000007a4f047210 */ /* 0x080fe20007f5e0ff */
[----:B------:R-:W-:Y:S01]  /*20c0*/  IMAD R79, R27, 0x2c, RZ ;  /* 0x0000002c1b4f7824 */ /* 0x000fe200078e02ff */
[----:B------:R-:W-:Y:S02]  /*20d0*/  LEA.HI.X.SX32 R3, R7, R123, 0x1, P0 ;  /* 0x0000007b07037211 */ /* 0x000fe400000f0eff */
[----:B------:R-:W-:-:S03]  /*20e0*/  IADD3 R8, P1, R83, R122, RZ ;  /* 0x0000007a53087210 */ /* 0x000fc60007f3e0ff */
[----:B------:R0:W4:Y:S01]  /*20f0*/  LDG.E.U16 R155, desc[UR60][R2.64] ;  /* 0x0000003c029b7981 */ /* 0x000122000c1e1500 */
[-C--:B------:R-:W-:Y:S01]  /*2100*/  LEA.HI.X.SX32 R9, R77, R123.reuse, 0x1, P1 ;  /* 0x0000007b4d097211 */ /* 0x080fe200008f0eff */
[----:B------:R-:W-:Y:S02]  /*2110*/  IMAD R77, R27, 0x1e, RZ ;  /* 0x0000001e1b4d7824 */ /* 0x000fe400078e02ff */
[----:B------:R-:W-:Y:S01]  /*2120*/  STL [R1+0x68], R94 ;  /* 0x0000685e01007387 */ /* 0x000fe20000100800 */
[----:B------:R-:W-:Y:S02]  /*2130*/  LEA.HI.X.SX32 R5, R83, R123, 0x1, P2 ;  /* 0x0000007b53057211 */ /* 0x000fe400010f0eff */
[----:B0-----:R-:W-:Y:S01]  /*2140*/  IADD3 R2, P0, R79, R122, RZ ;  /* 0x0000007a4f027210 */ /* 0x001fe20007f1e0ff */
[----:B------:R0:W-:Y:S01]  /*2150*/  STL [R1+0x5c], R88 ;  /* 0x00005c5801007387 */ /* 0x0001e20000100800 */
[----:B------:R-:W-:Y:S02]  /*2160*/  LEA R7, R27, -R27, 0x4 ;  /* 0x8000001b1b077211 */ /* 0x000fe400078e20ff */
[----:B------:R-:W-:Y:S01]  /*2170*/  LEA.HI.X.SX32 R3, R81, R123, 0x1, P0 ;  /* 0x0000007b51037211 */ /* 0x000fe200000f0eff */
[----:B------:R1:W-:Y:S01]  /*2180*/  STL [R1+0x50], R84 ;  /* 0x0000505401007387 */ /* 0x0003e20000100800 */
[----:B------:R-:W-:-:S03]  /*2190*/  IMAD R83, R27, 0x3c, RZ ;  /* 0x0000003c1b537824 */ /* 0x000fc600078e02ff */
[----:B0-----:R0:W4:Y:S04]  /*21a0*/  LDG.E.U16 R88, desc[UR60][R10.64] ;  /* 0x0000003c0a587981 */ /* 0x001128000c1e1500 */
[----:B-1----:R1:W4:Y:S04]  /*21b0*/  LDG.E.U16 R84, desc[UR60][R8.64] ;  /* 0x0000003c08547981 */ /* 0x002328000c1e1500 */
[----:B------:R1:W4:Y:S01]  /*21c0*/  LDG.E.U16 R81, desc[UR60][R2.64] ;  /* 0x0000003c02517981 */ /* 0x000322000c1e1500 */
[----:B0-----:R-:W-:-:S03]  /*21d0*/  IADD3 R10, P2, R31, R122, RZ ;  /* 0x0000007a1f0a7210 */ /* 0x001fc60007f5e0ff */
[----:B------:R0:W-:Y:S01]  /*21e0*/  STL [R1+0x44], R52 ;  /* 0x0000443401007387 */ /* 0x0001e20000100800 */
[-C--:B-1----:R-:W-:Y:S02]  /*21f0*/  IADD3 R8, P0, R77, R122.reuse, RZ ;  /* 0x0000007a4d087210 */ /* 0x082fe40007f1e0ff */
[-C--:B------:R-:W-:Y:S02]  /*2200*/  LEA.HI.X.SX32 R11, R79, R123.reuse, 0x1, P2 ;  /* 0x0000007b4f0b7211 */ /* 0x080fe400010f0eff */
[----:B------:R-:W-:Y:S02]  /*2210*/  IADD3 R2, P2, R51, R122, RZ ;  /* 0x0000007a33027210 */ /* 0x000fe40007f5e0ff */
[-C--:B------:R-:W-:Y:S01]  /*2220*/  LEA.HI.X.SX32 R9, R7, R123.reuse, 0x1, P0 ;  /* 0x0000007b07097211 */ /* 0x080fe200000f0eff */
[----:B------:R-:W4:Y:S04]  /*2230*/  LDG.E.U16 R94, desc[UR60][R10.64] ;  /* 0x0000003c0a5e7981 */ /* 0x000f28000c1e1500 */
[----:B0-----:R0:W4:Y:S01]  /*2240*/  LDG.E.U16 R52, desc[UR60][R4.64] ;  /* 0x0000003c04347981 */ /* 0x001122000c1e1500 */
[----:B------:R-:W-:-:S02]  /*2250*/  LEA.HI.X.SX32 R3, R83, R123, 0x1, P2 ;  /* 0x0000007b53037211 */ /* 0x000fc400010f0eff */
[----:B0-----:R-:W-:Y:S02]  /*2260*/  IADD3 R4, P1, R83, R122, RZ ;  /* 0x0000007a53047210 */ /* 0x001fe40007f3e0ff */
[----:B------:R-:W4:Y:S02]  /*2270*/  LDG.E.U16 R83, desc[UR60][R8.64] ;  /* 0x0000003c08537981 */ /* 0x000f24000c1e1500 */
[----:B------:R-:W-:Y:S02]  /*2280*/  LEA.HI.X.SX32 R5, R77, R123, 0x1, P1 ;  /* 0x0000007b4d057211 */ /* 0x000fe400008f0eff */
[----:B---3--:R-:W-:Y:S04]  /*2290*/  STL [R1+0x3c], R92 ;  /* 0x00003c5c01007387 */ /* 0x008fe80000100800 */
[----:B--2---:R0:W-:Y:S04]  /*22a0*/  STL [R1+0x104], R30 ;  /* 0x0001041e01007387 */ /* 0x0041e80000100800 */
[----:B-----5:R1:W-:Y:S04]  /*22b0*/  STL [R1+0xfc], R0 ;  /* 0x0000fc0001007387 */ /* 0x0203e80000100800 */
[----:B0-----:R-:W2:Y:S04]  /*22c0*/  LDG.E.U16 R30, desc[UR60][R4.64] ;  /* 0x0000003c041e7981 */ /* 0x001ea8000c1e1500 */
[----:B-1----:R0:W3:Y:S01]  /*22d0*/  LDG.E.U16 R0, desc[UR60][R2.64] ;  /* 0x0000003c02007981 */ /* 0x0020e2000c1e1500 */
[----:B------:R-:W-:-:S02]  /*22e0*/  IMAD R31, R27, 0x26, RZ ;  /* 0x000000261b1f7824 */ /* 0x000fc400078e02ff */
[C---:B------:R-:W-:Y:S02]  /*22f0*/  IMAD R7, R27.reuse, 0x13, RZ ;  /* 0x000000131b077824 */ /* 0x040fe400078e02ff */
[----:B------:R-:W-:Y:S01]  /*2300*/  IMAD R77, R27, 0x2e, RZ ;  /* 0x0000002e1b4d7824 */ /* 0x000fe200078e02ff */
[----:B------:R-:W-:-:S04]  /*2310*/  IADD3 R10, P0, R31, R122, RZ ;  /* 0x0000007a1f0a7210 */ /* 0x000fc80007f1e0ff */
[-C--:B------:R-:W-:Y:S01]  /*2320*/  LEA.HI.X.SX32 R11, R7, R123.reuse, 0x1, P0 ;  /* 0x0000007b070b7211 */ /* 0x080fe200000f0eff */
[----:B------:R-:W-:Y:S01]  /*2330*/  IMAD R7, R27, 0x17, RZ ;  /* 0x000000171b077824 */ /* 0x000fe200078e02ff */
[-C--:B0-----:R-:W-:Y:S01]  /*2340*/  IADD3 R2, P0, R77, R122.reuse, RZ ;  /* 0x0000007a4d027210 */ /* 0x081fe20007f1e0ff */
[----:B------:R-:W-:Y:S01]  /*2350*/  IMAD R51, R27, 0x4c, RZ ;  /* 0x0000004c1b337824 */ /* 0x000fe200078e02ff */
[-C--:B------:R-:W-:Y:S01]  /*2360*/  IADD3 R4, P2, R99, R122.reuse, RZ ;  /* 0x0000007a63047210 */ /* 0x080fe20007f5e0ff */
[----:B------:R-:W-:Y:S01]  /*2370*/  IMAD R79, R27, 0x5c, RZ ;  /* 0x0000005c1b4f7824 */ /* 0x000fe200078e02ff */
[-C--:B------:R-:W-:Y:S01]  /*2380*/  LEA.HI.X.SX32 R3, R7, R123.reuse, 0x1, P0 ;  /* 0x0000007b07037211 */ /* 0x080fe200000f0eff */
[----:B------:R0:W5:Y:S01]  /*2390*/  LDG.E.U16 R151, desc[UR60][R10.64] ;  /* 0x0000003c0a977981 */ /* 0x000162000c1e1500 */
[CC--:B------:R-:W-:Y:S02]  /*23a0*/  IADD3 R8, P1, R51.reuse, R122.reuse, RZ ;  /* 0x0000007a33087210 */ /* 0x0c0fe40007f3e0ff */
[-C--:B------:R-:W-:Y:S01]  /*23b0*/  LEA.HI.X.SX32 R5, R51, R123.reuse, 0x1, P2 ;  /* 0x0000007b33057211 */ /* 0x080fe200010f0eff */
[----:B------:R-:W-:Y:S01]  /*23c0*/  IMAD R51, R27, 0xb8, RZ ;  /* 0x000000b81b337824 */ /* 0x000fe200078e02ff */
[----:B------:R-:W-:Y:S01]  /*23d0*/  LEA.HI.X.SX32 R9, R31, R123, 0x1, P1 ;  /* 0x0000007b1f097211 */ /* 0x000fe200008f0eff */
[----:B----4-:R1:W-:Y:S04]  /*23e0*/  STL [R1+0x100], R88 ;  /* 0x0001005801007387 */ /* 0x0103e80000100800 */
[----:B------:R4:W-:Y:S01]  /*23f0*/  STL [R1+0xf4], R84 ;  /* 0x0000f45401007387 */ /* 0x0009e20000100800 */
[----:B0-----:R-:W-:Y:S01]  /*2400*/  IADD3 R10, P2, R51, R122, RZ ;  /* 0x0000007a330a7210 */ /* 0x001fe20007f5e0ff */
[----:B------:R-:W-:-:S02]  /*2410*/  IMAD R31, R27, 0x36, RZ ;  /* 0x000000361b1f7824 */ /* 0x000fc400078e02ff */
[----:B------:R-:W5:Y:S04]  /*2420*/  LDG.E.U16 R92, desc[UR60][R8.64] ;  /* 0x0000003c085c7981 */ /* 0x000f68000c1e1500 */
[----:B-1----:R-:W5:Y:S04]  /*2430*/  LDG.E.U16 R88, desc[UR60][R4.64] ;  /* 0x0000003c04587981 */ /* 0x002f68000c1e1500 */
[----:B----4-:R0:W4:Y:S01]  /*2440*/  LDG.E.U16 R84, desc[UR60][R2.64] ;  /* 0x0000003c02547981 */ /* 0x010122000c1e1500 */
[CC--:B------:R-:W-:Y:S02]  /*2450*/  LEA.HI.X.SX32 R11, R79.reuse, R123.reuse, 0x1, P2 ;  /* 0x0000007b4f0b7211 */ /* 0x0c0fe400010f0eff */
[----:B0-----:R-:W-:Y:S01]  /*2460*/  IADD3 R2, P0, R79, R122, RZ ;  /* 0x0000007a4f027210 */ /* 0x001fe20007f1e0ff */
[----:B------:R0:W-:Y:S03]  /*2470*/  STL [R1+0xdc], R52 ;  /* 0x0000dc3401007387 */ /* 0x0001e60000100800 */
[----:B------:R-:W-:Y:S01]  /*2480*/  LEA.HI.X.SX32 R3, R77, R123, 0x1, P0 ;  /* 0x0000007b4d037211 */ /* 0x000fe200000f0eff */
[----:B------:R1:W-:Y:S04]  /*2490*/  STL [R1+0xe4], R81 ;  /* 0x0000e45101007387 */ /* 0x0003e80000100800 */
[----:B------:R1:W-:Y:S01]  /*24a0*/  STL [R1+0xbc], R94 ;  /* 0x0000bc5e01007387 */ /* 0x0003e20000100800 */
[----:B0-----:R-:W-:-:S02]  /*24b0*/  IMAD R52, R27, 0xd8, RZ ;  /* 0x000000d81b347824 */ /* 0x001fc400078e02ff */
[----:B-1----:R-:W-:Y:S01]  /*24c0*/  IMAD R81, R27, 0x6c, RZ ;  /* 0x0000006c1b517824 */ /* 0x002fe200078e02ff */
[----:B------:R0:W-:Y:S04]  /*24d0*/  STL [R1+0xf0], R83 ;  /* 0x0000f05301007387 */ /* 0x0001e80000100800 */
[----:B------:R-:W-:Y:S01]  /*24e0*/  IADD3 R4, P1, R81, R122, RZ ;  /* 0x0000007a51047210 */ /* 0x000fe20007f3e0ff */
[----:B------:R-:W4:Y:S04]  /*24f0*/  LDG.E.U16 R94, desc[UR60][R10.64] ;  /* 0x0000003c0a5e7981 */ /* 0x000f28000c1e1500 */
[----:B0-----:R0:W4:Y:S01]  /*2500*/  LDG.E.U16 R83, desc[UR60][R2.64] ;  /* 0x0000003c02537981 */ /* 0x001122000c1e1500 */
[----:B------:R-:W-:-:S02]  /*2510*/  LEA.HI.X.SX32 R5, R31, R123, 0x1, P1 ;  /* 0x0000007b1f057211 */ /* 0x000fc400008f0eff */
[----:B0-----:R-:W-:-:S04]  /*2520*/  IADD3 R2, P2, R52, R122, RZ ;  /* 0x0000007a34027210 */ /* 0x001fc80007f5e0ff */
[----:B------:R-:W-:Y:S01]  /*2530*/  LEA.HI.X.SX32 R3, R81, R123, 0x1, P2 ;  /* 0x0000007b51037211 */ /* 0x000fe200010f0eff */
[----:B--2---:R0:W-:Y:S04]  /*2540*/  STL [R1+0xd4], R30 ;  /* 0x0000d41e01007387 */ /* 0x0041e80000100800 */
[----:B---3--:R1:W-:Y:S04]  /*2550*/  STL [R1+0x9c], R0 ;  /* 0x00009c0001007387 */ /* 0x0083e80000100800 */
[----:B0-----:R0:W2:Y:S04]  /*2560*/  LDG.E.U16 R30, desc[UR60][R4.64] ;  /* 0x0000003c041e7981 */ /* 0x0010a8000c1e1500 */
[----:B-1----:R1:W3:Y:S01]  /*2570*/  LDG.E.U16 R0, desc[UR60][R2.64] ;  /* 0x0000003c02007981 */ /* 0x0022e2000c1e1500 */
[----:B------:R-:W-:Y:S01]  /*2580*/  IMAD R7, R27, 0x1b, RZ ;  /* 0x0000001b1b077824 */ /* 0x000fe200078e02ff */
[----:B------:R-:W-:Y:S01]  /*2590*/  IADD3 R8, P0, R31, R122, RZ ;  /* 0x0000007a1f087210 */ /* 0x000fe20007f1e0ff */
[----:B------:R-:W-:-:S02]  /*25a0*/  IMAD R77, R27, 0x3e, RZ ;  /* 0x0000003e1b4d7824 */ /* 0x000fc400078e02ff */
[----:B------:R-:W-:Y:S01]  /*25b0*/  IMAD R81, R27, 0x7c, RZ ;  /* 0x0000007c1b517824 */ /* 0x000fe200078e02ff */
[----:B------:R-:W-:Y:S01]  /*25c0*/  LEA.HI.X.SX32 R9, R7, R123, 0x1, P0 ;  /* 0x0000007b07097211 */ /* 0x000fe200000f0eff */
[C---:B------:R-:W-:Y:S01]  /*25d0*/  IMAD R7, R27.reuse, 0xf8, RZ ;  /* 0x000000f81b077824 */ /* 0x040fe200078e02ff */
[C---:B------:R-:W-:Y:S01]  /*25e0*/  LEA R31, R27.reuse, -R27, 0x5 ;  /* 0x8000001b1b1f7211 */ /* 0x040fe200078e28ff */
[----:B------:R-:W-:Y:S01]  /*25f0*/  IMAD R79, R27, 0x46, RZ ;  /* 0x000000461b4f7824 */ /* 0x000fe200078e02ff */
[-C--:B------:R-:W-:Y:S01]  /*2600*/  IADD3 R10, P0, R77, R122.reuse, RZ ;  /* 0x0000007a4d0a7210 */ /* 0x080fe20007f1e0ff */
[----:B------:R1:W3:Y:S01]  /*2610*/  LDG.E.U16 R145, desc[UR60][R8.64] ;  /* 0x0000003c08917981 */ /* 0x0002e2000c1e1500 */
[-C--:B0-----:R-:W-:Y:S02]  /*2620*/  IADD3 R4, P2, R7, R122.reuse, RZ ;  /* 0x0000007a07047210 */ /* 0x081fe40007f5e0ff */
[----:B------:R-:W-:Y:S01]  /*2630*/  LEA.HI.X.SX32 R11, R31, R123, 0x1, P0 ;  /* 0x0000007b1f0b7211 */ /* 0x000fe200000f0eff */
[----:B------:R-:W-:Y:S01]  /*2640*/  IMAD R31, R27, 0x23, RZ ;  /* 0x000000231b1f7824 */ /* 0x000fe200078e02ff */
[-C--:B-1----:R-:W-:Y:S01]  /*2650*/  IADD3 R2, P0, R79, R122.reuse, RZ ;  /* 0x0000007a4f027210 */ /* 0x082fe20007f1e0ff */
[----:B------:R-:W-:Y:S01]  /*2660*/  IMAD R97, R27, 0x8c, RZ ;  /* 0x0000008c1b617824 */ /* 0x000fe200078e02ff */
[----:B------:R-:W-:-:S02]  /*2670*/  IADD3 R8, P1, R81, R122, RZ ;  /* 0x0000007a51087210 */ /* 0x000fc40007f3e0ff */
[-C--:B------:R-:W-:Y:S01]  /*2680*/  LEA.HI.X.SX32 R5, R81, R123.reuse, 0x1, P2 ;  /* 0x0000007b51057211 */ /* 0x080fe200010f0eff */
[----:B------:R-:W-:Y:S01]  /*2690*/  IMAD R81, R27, 0x4e, RZ ;  /* 0x0000004e1b517824 */ /* 0x000fe200078e02ff */
[-C--:B------:R-:W-:Y:S02]  /*26a0*/  LEA.HI.X.SX32 R9, R77, R123.reuse, 0x1, P1 ;  /* 0x0000007b4d097211 */ /* 0x080fe400008f0eff */
[----:B------:R-:W-:Y:S01]  /*26b0*/  LEA.HI.X.SX32 R3, R31, R123, 0x1, P0 ;  /* 0x0000007b1f037211 */ /* 0x000fe200000f0eff */
[C---:B------:R-:W-:Y:S01]  /*26c0*/  IMAD R31, R27.reuse, 0x27, RZ ;  /* 0x000000271b1f7824 */ /* 0x040fe200078e02ff */
[----:B-----5:R0:W-:Y:S04]  /*26d0*/  STL [R1+0xc4], R92 ;  /* 0x0000c45c01007387 */ /* 0x0201e80000100800 */
[----:B------:R1:W-:Y:S01]  /*26e0*/  STL [R1+0x84], R88 ;  /* 0x0000845801007387 */ /* 0x0003e20000100800 */
[----:B------:R-:W-:-:S02]  /*26f0*/  IMAD R215, R27, 0x9c, RZ ;  /* 0x0000009c1bd77824 */ /* 0x000fc400078e02ff */
[----:B------:R-:W-:Y:S01]  /*2700*/  IMAD R77, R27, 0x2b, RZ ;  /* 0x0000002b1b4d7824 */ /* 0x000fe200078e02ff */
[----:B------:R-:W5:Y:S04]  /*2710*/  LDG.E.U16 R135, desc[UR60][R2.64] ;  /* 0x0000003c02877981 */ /* 0x000f68000c1e1500 */
[----:B0-----:R0:W5:Y:S04]  /*2720*/  LDG.E.U16 R92, desc[UR60][R10.64] ;  /* 0x0000003c0a5c7981 */ /* 0x001168000c1e1500 */
[----:B-1----:R1:W5:Y:S01]  /*2730*/  LDG.E.U16 R88, desc[UR60][R8.64] ;  /* 0x0000003c08587981 */ /* 0x002362000c1e1500 */
[----:B0-----:R-:W-:-:S02]  /*2740*/  IADD3 R10, P1, R97, R122, RZ ;  /* 0x0000007a610a7210 */ /* 0x001fc40007f3e0ff */
[----:B-1----:R-:W-:Y:S01]  /*2750*/  IADD3 R8, P0, R81, R122, RZ ;  /* 0x0000007a51087210 */ /* 0x002fe20007f1e0ff */
[----:B----4-:R0:W-:Y:S01]  /*2760*/  STL [R1+0xe0], R84 ;  /* 0x0000e05401007387 */ /* 0x0101e20000100800 */
[-C--:B------:R-:W-:Y:S02]  /*2770*/  LEA.HI.X.SX32 R11, R79, R123.reuse, 0x1, P1 ;  /* 0x0000007b4f0b7211 */ /* 0x080fe400008f0eff */
[----:B------:R-:W-:-:S03]  /*2780*/  LEA.HI.X.SX32 R9, R31, R123, 0x1, P0 ;  /* 0x0000007b1f097211 */ /* 0x000fc600000f0eff */
[----:B------:R-:W4:Y:S04]  /*2790*/  LDG.E.U16 R99, desc[UR60][R10.64] ;  /* 0x0000003c0a637981 */ /* 0x000f28000c1e1500 */
[----:B0-----:R0:W4:Y:S04]  /*27a0*/  LDG.E.U16 R84, desc[UR60][R4.64] ;  /* 0x0000003c04547981 */ /* 0x001128000c1e1500 */
[----:B------:R-:W-:Y:S04]  /*27b0*/  STL [R1+0xb4], R83 ;  /* 0x0000b45301007387 */ /* 0x000fe80000100800 */
[----:B------:R-:W-:Y:S04]  /*27c0*/  STL [R1+0x6c], R94 ;  /* 0x00006c5e01007387 */ /* 0x000fe80000100800 */
[----:B--2---:R-:W-:Y:S04]  /*27d0*/  STL [R1+0xa4], R30 ;  /* 0x0000a41e01007387 */ /* 0x004fe80000100800 */
[----:B---3--:R1:W-:Y:S04]  /*27e0*/  STL [R1+0x54], R0 ;  /* 0x0000540001007387 */ /* 0x0083e80000100800 */
[----:B-1----:R1:W2:Y:S01]  /*27f0*/  LDG.E.U16 R0, desc[UR60][R8.64] ;  /* 0x0000003c08007981 */ /* 0x0022a2000c1e1500 */
[----:B------:R-:W-:-:S02]  /*2800*/  IMAD R83, R27, 0x56, RZ ;  /* 0x000000561b537824 */ /* 0x000fc400078e02ff */
[----:B------:R-:W-:-:S03]  /*2810*/  IMAD R219, R27, 0xac, RZ ;  /* 0x000000ac1bdb7824 */ /* 0x000fc600078e02ff */
[-C--:B------:R-:W-:Y:S01]  /*2820*/  IADD3 R2, P1, R83, R122.reuse, RZ ;  /* 0x0000007a53027210 */ /* 0x080fe20007f3e0ff */
[----:B------:R-:W-:Y:S01]  /*2830*/  IMAD R79, R27, 0x5e, RZ ;  /* 0x0000005e1b4f7824 */ /* 0x000fe200078e02ff */
[-C--:B0-----:R-:W-:Y:S02]  /*2840*/  IADD3 R4, P2, R215, R122.reuse, RZ ;  /* 0x0000007ad7047210 */ /* 0x081fe40007f5e0ff */
[-C--:B------:R-:W-:Y:S01]  /*2850*/  LEA.HI.X.SX32 R3, R77, R123.reuse, 0x1, P1 ;  /* 0x0000007b4d037211 */ /* 0x080fe200008f0eff */
[----:B------:R-:W-:Y:S01]  /*2860*/  IMAD R220, R27, 0xbc, RZ ;  /* 0x000000bc1bdc7824 */ /* 0x000fe200078e02ff */
[-C--:B-1----:R-:W-:Y:S01]  /*2870*/  IADD3 R8, P1, R219, R122.reuse, RZ ;  /* 0x0000007adb087210 */ /* 0x082fe20007f3e0ff */
[----:B------:R-:W-:Y:S01]  /*2880*/  IMAD R31, R27, 0x2f, RZ ;  /* 0x0000002f1b1f7824 */ /* 0x000fe200078e02ff */
[-C--:B------:R-:W-:Y:S01]  /*2890*/  LEA.HI.X.SX32 R5, R81, R123.reuse, 0x1, P2 ;  /* 0x0000007b51057211 */ /* 0x080fe200010f0eff */
[----:B------:R-:W-:Y:S01]  /*28a0*/  IMAD R81, R27, 0x66, RZ ;  /* 0x000000661b517824 */ /* 0x000fe200078e02ff */
[-C--:B------:R-:W-:Y:S01]  /*28b0*/  LEA.HI.X.SX32 R9, R83, R123.reuse, 0x1, P1 ;  /* 0x0000007b53097211 */ /* 0x080fe200008f0eff */
[----:B------:R-:W-:Y:S01]  /*28c0*/  IMAD R222, R27, 0xcc, RZ ;  /* 0x000000cc1bde7824 */ /* 0x000fe200078e02ff */
[-C--:B------:R-:W-:Y:S01]  /*28d0*/  IADD3 R30, P0, R79, R122.reuse, RZ ;  /* 0x0000007a4f1e7210 */ /* 0x080fe20007f1e0ff */
[----:B------:R-:W3:Y:S01]  /*28e0*/  LDG.E.U16 R94, desc[UR60][R4.64] ;  /* 0x0000003c045e7981 */ /* 0x000ee2000c1e1500 */
[----:B------:R-:W-:Y:S01]  /*28f0*/  IADD3 R10, P2, R220, R122, RZ ;  /* 0x0000007adc0a7210 */ /* 0x000fe20007f5e0ff */
[----:B------:R-:W-:Y:S01]  /*2900*/  IMAD R77, R27, 0x33, RZ ;  /* 0x000000331b4d7824 */ /* 0x000fe200078e02ff */
[----:B------:R-:W-:-:S02]  /*2910*/  LEA.HI.X.SX32 R31, R31, R123, 0x1, P0 ;  /* 0x0000007b1f1f7211 */ /* 0x000fc400000f0eff */
[----:B------:R-:W-:Y:S01]  /*2920*/  LEA.HI.X.SX32 R11, R79, R123, 0x1, P2 ;  /* 0x0000007b4f0b7211 */ /* 0x000fe200010f0eff */
[----:B------:R-:W-:Y:S01]  /*2930*/  IMAD R79, R27, 0x6e, RZ ;  /* 0x0000006e1b4f7824 */ /* 0x000fe200078e02ff */
[----:B------:R0:W3:Y:S04]  /*2940*/  LDG.E.U16 R5, desc[UR60][R2.64] ;  /* 0x0000003c02057981 */ /* 0x0000e8000c1e1500 */
[----:B-----5:R1:W-:Y:S04]  /*2950*/  STL [R1+0xd0], R92 ;  /* 0x0000d05c01007387 */ /* 0x0203e80000100800 */
[----:B------:R5:W-:Y:S01]  /*2960*/  STL [R1+0x94], R88 ;  /* 0x0000945801007387 */ /* 0x000be20000100800 */
[----:B0-----:R-:W-:-:S03]  /*2970*/  IADD3 R2, P1, R81, R122, RZ ;  /* 0x0000007a51027210 */ /* 0x001fc60007f3e0ff */
[----:B-1----:R0:W3:Y:S01]  /*2980*/  LDG.E.U16 R92, desc[UR60][R8.64] ;  /* 0x0000003c085c7981 */ /* 0x0020e2000c1e1500 */
[----:B------:R-:W-:Y:S01]  /*2990*/  LEA.HI.X.SX32 R3, R77, R123, 0x1, P1 ;  /* 0x0000007b4d037211 */ /* 0x000fe200008f0eff */
[C---:B------:R-:W-:Y:S02]  /*29a0*/  IMAD R77, R27.reuse, 0x37, RZ ;  /* 0x000000371b4d7824 */ /* 0x040fe400078e02ff */
[----:B-----5:R1:W5:Y:S01]  /*29b0*/  LDG.E.U16 R88, desc[UR60][R30.64] ;  /* 0x0000003c1e587981 */ /* 0x020362000c1e1500 */
[----:B------:R-:W-:Y:S01]  /*29c0*/  IMAD R221, R27, 0xdc, RZ ;  /* 0x000000dc1bdd7824 */ /* 0x000fe200078e02ff */
[----:B------:R-:W-:Y:S02]  /*29d0*/  LOP3.LUT R4, R80, 0x3f, RZ, 0xc0, !PT ;  /* 0x0000003f50047812 */ /* 0x000fe400078ec0ff */
[----:B------:R1:W5:Y:S01]  /*29e0*/  LDG.E.U16 R3, desc[UR60][R2.64] ;  /* 0x0000003c02037981 */ /* 0x000362000c1e1500 */
[----:B0-----:R-:W-:-:S03]  /*29f0*/  IADD3 R8, P0, R222, R122, RZ ;  /* 0x0000007ade087210 */ /* 0x001fc60007f1e0ff */
[----:B----4-:R0:W-:Y:S01]  /*2a00*/  STL [R1+0x40], R84 ;  /* 0x0000405401007387 */ /* 0x0101e20000100800 */
[----:B------:R-:W-:-:S03]  /*2a10*/  LEA.HI.X.SX32 R9, R81, R123, 0x1, P0 ;  /* 0x0000007b51097211 */ /* 0x000fc600000f0eff */
[----:B------:R-:W-:Y:S01]  /*2a20*/  STL [R1+0x88], R99 ;  /* 0x0000886301007387 */ /* 0x000fe20000100800 */
[----:B-1----:R-:W-:-:S03]  /*2a30*/  IADD3 R30, P0, R79, R122, RZ ;  /* 0x0000007a4f1e7210 */ /* 0x002fc60007f1e0ff */
[----:B------:R1:W4:Y:S01]  /*2a40*/  LDG.E.U16 R83, desc[UR60][R8.64] ;  /* 0x0000003c08537981 */ /* 0x000322000c1e1500 */
[----:B------:R-:W-:Y:S02]  /*2a50*/  LEA.HI.X.SX32 R31, R77, R123, 0x1, P0 ;  /* 0x0000007b4d1f7211 */ /* 0x000fe400000f0eff */
[----:B------:R-:W-:Y:S01]  /*2a60*/  LOP3.LUT R2, R80, 0x40, RZ, 0xc0, !PT ;  /* 0x0000004050027812 */ /* 0x000fe200078ec0ff */
[----:B0-----:R0:W4:Y:S01]  /*2a70*/  LDG.E.U16 R84, desc[UR60][R10.64] ;  /* 0x0000003c0a547981 */ /* 0x001122000c1e1500 */
[----:B------:R-:W-:Y:S01]  /*2a80*/  SHF.L.U32 R4, R4, 0x1, RZ ;  /* 0x0000000104047819 */ /* 0x000fe200000006ff */
[----:B------:R-:W2:Y:S01]  /*2a90*/  LDC R77, c[0x0][0x248] ;  /* 0x00009200ff4d7b82 */ /* 0x000ea20000000800 */
[----:B-1----:R-:W-:Y:S01]  /*2aa0*/  IMAD R9, R27, 0x3b, RZ ;  /* 0x0000003b1b097824 */ /* 0x002fe200078e02ff */
[----:B0-----:R-:W-:Y:S02]  /*2ab0*/  IADD3 R10, P1, R221, R122, RZ ;  /* 0x0000007add0a7210 */ /* 0x001fe40007f3e0ff */
[----:B------:R-:W-:-:S02]  /*2ac0*/  LEA R2, R2, R4, 0x9 ;  /* 0x0000000402027211 */ /* 0x000fc400078e48ff */
[----:B------:R-:W-:Y:S02]  /*2ad0*/  LEA.HI.X.SX32 R11, R79, R123, 0x1, P1 ;  /* 0x0000007b4f0b7211 */ /* 0x000fe400008f0eff */
[----:B------:R-:W0:Y:S01]  /*2ae0*/  LDC R4, c[0x0][0x248] ;  /* 0x00009200ff047b82 */ /* 0x000e220000000800 */
[----:B------:R-:W-:Y:S01]  /*2af0*/  IADD3 R81, R2, R78, RZ ;  /* 0x0000004e02517210 */ /* 0x000fe20007ffe0ff */
[----:B------:R-:W4:Y:S04]  /*2b00*/  LDG.E.U16 R79, desc[UR60][R30.64] ;  /* 0x0000003c1e4f7981 */ /* 0x000f28000c1e1500 */
[----:B------:R1:W4:Y:S02]  /*2b10*/  LDG.E.U16 R78, desc[UR60][R10.64] ;  /* 0x0000003c0a4e7981 */ /* 0x000324000c1e1500 */
[----:B-1----:R-:W-:-:S02]  /*2b20*/  IADD3 R10, P1, R63, R122, RZ ;  /* 0x0000007a3f0a7210 */ /* 0x002fc40007f3e0ff */
[----:B------:R-:W-:Y:S04]  /*2b30*/  STS.U16 [R81], R66 ;  /* 0x0000004251007388 */ /* 0x000fe80000000400 */
[----:B--2---:R1:W-:Y:S01]  /*2b40*/  STL [R1+0xc0], R0 ;  /* 0x0000c00001007387 */ /* 0x0043e20000100800 */
[----:B------:R-:W-:Y:S01]  /*2b50*/  IMAD R77, R77, 0x270, RZ ;  /* 0x000002704d4d7824 */ /* 0x000fe200078e02ff */
[----:B------:R-:W2:Y:S01]  /*2b60*/  LDC R63, c[0x0][0x248] ;  /* 0x00009200ff3f7b82 */ /* 0x000ea20000000800 */
[----:B-1----:R-:W-:-:S05]  /*2b70*/  IMAD R0, R27, 0x76, RZ ;  /* 0x000000761b007824 */ /* 0x002fca00078e02ff */
[----:B------:R-:W-:-:S04]  /*2b80*/  IADD3 R8, P0, R0, R122, RZ ;  /* 0x0000007a00087210 */ /* 0x000fc80007f1e0ff */
[----:B------:R-:W-:-:S05]  /*2b90*/  LEA.HI.X.SX32 R9, R9, R123, 0x1, P0 ;  /* 0x0000007b09097211 */ /* 0x000fca00000f0eff */
[----:B------:R1:W2:Y:S01]  /*2ba0*/  LDG.E.U16 R0, desc[UR60][R8.64] ;  /* 0x0000003c08007981 */ /* 0x0002a2000c1e1500 */
[----:B------:R-:W-:Y:S02]  /*2bb0*/  LEA.HI.X.SX32 R11, R61, R123, 0x1, P1 ;  /* 0x0000007b3d0b7211 */ /* 0x000fe400008f0eff */
[----:B-1----:R-:W-:-:S04]  /*2bc0*/  IADD3 R8, P0, R75, R122, RZ ;  /* 0x0000007a4b087210 */ /* 0x002fc80007f1e0ff */
[-C--:B------:R-:W-:Y:S01]  /*2bd0*/  LEA.HI.X.SX32 R9, R97, R123.reuse, 0x1, P0 ;  /* 0x0000007b61097211 */ /* 0x080fe200000f0eff */
[----:B------:R1:W-:Y:S04]  /*2be0*/  STS.U16 [R81+0x11000], R60 ;  /* 0x0110003c51007388 */ /* 0x0003e80000000400 */
[----:B------:R3:W2:Y:S04]  /*2bf0*/  LDG.E.U16 R66, desc[UR60][R8.64] ;  /* 0x0000003c08427981 */ /* 0x0006a8000c1e1500 */
[----:B-1----:R-:W2:Y:S04]  /*2c00*/  LDG.E.U16 R60, desc[UR60][R10.64] ;  /* 0x0000003c0a3c7981 */ /* 0x002ea8000c1e1500 */
[----:B------:R1:W-:Y:S01]  /*2c10*/  STS.U16 [R81+0x2000], R67 ;  /* 0x0020004351007388 */ /* 0x0003e20000000400 */
[-C--:B------:R-:W-:Y:S01]  /*2c20*/  IADD3 R30, P0, R64, R122.reuse, RZ ;  /* 0x0000007a401e7210 */ /* 0x080fe20007f1e0ff */
[----:B------:R-:W-:Y:S01]  /*2c30*/  IMAD R196, R196, 0x138, RZ ;  /* 0x00000138c4c47824 */ /* 0x000fe200078e02ff */
[----:B------:R-:W5:Y:S08]  /*2c40*/  LDC R64, c[0x0][0x248] ;  /* 0x00009200ff407b82 */ /* 0x000f700000000800 */
[----:B-1----:R-:W1:Y:S01]  /*2c50*/  LDC R67, c[0x0][0x248] ;  /* 0x00009200ff437b82 */ /* 0x002e620000000800 */
[----:B------:R-:W-:Y:S01]  /*2c60*/  LEA.HI.X.SX32 R31, R62, R123, 0x1, P0 ;  /* 0x0000007b3e1f7211 */ /* 0x000fe200000f0eff */
[----:B0-----:R-:W-:Y:S01]  /*2c70*/  IMAD R61, R4, 0x140, RZ ;  /* 0x00000140043d7824 */ /* 0x001fe200078e02ff */
[----:B---3--:R-:W-:-:S03]  /*2c80*/  IADD3 R8, P0, R77, R122, RZ ;  /* 0x0000007a4d087210 */ /* 0x008fc60007f1e0ff */
[----:B------:R0:W3:Y:S02]  /*2c90*/  LDG.E.U16 R97, desc[UR60][R30.64] ;  /* 0x0000003c1e617981 */ /* 0x0000e4000c1e1500 */
[----:B------:R-:W4:Y:S01]  /*2ca0*/  LDC R62, c[0x0][0x248] ;  /* 0x00009200ff3e7b82 */ /* 0x000f220000000800 */
[-C--:B------:R-:W-:Y:S01]  /*2cb0*/  LEA.HI.X.SX32 R9, R196, R123.reuse, 0x1, P0 ;  /* 0x0000007bc4097211 */ /* 0x080fe200000f0eff */
[----:B------:R1:W-:Y:S04]  /*2cc0*/  STS.U16 [R81+0x10c00], R65 ;  /* 0x010c004151007388 */ /* 0x0003e80000000400 */
[----:B------:R4:W-:Y:S01]  /*2cd0*/  STS.U16 [R81+0x11400], R57 ;  /* 0x0114003951007388 */ /* 0x0009e20000000400 */
[----:B0-----:R-:W-:Y:S01]  /*2ce0*/  IADD3 R30, P0, R61, R122, RZ ;  /* 0x0000007a3d1e7210 */ /* 0x001fe20007f1e0ff */
[----:B------:R-:W0:Y:S02]  /*2cf0*/  LDC R4, c[0x0][0x248] ;  /* 0x00009200ff047b82 */ /* 0x000e240000000800 */
[----:B------:R-:W-:Y:S01]  /*2d00*/  STL [R1+0x7c], R94 ;  /* 0x00007c5e01007387 */ /* 0x000fe20000100800 */
[----:B------:R-:W-:Y:S01]  /*2d10*/  LEA.HI.X.SX32 R31, R49, R123, 0x1, P0 ;  /* 0x0000007b311f7211 */ /* 0x000fe200000f0eff */
[----:B-----5:R-:W-:-:S02]  /*2d20*/  IMAD R11, R64, 0x290, RZ ;  /* 0x00000290400b7824 */ /* 0x020fc400078e02ff */
[----:B------:R5:W3:Y:S01]  /*2d30*/  LDG.E.U16 R121, desc[UR60][R8.64] ;  /* 0x0000003c08797981 */ /* 0x000ae2000c1e1500 */
[----:B-1----:R-:W-:Y:S01]  /*2d40*/  IMAD R67, R67, 0x280, RZ ;  /* 0x0000028043437824 */ /* 0x002fe200078e02ff */
[----:B------:R-:W1:Y:S02]  /*2d50*/  LDC R49, c[0x0][0x248] ;  /* 0x00009200ff317b82 */ /* 0x000e640000000800 */
[----:B------:R-:W-:Y:S02]  /*2d60*/  STL [R1+0x70], R92 ;  /* 0x0000705c01007387 */ /* 0x000fe40000100800 */
[----:B------:R-:W-:Y:S02]  /*2d70*/  IADD3 R132, P1, R67, R122, RZ ;  /* 0x0000007a43847210 */ /* 0x000fe40007f3e0ff */
[----:B------:R0:W-:Y:S02]  /*2d80*/  STS.U16 [R81+0x11800], R58 ;  /* 0x0118003a51007388 */ /* 0x0001e40000000400 */
[----:B------:R-:W1:Y:S01]  /*2d90*/  LDC R65, c[0x0][0x248] ;  /* 0x00009200ff417b82 */ /* 0x000e620000000800 */
[----:B----4-:R-:W-:Y:S01]  /*2da0*/  IMAD R57, R62, 0x150, RZ ;  /* 0x000001503e397824 */ /* 0x010fe200078e02ff */
[----:B------:R-:W-:Y:S01]  /*2db0*/  LEA.HI.X.SX32 R133, R61, R123, 0x1, P1 ;  /* 0x0000007b3d857211 */ /* 0x000fe200008f0eff */
[----:B------:R-:W-:Y:S01]  /*2dc0*/  STL [R1+0xb0], R88 ;  /* 0x0000b05801007387 */ /* 0x000fe20000100800 */
[----:B------:R-:W-:-:S03]  /*2dd0*/  IMAD R211, R211, 0x148, RZ ;  /* 0x00000148d3d37824 */ /* 0x000fc600078e02ff */
[----:B------:R4:W-:Y:S01]  /*2de0*/  STS.U16 [R81+0x4c00], R59 ;  /* 0x004c003b51007388 */ /* 0x0009e20000000400 */
[----:B------:R-:W1:Y:S01]  /*2df0*/  LDC R61, c[0x0][0x248] ;  /* 0x00009200ff3d7b82 */ /* 0x000e620000000800 */
[----:B-----5:R-:W-:Y:S02]  /*2e00*/  IADD3 R8, P0, R57, R122, RZ ;  /* 0x0000007a39087210 */ /* 0x020fe40007f1e0ff */
[----:B------:R-:W-:Y:S04]  /*2e10*/  STL [R1+0x64], R84 ;  /* 0x0000645401007387 */ /* 0x000fe80000100800 */
[----:B------:R-:W-:Y:S01]  /*2e20*/  STL [R1+0x58], R83 ;  /* 0x0000585301007387 */ /* 0x000fe20000100800 */
[----:B0-----:R-:W0:Y:S01]  /*2e30*/  LDC R58, c[0x0][0x248] ;  /* 0x00009200ff3a7b82 */ /* 0x001e220000000800 */
[----:B------:R-:W-:-:S02]  /*2e40*/  LEA.HI.X.SX32 R9, R48, R123, 0x1, P0 ;  /* 0x0000007b30097211 */ /* 0x000fc400000f0eff */
[----:B------:R-:W-:Y:S01]  /*2e50*/  STL [R1+0xa0], R79 ;  /* 0x0000a04f01007387 */ /* 0x000fe20000100800 */
[-C--:B------:R-:W-:Y:S01]  /*2e60*/  IADD3 R10, P2, R11, R122.reuse, RZ ;  /* 0x0000007a0b0a7210 */ /* 0x080fe20007f5e0ff */
[----:B--2---:R-:W-:Y:S02]  /*2e70*/  IMAD R67, R63, 0x2a0, RZ ;  /* 0x000002a03f437824 */ /* 0x004fe400078e02ff */
[----:B------:R-:W-:Y:S01]  /*2e80*/  STL [R1+0x4c], R78 ;  /* 0x00004c4e01007387 */ /* 0x000fe20000100800 */
[----:B------:R-:W2:Y:S01]  /*2e90*/  LDC R62, c[0x0][0x248] ;  /* 0x00009200ff3e7b82 */ /* 0x000ea20000000800 */
[----:B------:R-:W-:Y:S01]  /*2ea0*/  LEA.HI.X.SX32 R11, R211, R123, 0x1, P2 ;  /* 0x0000007bd30b7211 */ /* 0x000fe200010f0eff */
[----:B----4-:R-:W-:Y:S01]  /*2eb0*/  IMAD R59, R4, 0x160, RZ ;  /* 0x00000160043b7824 */ /* 0x010fe200078e02ff */
[----:B------:R4:W5:Y:S01]  /*2ec0*/  LDG.E.U16 R119, desc[UR60][R8.64] ;  /* 0x0000003c08777981 */ /* 0x000962000c1e1500 */
[----:B------:R-:W-:Y:S01]  /*2ed0*/  IADD3 R48, P1, R67, R122, RZ ;  /* 0x0000007a43307210 */ /* 0x000fe20007f3e0ff */
[----:B------:R-:W-:-:S02]  /*2ee0*/  IMAD R210, R210, 0x158, RZ ;  /* 0x00000158d2d27824 */ /* 0x000fc400078e02ff */
[----:B------:R4:W3:Y:S01]  /*2ef0*/  LDG.E.U16 R120, desc[UR60][R10.64] ;  /* 0x0000003c0a787981 */ /* 0x0008e2000c1e1500 */
[----:B------:R-:W2:Y:S01]  /*2f00*/  LDC R63, c[0x0][0x248] ;  /* 0x00009200ff3f7b82 */ /* 0x000ea20000000800 */
[----:B-1----:R-:W-:Y:S02]  /*2f10*/  IMAD R65, R65, 0x2b0, RZ ;  /* 0x000002b041417824 */ /* 0x002fe400078e02ff */
[----:B------:R1:W3:Y:S01]  /*2f20*/  LDG.E.U16 R94, desc[UR60][R30.64] ;  /* 0x0000003c1e5e7981 */ /* 0x0002e2000c1e1500 */
[----:B----4-:R-:W-:-:S04]  /*2f30*/  IMAD R9, R49, 0x2c0, RZ ;  /* 0x000002c031097824 */ /* 0x010fc800078e02ff */
[----:B------:R-:W4:Y:S01]  /*2f40*/  LDC R64, c[0x0][0x248] ;  /* 0x00009200ff407b82 */ /* 0x000f220000000800 */
[-C--:B------:R-:W-:Y:S01]  /*2f50*/  LEA.HI.X.SX32 R49, R57, R123.reuse, 0x1, P1 ;  /* 0x0000007b39317211 */ /* 0x080fe200008f0eff */
[----:B------:R-:W-:Y:S01]  /*2f60*/  IMAD R208, R208, 0x168, RZ ;  /* 0x00000168d0d07824 */ /* 0x000fe200078e02ff */
[-C--:B------:R-:W-:Y:S01]  /*2f70*/  IADD3 R10, P0, R59, R122.reuse, RZ ;  /* 0x0000007a3b0a7210 */ /* 0x080fe20007f1e0ff */
[----:B------:R-:W-:Y:S01]  /*2f80*/  IMAD R209, R209, 0x178, RZ ;  /* 0x00000178d1d17824 */ /* 0x000fe200078e02ff */
[-C--:B------:R-:W-:Y:S01]  /*2f90*/  IADD3 R8, P1, R9, R122.reuse, RZ ;  /* 0x0000007a09087210 */ /* 0x080fe20007f3e0ff */
[----:B------:R-:W-:Y:S01]  /*2fa0*/  IMAD R207, R207, 0x188, RZ ;  /* 0x00000188cfcf7824 */ /* 0x000fe200078e02ff */
[-C--:B------:R-:W-:Y:S01]  /*2fb0*/  LEA.HI.X.SX32 R11, R56, R123.reuse, 0x1, P0 ;  /* 0x0000007b380b7211 */ /* 0x080fe200000f0eff */
[----:B------:R-:W-:Y:S01]  /*2fc0*/  IMAD R205, R205, 0x198, RZ ;  /* 0x00000198cdcd7824 */ /* 0x000fe200078e02ff */
[-C--:B------:R-:W-:Y:S01]  /*2fd0*/  LEA.HI.X.SX32 R9, R59, R123.reuse, 0x1, P1 ;  /* 0x0000007b3b097211 */ /* 0x080fe200008f0eff */
[----:B------:R-:W-:Y:S01]  /*2fe0*/  IMAD R59, R61, 0x2d0, RZ ;  /* 0x000002d03d3b7824 */ /* 0x000fe200078e02ff */
[----:B-1----:R-:W-:Y:S01]  /*2ff0*/  IADD3 R30, P2, R65, R122, RZ ;  /* 0x0000007a411e7210 */ /* 0x002fe20007f5e0ff */
[----:B------:R-:W1:Y:S01]  /*3000*/  LDC R56, c[0x0][0x248] ;  /* 0x00009200ff387b82 */ /* 0x000e620000000800 */
[----:B------:R2:W3:Y:S01]  /*3010*/  LDG.E.U16 R92, desc[UR60][R10.64] ;  /* 0x0000003c0a5c7981 */ /* 0x0004e2000c1e1500 */
[----:B0-----:R-:W-:Y:S01]  /*3020*/  IMAD R57, R58, 0x170, RZ ;  /* 0x000001703a397824 */ /* 0x001fe200078e02ff */
[----:B------:R-:W-:-:S02]  /*3030*/  LEA.HI.X.SX32 R31, R210, R123, 0x1, P2 ;  /* 0x0000007bd21f7211 */ /* 0x000fc400010f0eff */
[----:B------:R0:W5:Y:S03]  /*3040*/  LDG.E.U16 R118, desc[UR60][R48.64] ;  /* 0x0000003c30767981 */ /* 0x000166000c1e1500 */
[----:B------:R-:W1:Y:S01]  /*3050*/  LDC R65, c[0x0][0x248] ;  /* 0x00009200ff417b82 */ /* 0x000e620000000800 */
[----:B------:R0:W3:Y:S01]  /*3060*/  LDG.E.U16 R4, desc[UR60][R30.64] ;  /* 0x0000003c1e047981 */ /* 0x0000e2000c1e1500 */
[-C--:B--2---:R-:W-:Y:S01]  /*3070*/  IADD3 R10, P1, R59, R122.reuse, RZ ;  /* 0x0000007a3b0a7210 */ /* 0x084fe20007f3e0ff */
[----:B------:R-:W-:Y:S02]  /*3080*/  IMAD R63, R63, 0x2f0, RZ ;  /* 0x000002f03f3f7824 */ /* 0x000fe400078e02ff */
[----:B------:R2:W3:Y:S03]  /*3090*/  LDG.E.U16 R117, desc[UR60][R8.64] ;  /* 0x0000003c08757981 */ /* 0x0004e6000c1e1500 */
[----:B------:R-:W1:Y:S01]  /*30a0*/  LDC R61, c[0x0][0x248] ;  /* 0x00009200ff3d7b82 */ /* 0x000e620000000800 */
[----:B------:R-:W-:Y:S01]  /*30b0*/  LEA.HI.X.SX32 R11, R208, R123, 0x1, P1 ;  /* 0x0000007bd00b7211 */ /* 0x000fe200008f0eff */
[----:B------:R-:W-:Y:S01]  /*30c0*/  IMAD R206, R206, 0x1a8, RZ ;  /* 0x000001a8cece7824 */ /* 0x000fe200078e02ff */
[----:B0-----:R-:W-:Y:S01]  /*30d0*/  IADD3 R48, P0, R57, R122, RZ ;  /* 0x0000007a39307210 */ /* 0x001fe20007f1e0ff */
[----:B------:R-:W-:-:S02]  /*30e0*/  IMAD R31, R62, 0x2e0, RZ ;  /* 0x000002e03e1f7824 */ /* 0x000fc400078e02ff */
[----:B------:R-:W-:Y:S01]  /*30f0*/  IMAD R204, R204, 0x1b8, RZ ;  /* 0x000001b8cccc7824 */ /* 0x000fe200078e02ff */
[-C--:B------:R-:W-:Y:S01]  /*3100*/  LEA.HI.X.SX32 R49, R51, R123.reuse, 0x1, P0 ;  /* 0x0000007b33317211 */ /* 0x080fe200000f0eff */
[----:B------:R-:W3:Y:S01]  /*3110*/  LDG.E.U16 R116, desc[UR60][R10.64] ;  /* 0x0000003c0a747981 */ /* 0x000ee2000c1e1500 */
[-C--:B------:R-:W-:Y:S01]  /*3120*/  IADD3 R30, P1, R31, R122.reuse, RZ ;  /* 0x0000007a1f1e7210 */ /* 0x080fe20007f3e0ff */
[----:B------:R-:W0:Y:S01]  /*3130*/  LDC R58, c[0x0][0x248] ;  /* 0x00009200ff3a7b82 */ /* 0x000e220000000800 */
[----:B----4-:R-:W-:Y:S01]  /*3140*/  IMAD R51, R64, 0x300, RZ ;  /* 0x0000030040337824 */ /* 0x010fe200078e02ff */
[----:B--2---:R-:W-:Y:S01]  /*3150*/  IADD3 R8, P2, R63, R122, RZ ;  /* 0x0000007a3f087210 */ /* 0x004fe20007f5e0ff */
[----:B------:R2:W4:Y:S01]  /*3160*/  LDG.E.U16 R115, desc[UR60][R48.64] ;  /* 0x0000003c30737981 */ /* 0x000522000c1e1500 */
[----:B------:R-:W-:Y:S01]  /*3170*/  LEA.HI.X.SX32 R31, R57, R123, 0x1, P1 ;  /* 0x0000007b391f7211 */ /* 0x000fe200008f0eff */
[----:B------:R-:W-:Y:S02]  /*3180*/  IMAD R203, R203, 0x1c8, RZ ;  /* 0x000001c8cbcb7824 */ /* 0x000fe400078e02ff */
[----:B------:R-:W-:Y:S01]  /*3190*/  IMAD R214, R214, 0x1d8, RZ ;  /* 0x000001d8d6d67824 */ /* 0x000fe200078e02ff */
[----:B------:R-:W0:Y:S01]  /*31a0*/  LDC R62, c[0x0][0x248] ;  /* 0x00009200ff3e7b82 */ /* 0x000e220000000800 */
[----:B-1----:R-:W-:-:S02]  /*31b0*/  IMAD R57, R56, 0x190, RZ ;  /* 0x0000019038397824 */ /* 0x002fc400078e02ff */
[----:B------:R-:W-:Y:S02]  /*31c0*/  IMAD R202, R202, 0x1e8, RZ ;  /* 0x000001e8caca7824 */ /* 0x000fe400078e02ff */
[----:B------:R-:W-:Y:S01]  /*31d0*/  IMAD R213, R213, 0x1f8, RZ ;  /* 0x000001f8d5d57824 */ /* 0x000fe200078e02ff */
[----:B------:R1:W-:Y:S02]  /*31e0*/  STS.U16 [R81+0x4000], R68 ;  /* 0x0040004451007388 */ /* 0x0003e40000000400 */
[----:B------:R-:W1:Y:S01]  /*31f0*/  LDC R63, c[0x0][0x248] ;  /* 0x00009200ff3f7b82 */ /* 0x000e620000000800 */
[----:B------:R-:W-:Y:S01]  /*3200*/  IMAD R65, R65, 0x310, RZ ;  /* 0x0000031041417824 */ /* 0x000fe200078e02ff */
[----:B------:R1:W-:Y:S01]  /*3210*/  STS.U16 [R81+0x10000], R69 ;  /* 0x0100004551007388 */ /* 0x0003e20000000400 */
[----:B------:R-:W-:Y:S01]  /*3220*/  IMAD R61, R61, 0x320, RZ ;  /* 0x000003203d3d7824 */ /* 0x000fe200078e02ff */
[-C--:B------:R-:W-:Y:S02]  /*3230*/  LEA.HI.X.SX32 R9, R209, R123.reuse, 0x1, P2 ;  /* 0x0000007bd1097211 */ /* 0x080fe400010f0eff */
[----:B------:R-:W3:Y:S02]  /*3240*/  LDG.E.U16 R114, desc[UR60][R30.64] ;  /* 0x0000003c1e727981 */ /* 0x000ee4000c1e1500 */
[----:B------:R-:W0:Y:S01]  /*3250*/  LDC R56, c[0x0][0x248] ;  /* 0x00009200ff387b82 */ /* 0x000e220000000800 */
[----:B--2---:R-:W-:Y:S01]  /*3260*/  IADD3 R48, P2, R65, R122, RZ ;  /* 0x0000007a41307210 */ /* 0x004fe20007f5e0ff */
[----:B------:R-:W2:Y:S03]  /*3270*/  LDG.E.U16 R9, desc[UR60][R8.64] ;  /* 0x0000003c08097981 */ /* 0x000ea6000c1e1500 */
[----:B------:R-:W-:Y:S01]  /*3280*/  LEA.HI.X.SX32 R49, R207, R123, 0x1, P2 ;  /* 0x0000007bcf317211 */ /* 0x000fe200010f0eff */
[----:B------:R-:W-:Y:S02]  /*3290*/  STS.U16 [R81+0x800], R76 ;  /* 0x0008004c51007388 */ /* 0x000fe40000000400 */
[----:B------:R-:W5:Y:S02]  /*32a0*/  LDC R64, c[0x0][0x248] ;  /* 0x00009200ff407b82 */ /* 0x000f640000000800 */
[----:B------:R-:W2:Y:S04]  /*32b0*/  LDG.E.U16 R112, desc[UR60][R48.64] ;  /* 0x0000003c30707981 */ /* 0x000ea8000c1e1500 */
[----:B------:R-:W-:Y:S01]  /*32c0*/  STS.U16 [R81+0x400], R73 ;  /* 0x0004004951007388 */ /* 0x000fe20000000400 */
[----:B-1----:R-:W-:Y:S01]  /*32d0*/  IMAD R63, R63, 0x350, RZ ;  /* 0x000003503f3f7824 */ /* 0x002fe200078e02ff */
[----:B------:R-:W1:Y:S02]  /*32e0*/  LDC R68, c[0x0][0x248] ;  /* 0x00009200ff447b82 */ /* 0x000e640000000800 */
[----:B------:R-:W-:Y:S04]  /*32f0*/  STS.U16 [R81+0x1000], R74 ;  /* 0x0010004a51007388 */ /* 0x000fe80000000400 */
[----:B------:R-:W-:Y:S02]  /*3300*/  STS.U16 [R81+0x10800], R72 ;  /* 0x0108004851007388 */ /* 0x000fe40000000400 */
[----:B------:R-:W1:Y:S02]  /*3310*/  LDC R69, c[0x0][0x248] ;  /* 0x00009200ff457b82 */ /* 0x000e640000000800 */
[----:B------:R-:W-:Y:S04]  /*3320*/  STS.U16 [R81+0x4400], R71 ;  /* 0x0044004751007388 */ /* 0x000fe80000000400 */
[----:B------:R-:W-:Y:S04]  /*3330*/  STS.U16 [R81+0x10400], R70 ;  /* 0x0104004651007388 */ /* 0x000fe80000000400 */
[----:B------:R0:W2:Y:S01]  /*3340*/  LDG.E.U16 R132, desc[UR60][R132.64] ;  /* 0x0000003c84847981 */ /* 0x0000a2000c1e1500 */
[----:B------:R-:W-:Y:S01]  /*3350*/  IMAD R127, R127, 0x342, RZ ;  /* 0x000003427f7f7824 */ /* 0x000fe200078e02ff */
[----:B0-----:R-:W0:Y:S02]  /*3360*/  LDC R133, c[0x0][0x248] ;  /* 0x00009200ff857b82 */ /* 0x001e240000000800 */
[----:B------:R1:W-:Y:S04]  /*3370*/  STL [R1+0x34], R66 ;  /* 0x0000344201007387 */ /* 0x0003e80000100800 */
[----:B------:R1:W-:Y:S02]  /*3380*/  STL [R1+0x30], R60 ;  /* 0x0000303c01007387 */ /* 0x0003e40000100800 */
[----:B-1----:R-:W1:Y:S08]  /*3390*/  LDC R66, c[0x0][0x248] ;  /* 0x00009200ff427b82 */ /* 0x002e700000000800 */
[----:B------:R-:W0:Y:S02]  /*33a0*/  LDC R60, c[0x0][0x248] ;  /* 0x00009200ff3c7b82 */ /* 0x000e240000000800 */
[----:B0-----:R-:W-:-:S06]  /*33b0*/  IMAD R59, R60, 0x180, RZ ;  /* 0x000001803c3b7824 */ /* 0x001fcc00078e02ff */
[----:B------:R-:W0:Y:S01]  /*33c0*/  LDC R60, c[0x0][0x248] ;  /* 0x00009200ff3c7b82 */ /* 0x000e220000000800 */
[----:B------:R-:W-:-:S04]  /*33d0*/  IADD3 R10, P0, R59, R122, RZ ;  /* 0x0000007a3b0a7210 */ /* 0x000fc80007f1e0ff */
[-C--:B------:R-:W-:Y:S02]  /*33e0*/  LEA.HI.X.SX32 R11, R50, R123.reuse, 0x1, P0 ;  /* 0x0000007b320b7211 */ /* 0x080fe400000f0eff */
[-C--:B------:R-:W-:Y:S02]  /*33f0*/  IADD3 R50, P1, R51, R122.reuse, RZ ;  /* 0x0000007a33327210 */ /* 0x080fe40007f3e0ff */
[-C--:B------:R-:W-:Y:S01]  /*3400*/  IADD3 R30, P0, R57, R122.reuse, RZ ;  /* 0x0000007a391e7210 */ /* 0x080fe20007f1e0ff */
[----:B------:R1:W2:Y:S01]  /*3410*/  LDG.E.U16 R88, desc[UR60][R10.64] ;  /* 0x0000003c0a587981 */ /* 0x0002a2000c1e1500 */
[-C--:B------:R-:W-:Y:S02]  /*3420*/  LEA.HI.X.SX32 R51, R59, R123.reuse, 0x1, P1 ;  /* 0x0000007b3b337211 */ /* 0x080fe400008f0eff */
[----:B------:R-:W0:Y:S01]  /*3430*/  LDC R59, c[0x0][0x248] ;  /* 0x00009200ff3b7b82 */ /* 0x000e220000000800 */
[----:B------:R-:W-:Y:S01]  /*3440*/  LEA.HI.X.SX32 R31, R55, R123, 0x1, P0 ;  /* 0x0000007b371f7211 */ /* 0x000fe200000f0eff */
[----:B------:R-:W-:Y:S01]  /*3450*/  IMAD R55, R58, 0x1a0, RZ ;  /* 0x000001a03a377824 */ /* 0x000fe200078e02ff */
[----:B------:R0:W2:Y:S01]  /*3460*/  LDG.E.U16 R113, desc[UR60][R50.64] ;  /* 0x0000003c32717981 */ /* 0x0000a2000c1e1500 */
[----:B-1----:R-:W-:-:S03]  /*3470*/  IADD3 R10, P1, R61, R122, RZ ;  /* 0x0000007a3d0a7210 */ /* 0x002fc60007f3e0ff */
[----:B------:R1:W2:Y:S01]  /*3480*/  LDG.E.U16 R111, desc[UR60][R30.64] ;  /* 0x0000003c1e6f7981 */ /* 0x0002a2000c1e1500 */
[----:B------:R-:W5:Y:S01]  /*3490*/  LDC R61, c[0x0][0x248] ;  /* 0x00009200ff3d7b82 */ /* 0x000f620000000800 */
[----:B0-----:R-:W-:Y:S01]  /*34a0*/  IMAD R65, R60, 0x330, RZ ;  /* 0x000003303c417824 */ /* 0x001fe200078e02ff */
[-C--:B------:R-:W-:Y:S01]  /*34b0*/  LEA.HI.X.SX32 R11, R57, R123.reuse, 0x1, P1 ;  /* 0x0000007b390b7211 */ /* 0x080fe200008f0eff */
[----:B------:R-:W-:Y:S01]  /*34c0*/  IMAD R51, R62, 0x340, RZ ;  /* 0x000003403e337824 */ /* 0x000fe200078e02ff */
[-C--:B------:R-:W-:Y:S02]  /*34d0*/  IADD3 R48, P0, R55, R122.reuse, RZ ;  /* 0x0000007a37307210 */ /* 0x080fe40007f1e0ff */
[-C--:B------:R-:W-:Y:S02]  /*34e0*/  IADD3 R50, P1, R65, R122.reuse, RZ ;  /* 0x0000007a41327210 */ /* 0x080fe40007f3e0ff */
[----:B------:R-:W0:Y:S01]  /*34f0*/  LDC R57, c[0x0][0x248] ;  /* 0x00009200ff397b82 */ /* 0x000e220000000800 */
[----:B-1----:R-:W-:Y:S01]  /*3500*/  IADD3 R30, P2, R51, R122, RZ ;  /* 0x0000007a331e7210 */ /* 0x002fe20007f5e0ff */
[----:B------:R1:W2:Y:S01]  /*3510*/  LDG.E.U16 R110, desc[UR60][R10.64] ;  /* 0x0000003c0a6e7981 */ /* 0x0002a2000c1e1500 */
[----:B------:R-:W-:-:S02]  /*3520*/  LEA.HI.X.SX32 R51, R205, R123, 0x1, P1 ;  /* 0x0000007bcd337211 */ /* 0x000fc400008f0eff */
[----:B------:R-:W-:Y:S01]  /*3530*/  LEA.HI.X.SX32 R49, R53, R123, 0x1, P0 ;  /* 0x0000007b35317211 */ /* 0x000fe200000f0eff */
[----:B------:R-:W-:Y:S02]  /*3540*/  IMAD R59, R59, 0x360, RZ ;  /* 0x000003603b3b7824 */ /* 0x000fe400078e02ff */
[----:B------:R-:W4:Y:S01]  /*3550*/  LDC R60, c[0x0][0x248] ;  /* 0x00009200ff3c7b82 */ /* 0x000f220000000800 */
[----:B------:R-:W-:Y:S01]  /*3560*/  IMAD R53, R56, 0x1b0, RZ ;  /* 0x000001b038357824 */ /* 0x000fe200078e02ff */
[----:B------:R5:W2:Y:S01]  /*3570*/  LDG.E.U16 R84, desc[UR60][R48.64] ;  /* 0x0000003c30547981 */ /* 0x000aa2000c1e1500 */
[----:B-1----:R-:W-:-:S05]  /*3580*/  IADD3 R10, P1, R63, R122, RZ ;  /* 0x0000007a3f0a7210 */ /* 0x002fca0007f3e0ff */
[----:B------:R-:W1:Y:S01]  /*3590*/  LDC R62, c[0x0][0x248] ;  /* 0x00009200ff3e7b82 */ /* 0x000e620000000800 */
[-C--:B------:R-:W-:Y:S01]  /*35a0*/  LEA.HI.X.SX32 R11, R206, R123.reuse, 0x1, P1 ;  /* 0x0000007bce0b7211 */ /* 0x080fe200008f0eff */
[----:B-----5:R-:W-:Y:S01]  /*35b0*/  IMAD R61, R61, 0x370, RZ ;  /* 0x000003703d3d7824 */ /* 0x020fe200078e02ff */
[----:B------:R-:W-:Y:S01]  /*35c0*/  LEA.HI.X.SX32 R31, R55, R123, 0x1, P2 ;  /* 0x0000007b371f7211 */ /* 0x000fe200010f0eff */
[----:B------:R-:W5:Y:S01]  /*35d0*/  LDG.E.U16 R8, desc[UR60][R50.64] ;  /* 0x0000003c32087981 */ /* 0x000f62000c1e1500 */
[----:B------:R-:W-:-:S03]  /*35e0*/  IADD3 R48, P1, R59, R122, RZ ;  /* 0x0000007a3b307210 */ /* 0x000fc60007f3e0ff */
[----:B------:R-:W1:Y:S01]  /*35f0*/  LDC R56, c[0x0][0x248] ;  /* 0x00009200ff387b82 */ /* 0x000e620000000800 */
[----:B------:R0:W2:Y:S02]  /*3600*/  LDG.E.U16 R108, desc[UR60][R10.64] ;  /* 0x0000003c0a6c7981 */ /* 0x0000a4000c1e1500 */
[----:B0-----:R-:W-:Y:S02]  /*3610*/  IMAD R55, R57, 0x1c0, RZ ;  /* 0x000001c039377824 */ /* 0x001fe400078e02ff */
[----:B------:R0:W2:Y:S03]  /*3620*/  LDG.E.U16 R109, desc[UR60][R30.64] ;  /* 0x0000003c1e6d7981 */ /* 0x0000a6000c1e1500 */
[----:B------:R-:W3:Y:S01]  /*3630*/  LDC R59, c[0x0][0x248] ;  /* 0x00009200ff3b7b82 */ /* 0x000ee20000000800 */
[----:B------:R-:W-:-:S07]  /*3640*/  IADD3 R10, P2, R61, R122, RZ ;  /* 0x0000007a3d0a7210 */ /* 0x000fce0007f5e0ff */
[----:B------:R-:W3:Y:S01]  /*3650*/  LDC R61, c[0x0][0x248] ;  /* 0x00009200ff3d7b82 */ /* 0x000ee20000000800 */
[C---:B------:R-:W-:Y:S02]  /*3660*/  IADD3 R50, P0, R53.reuse, R122, RZ ;  /* 0x0000007a35327210 */ /* 0x040fe40007f1e0ff */
[-C--:B------:R-:W-:Y:S01]  /*3670*/  LEA.HI.X.SX32 R49, R53, R123.reuse, 0x1, P1 ;  /* 0x0000007b35317211 */ /* 0x080fe200008f0eff */
[----:B----4-:R-:W-:Y:S01]  /*3680*/  IMAD R53, R60, 0x380, RZ ;  /* 0x000003803c357824 */ /* 0x010fe200078e02ff */
[----:B------:R-:W-:-:S03]  /*3690*/  LEA.HI.X.SX32 R51, R52, R123, 0x1, P0 ;  /* 0x0000007b34337211 */ /* 0x000fc600000f0eff */
[----:B------:R-:W4:Y:S01]  /*36a0*/  LDC R63, c[0x0][0x248] ;  /* 0x00009200ff3f7b82 */ /* 0x000f220000000800 */
[-C--:B0-----:R-:W-:Y:S01]  /*36b0*/  IADD3 R30, P0, R55, R122.reuse, RZ ;  /* 0x0000007a371e7210 */ /* 0x081fe20007f1e0ff */
[----:B-1----:R-:W-:Y:S01]  /*36c0*/  IMAD R57, R56, 0x1d0, RZ ;  /* 0x000001d038397824 */ /* 0x002fe200078e02ff */
[----:B------:R0:W2:Y:S05]  /*36d0*/  LDG.E.U16 R107, desc[UR60][R50.64] ;  /* 0x0000003c326b7981 */ /* 0x0000aa000c1e1500 */
[----:B------:R-:W1:Y:S01]  /*36e0*/  LDC R58, c[0x0][0x248] ;  /* 0x00009200ff3a7b82 */ /* 0x000e620000000800 */
[-C--:B------:R-:W-:Y:S01]  /*36f0*/  LEA.HI.X.SX32 R31, R29, R123.reuse, 0x1, P0 ;  /* 0x0000007b1d1f7211 */ /* 0x080fe200000f0eff */
[----:B---3--:R-:W-:Y:S01]  /*3700*/  IMAD R59, R59, 0x3a0, RZ ;  /* 0x000003a03b3b7824 */ /* 0x008fe200078e02ff */
[----:B------:R-:W-:Y:S01]  /*3710*/  IADD3 R52, P1, R53, R122, RZ ;  /* 0x0000007a35347210 */ /* 0x000fe20007f3e0ff */
[----:B------:R-:W3:Y:S04]  /*3720*/  LDG.E.U16 R106, desc[UR60][R48.64] ;  /* 0x0000003c306a7981 */ /* 0x000ee8000c1e1500 */
[----:B------:R-:W1:Y:S01]  /*3730*/  LDC R60, c[0x0][0x248] ;  /* 0x00009200ff3c7b82 */ /* 0x000e620000000800 */
[----:B0-----:R-:W-:Y:S01]  /*3740*/  IMAD R51, R62, 0x390, RZ ;  /* 0x000003903e337824 */ /* 0x001fe200078e02ff */
[----:B------:R0:W3:Y:S06]  /*3750*/  LDG.E.U16 R29, desc[UR60][R30.64] ;  /* 0x0000003c1e1d7981 */ /* 0x0000ec000c1e1500 */
[----:B------:R-:W1:Y:S01]  /*3760*/  LDC R56, c[0x0][0x248] ;  /* 0x00009200ff387b82 */ /* 0x000e620000000800 */
[----:B------:R-:W-:-:S02]  /*3770*/  LEA.HI.X.SX32 R53, R55, R123, 0x1, P1 ;  /* 0x0000007b37357211 */ /* 0x000fc400008f0eff */
[-C--:B0-----:R-:W-:Y:S01]  /*3780*/  IADD3 R30, P1, R59, R122.reuse, RZ ;  /* 0x0000007a3b1e7210 */ /* 0x081fe20007f3e0ff */
[----:B------:R-:W-:Y:S01]  /*3790*/  IMAD R61, R61, 0x3b0, RZ ;  /* 0x000003b03d3d7824 */ /* 0x000fe200078e02ff */
[-C--:B------:R-:W-:Y:S01]  /*37a0*/  LEA.HI.X.SX32 R11, R204, R123.reuse, 0x1, P2 ;  /* 0x0000007bcc0b7211 */ /* 0x080fe200010f0eff */
[----:B----4-:R-:W-:Y:S02]  /*37b0*/  IMAD R63, R63, 0x3c0, RZ ;  /* 0x000003c03f3f7824 */ /* 0x010fe400078e02ff */
[----:B------:R-:W0:Y:S01]  /*37c0*/  LDC R62, c[0x0][0x248] ;  /* 0x00009200ff3e7b82 */ /* 0x000e220000000800 */
[CC--:B------:R-:W-:Y:S02]  /*37d0*/  LEA.HI.X.SX32 R31, R57.reuse, R123.reuse, 0x1, P1 ;  /* 0x0000007b391f7211 */ /* 0x0c0fe400008f0eff */
[-C--:B------:R-:W-:Y:S01]  /*37e0*/  IADD3 R48, P0, R57, R122.reuse, RZ ;  /* 0x0000007a39307210 */ /* 0x080fe20007f1e0ff */
[----:B-1----:R-:W-:Y:S01]  /*37f0*/  IMAD R55, R58, 0x1e0, RZ ;  /* 0x000001e03a377824 */ /* 0x002fe200078e02ff */
[----:B------:R-:W-:Y:S01]  /*3800*/  IADD3 R50, P2, R51, R122, RZ ;  /* 0x0000007a33327210 */ /* 0x000fe20007f5e0ff */
[----:B------:R1:W4:Y:S02]  /*3810*/  LDG.E.U16 R103, desc[UR60][R30.64] ;  /* 0x0000003c1e677981 */ /* 0x000324000c1e1500 */
[----:B------:R-:W0:Y:S01]  /*3820*/  LDC R59, c[0x0][0x248] ;  /* 0x00009200ff3b7b82 */ /* 0x000e220000000800 */
[-C--:B------:R-:W-:Y:S01]  /*3830*/  LEA.HI.X.SX32 R51, R203, R123.reuse, 0x1, P2 ;  /* 0x0000007bcb337211 */ /* 0x080fe200010f0eff */
[----:B------:R-:W4:Y:S01]  /*3840*/  LDG.E.U16 R11, desc[UR60][R10.64] ;  /* 0x0000003c0a0b7981 */ /* 0x000f22000c1e1500 */
[----:B------:R-:W-:-:S03]  /*3850*/  LEA.HI.X.SX32 R49, R54, R123, 0x1, P0 ;  /* 0x0000007b36317211 */ /* 0x000fc600000f0eff */
[----:B------:R1:W4:Y:S02]  /*3860*/  LDG.E.U16 R105, desc[UR60][R52.64] ;  /* 0x0000003c34697981 */ /* 0x000324000c1e1500 */
[-C--:B-1----:R-:W-:Y:S01]  /*3870*/  IADD3 R30, P1, R61, R122.reuse, RZ ;  /* 0x0000007a3d1e7210 */ /* 0x082fe20007f3e0ff */
[----:B------:R-:W-:Y:S01]  /*3880*/  IMAD R57, R56, 0x1f0, RZ ;  /* 0x000001f038397824 */ /* 0x000fe200078e02ff */
[----:B------:R1:W4:Y:S01]  /*3890*/  LDG.E.U16 R104, desc[UR60][R48.64] ;  /* 0x0000003c30687981 */ /* 0x000322000c1e1500 */
[----:B------:R-:W0:Y:S01]  /*38a0*/  LDC R61, c[0x0][0x248] ;  /* 0x00009200ff3d7b82 */ /* 0x000e220000000800 */
[----:B------:R-:W-:Y:S02]  /*38b0*/  LEA.HI.X.SX32 R31, R214, R123, 0x1, P1 ;  /* 0x0000007bd61f7211 */ /* 0x000fe400008f0eff */
[----:B------:R1:W4:Y:S01]  /*38c0*/  LDG.E.U16 R10, desc[UR60][R50.64] ;  /* 0x0000003c320a7981 */ /* 0x000322000c1e1500 */
[----:B------:R-:W-:-:S03]  /*38d0*/  IADD3 R52, P0, R55, R122, RZ ;  /* 0x0000007a37347210 */ /* 0x000fc60007f1e0ff */
[----:B------:R0:W4:Y:S01]  /*38e0*/  LDG.E.U16 R102, desc[UR60][R30.64] ;  /* 0x0000003c1e667981 */ /* 0x000122000c1e1500 */
[----:B------:R-:W0:Y:S01]  /*38f0*/  LDC R54, c[0x0][0x248] ;  /* 0x00009200ff367b82 */ /* 0x000e220000000800 */
[----:B-1----:R-:W-:Y:S01]  /*3900*/  IMAD R49, R60, 0x3d0, RZ ;  /* 0x000003d03c317824 */ /* 0x002fe200078e02ff */
[----:B------:R-:W-:-:S06]  /*3910*/  IADD3 R50, P1, R63, R122, RZ ;  /* 0x0000007a3f327210 */ /* 0x000fcc0007f3e0ff */
[----:B------:R-:W1:Y:S01]  /*3920*/  LDC R60, c[0x0][0x248] ;  /* 0x00009200ff3c7b82 */ /* 0x000e620000000800 */
[-C--:B------:R-:W-:Y:S01]  /*3930*/  LEA.HI.X.SX32 R51, R55, R123.reuse, 0x1, P1 ;  /* 0x0000007b37337211 */ /* 0x080fe200008f0eff */
[----:B0-----:R-:W-:Y:S01]  /*3940*/  IMAD R55, R62, 0x3e0, RZ ;  /* 0x000003e03e377824 */ /* 0x001fe200078e02ff */
[-C--:B------:R-:W-:Y:S02]  /*3950*/  LEA.HI.X.SX32 R53, R32, R123.reuse, 0x1, P0 ;  /* 0x0000007b20357211 */ /* 0x080fe400000f0eff */
[-C--:B------:R-:W-:Y:S01]  /*3960*/  IADD3 R30, P0, R57, R122.reuse, RZ ;  /* 0x0000007a391e7210 */ /* 0x080fe20007f1e0ff */
[----:B------:R-:W-:Y:S01]  /*3970*/  IMAD R59, R59, 0x202, RZ ;  /* 0x000002023b3b7824 */ /* 0x000fe200078e02ff */
[-C--:B------:R-:W-:Y:S01]  /*3980*/  IADD3 R48, P2, R49, R122.reuse, RZ ;  /* 0x0000007a31307210 */ /* 0x080fe20007f5e0ff */
[----:B------:R-:W0:Y:S01]  /*3990*/  LDC R62, c[0x0][0x248] ;  /* 0x00009200ff3e7b82 */ /* 0x000e220000000800 */
[-C--:B------:R-:W-:Y:S01]  /*39a0*/  LEA.HI.X.SX32 R31, R7, R123.reuse, 0x1, P0 ;  /* 0x0000007b071f7211 */ /* 0x080fe200000f0eff */
[----:B------:R1:W4:Y:S06]  /*39b0*/  LDG.E.U16 R101, desc[UR60][R50.64] ;  /* 0x0000003c32657981 */ /* 0x00032c000c1e1500 */
[----:B------:R-:W0:Y:S01]  /*39c0*/  LDC R32, c[0x0][0x248] ;  /* 0x00009200ff207b82 */ /* 0x000e220000000800 */
[----:B------:R1:W4:Y:S01]  /*39d0*/  LDG.E.U16 R100, desc[UR60][R30.64] ;  /* 0x0000003c1e647981 */ /* 0x000322000c1e1500 */
[----:B------:R-:W-:Y:S01]  /*39e0*/  LEA.HI.X.SX32 R49, R202, R123, 0x1, P2 ;  /* 0x0000007bca317211 */ /* 0x000fe200010f0eff */
[----:B------:R-:W-:Y:S01]  /*39f0*/  IMAD R63, R64, 0x3f0, RZ ;  /* 0x000003f0403f7824 */ /* 0x000fe200078e02ff */
[-C--:B-1----:R-:W-:Y:S01]  /*3a00*/  IADD3 R50, P1, R55, R122.reuse, RZ ;  /* 0x0000007a37327210 */ /* 0x082fe20007f3e0ff */
[----:B------:R1:W4:Y:S03]  /*3a10*/  LDG.E.U16 R80, desc[UR60][R52.64] ;  /* 0x0000003c34507981 */ /* 0x000326000c1e1500 */
[----:B------:R-:W0:Y:S01]  /*3a20*/  LDC R55, c[0x0][0x248] ;  /* 0x00009200ff377b82 */ /* 0x000e220000000800 */
[----:B------:R1:W4:Y:S01]  /*3a30*/  LDG.E.U16 R7, desc[UR60][R48.64] ;  /* 0x0000003c30077981 */ /* 0x000322000c1e1500 */
[----:B------:R-:W-:-:S06]  /*3a40*/  IADD3 R30, P0, R59, R122, RZ ;  /* 0x0000007a3b1e7210 */ /* 0x000fcc0007f1e0ff */
[----:B------:R-:W0:Y:S01]  /*3a50*/  LDC R59, c[0x0][0x248] ;  /* 0x00009200ff3b7b82 */ /* 0x000e220000000800 */
[----:B-1----:R-:W-:Y:S02]  /*3a60*/  LEA R53, R27, R27, 0x8 ;  /* 0x0000001b1b357211 */ /* 0x002fe400078e40ff */
[-C--:B------:R-:W-:Y:S02]  /*3a70*/  LEA.HI.X.SX32 R51, R57, R123.reuse, 0x1, P1 ;  /* 0x0000007b39337211 */ /* 0x080fe400008f0eff */
[-C--:B------:R-:W-:Y:S02]  /*3a80*/  IADD3 R48, P2, R63, R122.reuse, RZ ;  /* 0x0000007a3f307210 */ /* 0x080fe40007f5e0ff */
[-C--:B------:R-:W-:Y:S01]  /*3a90*/  LEA.HI.X.SX32 R31, R53, R123.reuse, 0x1, P0 ;  /* 0x0000007b351f7211 */ /* 0x080fe200000f0eff */
[----:B------:R-:W1:Y:S01]  /*3aa0*/  LDC R64, c[0x0][0x248] ;  /* 0x00009200ff407b82 */ /* 0x000e620000000800 */
[----:B------:R-:W-:Y:S01]  /*3ab0*/  IMAD R53, R60, 0x212, RZ ;  /* 0x000002123c357824 */ /* 0x000fe200078e02ff */
[----:B------:R-:W-:Y:S01]  /*3ac0*/  LEA.HI.X.SX32 R49, R213, R123, 0x1, P2 ;  /* 0x0000007bd5317211 */ /* 0x000fe200010f0eff */
[----:B------:R0:W4:Y:S05]  /*3ad0*/  LDG.E.U16 R99, desc[UR60][R50.64] ;  /* 0x0000003c32637981 */ /* 0x00012a000c1e1500 */
[----:B------:R-:W1:Y:S01]  /*3ae0*/  LDC R63, c[0x0][0x248] ;  /* 0x00009200ff3f7b82 */ /* 0x000e620000000800 */
[----:B------:R-:W-:Y:S01]  /*3af0*/  IADD3 R52, P0, R53, R122, RZ ;  /* 0x0000007a35347210 */ /* 0x000fe20007f1e0ff */
[----:B0-----:R-:W-:Y:S01]  /*3b00*/  IMAD R67, R62, 0x232, RZ ;  /* 0x000002323e437824 */ /* 0x001fe200078e02ff */
[----:B------:R0:W4:Y:S01]  /*3b10*/  LDG.E.U16 R83, desc[UR60][R48.64] ;  /* 0x0000003c30537981 */ /* 0x000122000c1e1500 */
[----:B------:R-:W-:-:S04]  /*3b20*/  IMAD R51, R27, 0x109, RZ ;  /* 0x000001091b337824 */ /* 0x000fc800078e02ff */
[----:B------:R-:W1:Y:S01]  /*3b30*/  LDC R56, c[0x0][0x248] ;  /* 0x00009200ff387b82 */ /* 0x000e620000000800 */
[----:B------:R-:W-:Y:S01]  /*3b40*/  IMAD R61, R61, 0x222, RZ ;  /* 0x000002223d3d7824 */ /* 0x000fe200078e02ff */
[----:B------:R-:W-:Y:S01]  /*3b50*/  LEA.HI.X.SX32 R53, R51, R123, 0x1, P0 ;  /* 0x0000007b33357211 */ /* 0x000fe200000f0eff */
[----:B------:R0:W4:Y:S05]  /*3b60*/  LDG.E.U16 R79, desc[UR60][R30.64] ;  /* 0x0000003c1e4f7981 */ /* 0x00012a000c1e1500 */
[----:B------:R-:W5:Y:S01]  /*3b70*/  LDC R57, c[0x0][0x248] ;  /* 0x00009200ff397b82 */ /* 0x000f620000000800 */
[----:B0-----:R-:W-:Y:S01]  /*3b80*/  IMAD R49, R32, 0x111, RZ ;  /* 0x0000011120317824 */ /* 0x001fe200078e02ff */
[----:B------:R-:W-:-:S06]  /*3b90*/  IADD3 R48, P0, R67, R122, RZ ;  /* 0x0000007a43307210 */ /* 0x000fcc0007f1e0ff */
[----:B------:R-:W0:Y:S01]  /*3ba0*/  LDC R65, c[0x0][0x248] ;  /* 0x00009200ff417b82 */ /* 0x000e220000000800 */
[----:B------:R-:W-:Y:S01]  /*3bb0*/  IMAD R31, R54, 0x119, RZ ;  /* 0x00000119361f7824 */ /* 0x000fe200078e02ff */
[----:B------:R-:W-:-:S06]  /*3bc0*/  IADD3 R50, P1, R61, R122, RZ ;  /* 0x0000007a3d327210 */ /* 0x000fcc0007f3e0ff */
[----:B------:R-:W5:Y:S01]  /*3bd0*/  LDC R58, c[0x0][0x248] ;  /* 0x00009200ff3a7b82 */ /* 0x000f620000000800 */
[-C--:B------:R-:W-:Y:S01]  /*3be0*/  LEA.HI.X.SX32 R51, R49, R123.reuse, 0x1, P1 ;  /* 0x0000007b31337211 */ /* 0x080fe200008f0eff */
[----:B------:R-:W-:Y:S01]  /*3bf0*/  IMAD R59, R59, 0x242, RZ ;  /* 0x000002423b3b7824 */ /* 0x000fe200078e02ff */
[----:B------:R-:W4:Y:S05]  /*3c00*/  LDG.E.U16 R78, desc[UR60][R52.64] ;  /* 0x0000003c344e7981 */ /* 0x000f2a000c1e1500 */
[----:B------:R-:W5:Y:S01]  /*3c10*/  LDC R32, c[0x0][0x248] ;  /* 0x00009200ff207b82 */ /* 0x000f620000000800 */
[----:B------:R-:W-:Y:S01]  /*3c20*/  LEA.HI.X.SX32 R49, R31, R123, 0x1, P0 ;  /* 0x0000007b1f317211 */ /* 0x000fe200000f0eff */
[----:B------:R-:W-:-:S06]  /*3c30*/  IMAD R55, R55, 0x121, RZ ;  /* 0x0000012137377824 */ /* 0x000fcc00078e02ff */
[----:B------:R-:W5:Y:S01]  /*3c40*/  LDC R67, c[0x0][0x248] ;  /* 0x00009200ff437b82 */ /* 0x000f620000000800 */
[----:B------:R-:W-:Y:S01]  /*3c50*/  IADD3 R30, P2, R59, R122, RZ ;  /* 0x0000007a3b1e7210 */ /* 0x000fe20007f5e0ff */
[----:B------:R1:W4:Y:S06]  /*3c60*/  LDG.E.U16 R76, desc[UR60][R48.64] ;  /* 0x0000003c304c7981 */ /* 0x00032c000c1e1500 */
[----:B------:R-:W2:Y:S01]  /*3c70*/  LDC R54, c[0x0][0x248] ;  /* 0x00009200ff367b82 */ /* 0x000ea20000000800 */
[----:B-1----:R-:W-:Y:S01]  /*3c80*/  IMAD R63, R63, 0x252, RZ ;  /* 0x000002523f3f7824 */ /* 0x002fe200078e02ff */
[----:B------:R1:W4:Y:S01]  /*3c90*/  LDG.E.U16 R77, desc[UR60][R50.64] ;  /* 0x0000003c324d7981 */ /* 0x000322000c1e1500 */
[----:B------:R-:W-:Y:S01]  /*3ca0*/  IMAD R49, R64, 0x262, RZ ;  /* 0x0000026240317824 */ /* 0x000fe200078e02ff */
[----:B------:R-:W-:-:S04]  /*3cb0*/  LEA.HI.X.SX32 R31, R55, R123, 0x1, P2 ;  /* 0x0000007b371f7211 */ /* 0x000fc800010f0eff */
[----:B------:R-:W2:Y:S01]  /*3cc0*/  LDC R59, c[0x0][0x248] ;  /* 0x00009200ff3b7b82 */ /* 0x000ea20000000800 */
[----:B------:R-:W-:Y:S01]  /*3cd0*/  IMAD R53, R56, 0x129, RZ ;  /* 0x0000012938357824 */ /* 0x000fe200078e02ff */
[-C--:B------:R-:W-:Y:S01]  /*3ce0*/  IADD3 R52, P0, R63, R122.reuse, RZ ;  /* 0x0000007a3f347210 */ /* 0x080fe20007f1e0ff */
[----:B0-----:R-:W-:Y:S01]  /*3cf0*/  IMAD R65, R65, 0x272, RZ ;  /* 0x0000027241417824 */ /* 0x001fe200078e02ff */
[-C--:B-1----:R-:W-:Y:S01]  /*3d00*/  IADD3 R50, P1, R49, R122.reuse, RZ ;  /* 0x0000007a31327210 */ /* 0x082fe20007f3e0ff */
[----:B-----5:R-:W-:Y:S01]  /*3d10*/  IMAD R51, R57, 0x131, RZ ;  /* 0x0000013139337824 */ /* 0x020fe200078e02ff */
[----:B------:R0:W5:Y:S02]  /*3d20*/  LDG.E.U16 R75, desc[UR60][R30.64] ;  /* 0x0000003c1e4b7981 */ /* 0x000164000c1e1500 */
[----:B------:R-:W1:Y:S01]  /*3d30*/  LDC R60, c[0x0][0x248] ;  /* 0x00009200ff3c7b82 */ /* 0x000e620000000800 */
[----:B------:R-:W-:Y:S01]  /*3d40*/  IMAD R57, R66, 0x282, RZ ;  /* 0x0000028242397824 */ /* 0x000fe200078e02ff */
[----:B------:R-:W-:Y:S01]  /*3d50*/  LEA.HI.X.SX32 R51, R51, R123, 0x1, P1 ;  /* 0x0000007b33337211 */ /* 0x000fe200008f0eff */
[----:B------:R-:W-:Y:S01]  /*3d60*/  IMAD R55, R32, 0x141, RZ ;  /* 0x0000014120377824 */ /* 0x000fe200078e02ff */
[----:B------:R-:W-:-:S02]  /*3d70*/  IADD3 R48, P2, R65, R122, RZ ;  /* 0x0000007a41307210 */ /* 0x000fc40007f5e0ff */
[-C--:B------:R-:W-:Y:S01]  /*3d80*/  LEA.HI.X.SX32 R53, R53, R123.reuse, 0x1, P0 ;  /* 0x0000007b35357211 */ /* 0x080fe200000f0eff */
[----:B------:R-:W-:Y:S01]  /*3d90*/  IMAD R67, R67, 0x292, RZ ;  /* 0x0000029243437824 */ /* 0x000fe200078e02ff */
[----:B------:R-:W3:Y:S01]  /*3da0*/  LDC R62, c[0x0][0x248] ;  /* 0x00009200ff3e7b82 */ /* 0x000ee20000000800 */
[----:B0-----:R-:W-:Y:S01]  /*3db0*/  IMAD R31, R58, 0x139, RZ ;  /* 0x000001393a1f7824 */ /* 0x001fe200078e02ff */
[----:B------:R-:W-:Y:S01]  /*3dc0*/  IADD3 R30, P0, R57, R122, RZ ;  /* 0x0000007a391e7210 */ /* 0x000fe20007f1e0ff */
[----:B------:R0:W5:Y:S03]  /*3dd0*/  LDG.E.U16 R73, desc[UR60][R50.64] ;  /* 0x0000003c32497981 */ /* 0x000166000c1e1500 */
[-C--:B------:R-:W-:Y:S01]  /*3de0*/  LEA.HI.X.SX32 R49, R31, R123.reuse, 0x1, P2 ;  /* 0x0000007b1f317211 */ /* 0x080fe200010f0eff */
[----:B------:R2:W5:Y:S01]  /*3df0*/  LDG.E.U16 R74, desc[UR60][R52.64] ;  /* 0x0000003c344a7981 */ /* 0x000562000c1e1500 */
[----:B------:R-:W3:Y:S01]  /*3e00*/  LDC R64, c[0x0][0x248] ;  /* 0x00009200ff407b82 */ /* 0x000ee20000000800 */
[----:B------:R-:W-:-:S02]  /*3e10*/  LEA.HI.X.SX32 R31, R55, R123, 0x1, P0 ;  /* 0x0000007b371f7211 */ /* 0x000fc400000f0eff */
[----:B------:R2:W5:Y:S01]  /*3e20*/  LDG.E.U16 R72, desc[UR60][R48.64] ;  /* 0x0000003c30487981 */ /* 0x000562000c1e1500 */
[----:B0-----:R-:W-:Y:S01]  /*3e30*/  IMAD R51, R68, 0x2a2, RZ ;  /* 0x000002a244337824 */ /* 0x001fe200078e02ff */
[-C--:B------:R-:W-:Y:S01]  /*3e40*/  IADD3 R50, P0, R67, R122.reuse, RZ ;  /* 0x0000007a43327210 */ /* 0x080fe20007f1e0ff */
[----:B------:R-:W-:Y:S02]  /*3e50*/  IMAD R69, R69, 0x2b2, RZ ;  /* 0x000002b245457824 */ /* 0x000fe400078e02ff */
[----:B------:R-:W0:Y:S01]  /*3e60*/  LDC R32, c[0x0][0x248] ;  /* 0x00009200ff207b82 */ /* 0x000e220000000800 */
[----:B--2---:R-:W-:Y:S01]  /*3e70*/  IMAD R53, R54, 0x149, RZ ;  /* 0x0000014936357824 */ /* 0x004fe200078e02ff */
[----:B------:R2:W5:Y:S01]  /*3e80*/  LDG.E.U16 R71, desc[UR60][R30.64] ;  /* 0x0000003c1e477981 */ /* 0x000562000c1e1500 */
[----:B------:R-:W-:-:S03]  /*3e90*/  IADD3 R48, P1, R51, R122, RZ ;  /* 0x0000007a33307210 */ /* 0x000fc60007f3e0ff */
[----:B------:R-:W-:Y:S02]  /*3ea0*/  LEA.HI.X.SX32 R51, R53, R123, 0x1, P0 ;  /* 0x0000007b35337211 */ /* 0x000fe400000f0eff */
[----:B------:R-:W0:Y:S01]  /*3eb0*/  LDC R65, c[0x0][0x248] ;  /* 0x00009200ff417b82 */ /* 0x000e220000000800 */
[----:B-1----:R-:W-:Y:S02]  /*3ec0*/  IMAD R55, R60, 0x159, RZ ;  /* 0x000001593c377824 */ /* 0x002fe400078e02ff */
[----:B--2---:R-:W-:-:S05]  /*3ed0*/  IMAD R31, R59, 0x151, RZ ;  /* 0x000001513b1f7824 */ /* 0x004fca00078e02ff */
[----:B------:R-:W1:Y:S01]  /*3ee0*/  LDC R66, c[0x0][0x248] ;  /* 0x00009200ff427b82 */ /* 0x000e620000000800 */
[----:B------:R-:W-:-:S07]  /*3ef0*/  IADD3 R30, P2, R69, R122, RZ ;  /* 0x0000007a451e7210 */ /* 0x000fce0007f5e0ff */
[----:B------:R-:W2:Y:S01]  /*3f00*/  LDC R61, c[0x0][0x248] ;  /* 0x00009200ff3d7b82 */ /* 0x000ea20000000800 */
[----:B------:R-:W-:-:S07]  /*3f10*/  LEA.HI.X.SX32 R49, R31, R123, 0x1, P1 ;  /* 0x0000007b1f317211 */ /* 0x000fce00008f0eff */
[----:B------:R-:W2:Y:S08]  /*3f20*/  LDC R63, c[0x0][0x248] ;  /* 0x00009200ff3f7b82 */ /* 0x000eb00000000800 */
[----:B------:R-:W2:Y:S01]  /*3f30*/  LDC R53, c[0x0][0x248] ;  /* 0x00009200ff357b82 */ /* 0x000ea20000000800 */
[----:B------:R-:W-:Y:S01]  /*3f40*/  LEA.HI.X.SX32 R31, R55, R123, 0x1, P2 ;  /* 0x0000007b371f7211 */ /* 0x000fe200010f0eff */
[----:B---3--:R-:W-:Y:S01]  /*3f50*/  IMAD R67, R64, 0x2c2, RZ ;  /* 0x000002c240437824 */ /* 0x008fe200078e02ff */
[----:B------:R-:W3:Y:S04]  /*3f60*/  LDG.E.U16 R70, desc[UR60][R50.64] ;  /* 0x0000003c32467981 */ /* 0x000ee8000c1e1500 */
[----:B------:R0:W3:Y:S01]  /*3f70*/  LDG.E.U16 R68, desc[UR60][R30.64] ;  /* 0x0000003c1e447981 */ /* 0x0000e2000c1e1500 */
[----:B------:R-:W2:Y:S08]  /*3f80*/  LDC R59, c[0x0][0x248] ;  /* 0x00009200ff3b7b82 */ /* 0x000eb00000000800 */
[----:B------:R-:W2:Y:S01]  /*3f90*/  LDC R60, c[0x0][0x248] ;  /* 0x00009200ff3c7b82 */ /* 0x000ea20000000800 */
[----:B0-----:R-:W-:Y:S01]  /*3fa0*/  IMAD R31, R62, 0x171, RZ ;  /* 0x000001713e1f7824 */ /* 0x001fe200078e02ff */
[----:B------:R0:W3:Y:S06]  /*3fb0*/  LDG.E.U16 R69, desc[UR60][R48.64] ;  /* 0x0000003c30457981 */ /* 0x0000ec000c1e1500 */
[----:B------:R-:W0:Y:S01]  /*3fc0*/  LDC R54, c[0x0][0x248] ;  /* 0x00009200ff367b82 */ /* 0x000e220000000800 */
[----:B------:R-:W-:-:S07]  /*3fd0*/  IMAD R51, R32, 0x161, RZ ;  /* 0x0000016120337824 */ /* 0x000fce00078e02ff */
[----:B------:R-:W0:Y:S01]  /*3fe0*/  LDC R56, c[0x0][0x248] ;  /* 0x00009200ff387b82 */ /* 0x000e220000000800 */
[----:B------:R-:W-:-:S07]  /*3ff0*/  IMAD R65, R65, 0x2d2, RZ ;  /* 0x000002d241417824 */ /* 0x000fce00078e02ff */
[----:B------:R-:W0:Y:S01]  /*4000*/  LDC R62, c[0x0][0x248] ;  /* 0x00009200ff3e7b82 */ /* 0x000e220000000800 */
[----:B------:R-:W-:Y:S01]  /*4010*/  IADD3 R52, P0, R67, R122, RZ ;  /* 0x0000007a43347210 */ /* 0x000fe20007f1e0ff */
[----:B-1----:R-:W-:-:S06]  /*4020*/  IMAD R67, R66, 0x2e2, RZ ;  /* 0x000002e242437824 */ /* 0x002fcc00078e02ff */
[----:B------:R-:W1:Y:S01]  /*4030*/  LDC R57, c[0x0][0x248] ;  /* 0x00009200ff397b82 */ /* 0x000e620000000800 */
[----:B--2---:R-:W-:-:S07]  /*4040*/  IMAD R125, R53, 0x2f2, RZ ;  /* 0x000002f2357d7824 */ /* 0x004fce00078e02ff */
[----:B------:R-:W2:Y:S01]  /*4050*/  LDC R55, c[0x0][0x248] ;  /* 0x00009200ff377b82 */ /* 0x000ea20000000800 */
[----:B0-----:R-:W-:Y:S01]  /*4060*/  IMAD R49, R61, 0x169, RZ ;  /* 0x000001693d317824 */ /* 0x001fe200078e02ff */
[----:B------:R-:W-:-:S06]  /*4070*/  IADD3 R50, P1, R65, R122, RZ ;  /* 0x0000007a41327210 */ /* 0x000fcc0007f3e0ff */
[----:B------:R-:W0:Y:S01]  /*4080*/  LDC R58, c[0x0][0x248] ;  /* 0x00009200ff3a7b82 */ /* 0x000e220000000800 */
[-C--:B------:R-:W-:Y:S01]  /*4090*/  LEA.HI.X.SX32 R53, R51, R123.reuse, 0x1, P0 ;  /* 0x0000007b33357211 */ /* 0x080fe200000f0eff */
[----:B------:R-:W-:Y:S01]  /*40a0*/  IMAD R61, R63, 0x179, RZ ;  /* 0x000001793f3d7824 */ /* 0x000fe200078e02ff */
[-C--:B------:R-:W-:Y:S01]  /*40b0*/  IADD3 R48, P0, R67, R122.reuse, RZ ;  /* 0x0000007a43307210 */ /* 0x080fe20007f1e0ff */
[----:B------:R-:W-:Y:S01]  /*40c0*/  IMAD R59, R59, 0x302, RZ ;  /* 0x000003023b3b7824 */ /* 0x000fe200078e02ff */
[----:B------:R-:W-:Y:S01]  /*40d0*/  IADD3 R30, P2, R125, R122, RZ ;  /* 0x0000007a7d1e7210 */ /* 0x000fe20007f5e0ff */
[----:B------:R1:W3:Y:S02]  /*40e0*/  LDG.E.U16 R67, desc[UR60][R52.64] ;  /* 0x0000003c34437981 */ /* 0x0002e4000c1e1500 */
[----:B------:R-:W0:Y:S01]  /*40f0*/  LDC R32, c[0x0][0x248] ;  /* 0x00009200ff207b82 */ /* 0x000e220000000800 */
[-C--:B------:R-:W-:Y:S02]  /*4100*/  LEA.HI.X.SX32 R51, R49, R123.reuse, 0x1, P1 ;  /* 0x0000007b31337211 */ /* 0x080fe400008f0eff */
[----:B------:R-:W-:-:S02]  /*4110*/  LEA.HI.X.SX32 R49, R31, R123, 0x1, P0 ;  /* 0x0000007b1f317211 */ /* 0x000fc400000f0eff */
[-C--:B------:R-:W-:Y:S01]  /*4120*/  LEA.HI.X.SX32 R31, R61, R123.reuse, 0x1, P2 ;  /* 0x0000007b3d1f7211 */ /* 0x080fe200010f0eff */
[----:B-1----:R-:W-:Y:S01]  /*4130*/  IMAD R57, R57, 0x312, RZ ;  /* 0x0000031239397824 */ /* 0x002fe200078e02ff */
[----:B------:R1:W3:Y:S01]  /*4140*/  LDG.E.U16 R66, desc[UR60][R50.64] ;  /* 0x0000003c32427981 */ /* 0x0002e2000c1e1500 */
[----:B------:R-:W0:Y:S01]  /*4150*/  LDC R125, c[0x0][0x248] ;  /* 0x00009200ff7d7b82 */ /* 0x000e220000000800 */
[----:B------:R-:W-:Y:S01]  /*4160*/  IMAD R53, R60, 0x181, RZ ;  /* 0x000001813c357824 */ /* 0x000fe200078e02ff */
[-C--:B------:R-:W-:Y:S01]  /*4170*/  IADD3 R52, P0, R59, R122.reuse, RZ ;  /* 0x0000007a3b347210 */ /* 0x080fe20007f1e0ff */
[----:B------:R-:W-:Y:S01]  /*4180*/  IMAD R59, R54, 0x332, RZ ;  /* 0x00000332363b7824 */ /* 0x000fe200078e02ff */
[----:B------:R0:W3:Y:S02]  /*4190*/  LDG.E.U16 R65, desc[UR60][R48.64] ;  /* 0x0000003c30417981 */ /* 0x0000e4000c1e1500 */
[----:B------:R-:W-:Y:S02]  /*41a0*/  LEA.HI.X.SX32 R53, R53, R123, 0x1, P0 ;  /* 0x0000007b35357211 */ /* 0x000fe400000f0eff */
[----:B------:R0:W3:Y:S01]  /*41b0*/  LDG.E.U16 R64, desc[UR60][R30.64] ;  /* 0x0000003c1e407981 */ /* 0x0000e2000c1e1500 */
[----:B--2---:R-:W-:Y:S01]  /*41c0*/  IMAD R55, R55, 0x191, RZ ;  /* 0x0000019137377824 */ /* 0x004fe200078e02ff */
[----:B-1----:R-:W-:Y:S01]  /*41d0*/  IADD3 R50, P1, R57, R122, RZ ;  /* 0x0000007a39327210 */ /* 0x002fe20007f3e0ff */
[----:B0-----:R-:W-:Y:S01]  /*41e0*/  IMAD R51, R58, 0x189, RZ ;  /* 0x000001893a337824 */ /* 0x001fe200078e02ff */
[----:B------:R-:W0:Y:S01]  /*41f0*/  LDC R54, c[0x0][0x248] ;  /* 0x00009200ff367b82 */ /* 0x000e220000000800 */
[----:B------:R1:W2:Y:S01]  /*4200*/  LDG.E.U16 R63, desc[UR60][R52.64] ;  /* 0x0000003c343f7981 */ /* 0x0002a2000c1e1500 */
[----:B------:R-:W-:-:S02]  /*4210*/  IMAD R49, R56, 0x322, RZ ;  /* 0x0000032238317824 */ /* 0x000fc400078e02ff */
[----:B------:R-:W-:Y:S01]  /*4220*/  IMAD R31, R62, 0x199, RZ ;  /* 0x000001993e1f7824 */ /* 0x000fe200078e02ff */
[----:B------:R-:W-:-:S03]  /*4230*/  IADD3 R30, P0, R59, R122, RZ ;  /* 0x0000007a3b1e7210 */ /* 0x000fc60007f1e0ff */
[----:B------:R-:W0:Y:S01]  /*4240*/  LDC R56, c[0x0][0x248] ;  /* 0x00009200ff387b82 */ /* 0x000e220000000800 */
[----:B------:R-:W-:Y:S02]  /*4250*/  IADD3 R48, P2, R49, R122, RZ ;  /* 0x0000007a31307210 */ /* 0x000fe40007f5e0ff */
[-C--:B------:R-:W-:Y:S02]  /*4260*/  LEA.HI.X.SX32 R31, R31, R123.reuse, 0x1, P0 ;  /* 0x0000007b1f1f7211 */ /* 0x080fe400000f0eff */
[-C--:B------:R-:W-:Y:S02]  /*4270*/  LEA.HI.X.SX32 R49, R55, R123.reuse, 0x1, P2 ;  /* 0x0000007b37317211 */ /* 0x080fe400010f0eff */
[----:B------:R-:W-:Y:S01]  /*4280*/  LEA.HI.X.SX32 R51, R51, R123, 0x1, P1 ;  /* 0x0000007b33337211 */ /* 0x000fe200008f0eff */
[----:B------:R1:W2:Y:S01]  /*4290*/  LDG.E.U16 R60, desc[UR60][R30.64] ;  /* 0x0000003c1e3c7981 */ /* 0x0002a2000c1e1500 */
[----:B------:R-:W0:Y:S01]  /*42a0*/  LDC R55, c[0x0][0x248] ;  /* 0x00009200ff377b82 */ /* 0x000e220000000800 */
[----:B------:R-:W-:-:S02]  /*42b0*/  IMAD R125, R125, 0x362, RZ ;  /* 0x000003627d7d7824 */ /* 0x000fc400078e02ff */
[----:B------:R1:W2:Y:S01]  /*42c0*/  LDG.E.U16 R62, desc[UR60][R50.64] ;  /* 0x0000003c323e7981 */ /* 0x0002a2000c1e1500 */
[----:B------:R-:W-:-:S03]  /*42d0*/  IMAD R57, R126, 0x352, RZ ;  /* 0x000003527e397824 */ /* 0x000fc600078e02ff */
[----:B------:R1:W2:Y:S02]  /*42e0*/  LDG.E.U16 R61, desc[UR60][R48.64] ;  /* 0x0000003c303d7981 */ /* 0x0002a4000c1e1500 */
[----:B-1----:R-:W1:Y:S01]  /*42f0*/  LDC R52, c[0x0][0x248] ;  /* 0x00009200ff347b82 */ /* 0x002e620000000800 */
[----:B------:R-:W-:-:S07]  /*4300*/  IMAD R31, R32, 0x1b1, RZ ;  /* 0x000001b1201f7824 */ /* 0x000fce00078e02ff */
[----:B------:R-:W4:Y:S01]  /*4310*/  LDC R32, c[0x0][0x248] ;  /* 0x00009200ff207b82 */ /* 0x000f220000000800 */
[-C--:B------:R-:W-:Y:S01]  /*4320*/  IADD3 R50, P0, R127, R122.reuse, RZ ;  /* 0x0000007a7f327210 */ /* 0x080fe20007f1e0ff */
[----:B------:R-:W-:Y:S01]  /*4330*/  IMAD R49, R124, 0x1a9, RZ ;  /* 0x000001a97c317824 */ /* 0x000fe200078e02ff */
[----:B------:R-:W-:-:S05]  /*4340*/  IADD3 R30, P2, R125, R122, RZ ;  /* 0x0000007a7d1e7210 */ /* 0x000fca0007f5e0ff */
[----:B------:R-:W4:Y:S01]  /*4350*/  LDC R127, c[0x0][0x248] ;  /* 0x00009200ff7f7b82 */ /* 0x000f220000000800 */
[----:B------:R-:W-:Y:S01]  /*4360*/  IMAD R53, R128, 0x1a1, RZ ;  /* 0x000001a180357824 */ /* 0x000fe200078e02ff */
[----:B------:R-:W-:-:S06]  /*4370*/  IADD3 R48, P1, R57, R122, RZ ;  /* 0x0000007a39307210 */ /* 0x000fcc0007f3e0ff */
[----:B------:R-:W4:Y:S01]  /*4380*/  LDC R124, c[0x0][0x248] ;  /* 0x00009200ff7c7b82 */ /* 0x000f220000000800 */
[----:B------:R-:W-:-:S07]  /*4390*/  LEA.HI.X.SX32 R49, R49, R123, 0x1, P1 ;  /* 0x0000007b31317211 */ /* 0x000fce00008f0eff */
[----:B------:R-:W5:Y:S01]  /*43a0*/  LDC R125, c[0x0][0x248] ;  /* 0x00009200ff7d7b82 */ /* 0x000f620000000800 */
[-C--:B------:R-:W-:Y:S01]  /*43b0*/  LEA.HI.X.SX32 R51, R53, R123.reuse, 0x1, P0 ;  /* 0x0000007b35337211 */ /* 0x080fe200000f0eff */
[----:B------:R-:W-:Y:S01]  /*43c0*/  IMAD R133, R133, 0x372, RZ ;  /* 0x0000037285857824 */ /* 0x000fe200078e02ff */
[----:B------:R-:W-:-:S05]  /*43d0*/  LEA.HI.X.SX32 R31, R31, R123, 0x1, P2 ;  /* 0x0000007b1f1f7211 */ /* 0x000fca00010f0eff */
[----:B------:R-:W5:Y:S01]  /*43e0*/  LDC R128, c[0x0][0x248] ;  /* 0x00009200ff807b82 */ /* 0x000f620000000800 */
[----:B0-----:R-:W-:Y:S01]  /*43f0*/  IMAD R53, R54, 0x382, RZ ;  /* 0x0000038236357824 */ /* 0x001fe200078e02ff */
[----:B------:R1:W2:Y:S01]  /*4400*/  LDG.E.U16 R58, desc[UR60][R48.64] ;  /* 0x0000003c303a7981 */ /* 0x0002a2000c1e1500 */
[----:B------:R-:W-:-:S03]  /*4410*/  IMAD R55, R55, 0x392, RZ ;  /* 0x0000039237377824 */ /* 0x000fc600078e02ff */
[----:B------:R0:W2:Y:S02]  /*4420*/  LDG.E.U16 R59, desc[UR60][R50.64] ;  /* 0x0000003c323b7981 */ /* 0x0000a4000c1e1500 */
[----:B------:R-:W5:Y:S02]  /*4430*/  LDC R126, c[0x0][0x248] ;  /* 0x00009200ff7e7b82 */ /* 0x000f640000000800 */
[----:B------:R0:W2:Y:S01]  /*4440*/  LDG.E.U16 R57, desc[UR60][R30.64] ;  /* 0x0000003c1e397981 */ /* 0x0000a2000c1e1500 */
[----:B-1----:R-:W-:Y:S01]  /*4450*/  IMAD R49, R52, 0x1c9, RZ ;  /* 0x000001c934317824 */ /* 0x002fe200078e02ff */
[-C--:B------:R-:W-:Y:S01]  /*4460*/  IADD3 R52, P0, R133, R122.reuse, RZ ;  /* 0x0000007a85347210 */ /* 0x080fe20007f1e0ff */
[----:B----4-:R-:W-:Y:S02]  /*4470*/  IMAD R133, R32, 0x3a2, RZ ;  /* 0x000003a220857824 */ /* 0x010fe400078e02ff */
[----:B0-----:R-:W-:Y:S01]  /*4480*/  IMAD R51, R134, 0x1b9, RZ ;  /* 0x000001b986337824 */ /* 0x001fe200078e02ff */
[-C--:B------:R-:W-:Y:S01]  /*4490*/  IADD3 R50, P1, R53, R122.reuse, RZ ;  /* 0x0000007a35327210 */ /* 0x080fe20007f3e0ff */
[----:B------:R-:W0:Y:S01]  /*44a0*/  LDC R32, c[0x0][0x248] ;  /* 0x00009200ff207b82 */ /* 0x000e220000000800 */
[----:B------:R-:W-:Y:S01]  /*44b0*/  IMAD R31, R56, 0x1c1, RZ ;  /* 0x000001c1381f7824 */ /* 0x000fe200078e02ff */
[-C--:B------:R-:W-:Y:S01]  /*44c0*/  IADD3 R48, P2, R55, R122.reuse, RZ ;  /* 0x0000007a37307210 */ /* 0x080fe20007f5e0ff */
[----:B------:R-:W-:Y:S01]  /*44d0*/  IMAD R55, R136, 0x1d1, RZ ;  /* 0x000001d188377824 */ /* 0x000fe200078e02ff */
[----:B------:R-:W-:Y:S01]  /*44e0*/  LEA.HI.X.SX32 R53, R51, R123, 0x1, P0 ;  /* 0x0000007b33357211 */ /* 0x000fe200000f0eff */
[----:B------:R-:W-:Y:S01]  /*44f0*/  IMAD R137, R127, 0x3b2, RZ ;  /* 0x000003b27f897824 */ /* 0x000fe200078e02ff */
[----:B------:R-:W-:-:S02]  /*4500*/  IADD3 R30, P0, R133, R122, RZ ;  /* 0x0000007a851e7210 */ /* 0x000fc40007f1e0ff */
[-C--:B------:R-:W-:Y:S01]  /*4510*/  LEA.HI.X.SX32 R51, R31, R123.reuse, 0x1, P1 ;  /* 0x0000007b1f337211 */ /* 0x080fe200008f0eff */
[----:B------:R-:W-:Y:S01]  /*4520*/  IMAD R129, R129, 0x3c2, RZ ;  /* 0x000003c281817824 */ /* 0x000fe200078e02ff */
[-C--:B------:R-:W-:Y:S01]  /*4530*/  LEA.HI.X.SX32 R49, R49, R123.reuse, 0x1, P2 ;  /* 0x0000007b31317211 */ /* 0x080fe200010f0eff */
[----:B------:R-:W-:Y:S01]  /*4540*/  IMAD R133, R124, 0x1d9, RZ ;  /* 0x000001d97c857824 */ /* 0x000fe200078e02ff */
[----:B------:R-:W-:Y:S01]  /*4550*/  LEA.HI.X.SX32 R31, R55, R123, 0x1, P0 ;  /* 0x0000007b371f7211 */ /* 0x000fe200000f0eff */
[----:B------:R-:W-:Y:S01]  /*4560*/  IMAD R131, R131, 0x3d2, RZ ;  /* 0x000003d283837824 */ /* 0x000fe200078e02ff */
[----:B------:R1:W4:Y:S01]  /*4570*/  LDG.E.U16 R55, desc[UR60][R50.64] ;  /* 0x0000003c32377981 */ /* 0x000322000c1e1500 */
[-C--:B------:R-:W-:Y:S01]  /*4580*/  IADD3 R124, P0, R137, R122.reuse, RZ ;  /* 0x0000007a897c7210 */ /* 0x080fe20007f1e0ff */
[----:B-----5:R-:W-:Y:S02]  /*4590*/  IMAD R127, R128, 0x1e1, RZ ;  /* 0x000001e1807f7824 */ /* 0x020fe400078e02ff */
[----:B------:R-:W5:Y:S04]  /*45a0*/  LDG.E.U16 R56, desc[UR60][R52.64] ;  /* 0x0000003c34387981 */ /* 0x000f68000c1e1500 */
[----:B------:R0:W4:Y:S01]  /*45b0*/  LDG.E.U16 R54, desc[UR60][R48.64] ;  /* 0x0000003c30367981 */ /* 0x000122000c1e1500 */
[----:B-1----:R-:W-:Y:S01]  /*45c0*/  IMAD R51, R125, 0x3e2, RZ ;  /* 0x000003e27d337824 */ /* 0x002fe200078e02ff */
[----:B------:R-:W-:-:S02]  /*45d0*/  IADD3 R50, P1, R129, R122, RZ ;  /* 0x0000007a81327210 */ /* 0x000fc40007f3e0ff */
[-C--:B------:R-:W-:Y:S01]  /*45e0*/  LEA.HI.X.SX32 R125, R133, R123.reuse, 0x1, P0 ;  /* 0x0000007b857d7211 */ /* 0x080fe200000f0eff */
[----:B------:R1:W4:Y:S01]  /*45f0*/  LDG.E.U16 R53, desc[UR60][R30.64] ;  /* 0x0000003c1e357981 */ /* 0x000322000c1e1500 */
[----:B0-----:R-:W-:Y:S01]  /*4600*/  IMAD R49, R130, 0x1e9, RZ ;  /* 0x000001e982317824 */ /* 0x001fe200078e02ff */
[-C--:B------:R-:W-:Y:S02]  /*4610*/  IADD3 R48, P2, R131, R122.reuse, RZ ;  /* 0x0000007a83307210 */ /* 0x080fe40007f5e0ff */
[----:B------:R-:W-:Y:S01]  /*4620*/  SHF.L.U32 R147, R27, 0x1, RZ ;  /* 0x000000011b937819 */ /* 0x000fe200000006ff */
[----:B------:R-:W-:Y:S01]  /*4630*/  IMAD R153, R153, 0x122, RZ ;  /* 0x0000012299997824 */ /* 0x000fe200078e02ff */
[----:B------:R0:W4:Y:S01]  /*4640*/  LDG.E.U16 R52, desc[UR60][R124.64] ;  /* 0x0000003c7c347981 */ /* 0x000122000c1e1500 */
[----:B-1----:R-:W-:Y:S01]  /*4650*/  IMAD R31, R126, 0x1f1, RZ ;  /* 0x000001f17e1f7824 */ /* 0x002fe200078e02ff */
[----:B------:R-:W-:Y:S02]  /*4660*/  IADD3 R30, P0, R51, R122, RZ ;  /* 0x0000007a331e7210 */ /* 0x000fe40007f1e0ff */
[----:B------:R-:W-:-:S02]  /*4670*/  LEA.HI.X.SX32 R51, R127, R123, 0x1, P1 ;  /* 0x0000007b7f337211 */ /* 0x000fc400008f0eff */
[-C--:B------:R-:W-:Y:S02]  /*4680*/  LEA.HI.X.SX32 R49, R49, R123.reuse, 0x1, P2 ;  /* 0x0000007b31317211 */ /* 0x080fe400010f0eff */
[-C--:B------:R-:W-:Y:S01]  /*4690*/  LEA.HI.X.SX32 R31, R31, R123.reuse, 0x1, P0 ;  /* 0x0000007b1f1f7211 */ /* 0x080fe200000f0eff */
[----:B------:R-:W-:Y:S01]  /*46a0*/  IMAD R159, R159, 0x132, RZ ;  /* 0x000001329f9f7824 */ /* 0x000fe200078e02ff */
[----:B------:R-:W4:Y:S01]  /*46b0*/  LDG.E.U16 R51, desc[UR60][R50.64] ;  /* 0x0000003c32337981 */ /* 0x000f22000c1e1500 */
[-C--:B------:R-:W-:Y:S01]  /*46c0*/  IADD3 R128, P0, R147, R122.reuse, RZ ;  /* 0x0000007a93807210 */ /* 0x080fe20007f1e0ff */
[C---:B0-----:R-:W-:Y:S02]  /*46d0*/  IMAD R125, R27.reuse, 0x91, RZ ;  /* 0x000000911b7d7824 */ /* 0x041fe400078e02ff */
[----:B------:R-:W-:Y:S01]  /*46e0*/  IMAD R131, R27, 0x99, RZ ;  /* 0x000000991b837824 */ /* 0x000fe200078e02ff */
[----:B------:R-:W-:Y:S01]  /*46f0*/  LEA.HI.X.SX32 R129, R32, R123, 0x1, P0 ;  /* 0x0000007b20817211 */ /* 0x000fe200000f0eff */
[----:B------:R-:W4:Y:S01]  /*4700*/  LDG.E.U16 R50, desc[UR60][R48.64] ;  /* 0x0000003c30327981 */ /* 0x000f22000c1e1500 */
[----:B------:R-:W-:Y:S01]  /*4710*/  IADD3 R124, P0, R159, R122, RZ ;  /* 0x0000007a9f7c7210 */ /* 0x000fe20007f1e0ff */
[----:B------:R-:W-:-:S02]  /*4720*/  IMAD R152, R152, 0x112, RZ ;  /* 0x0000011298987824 */ /* 0x000fc400078e02ff */
[----:B------:R0:W4:Y:S01]  /*4730*/  LDG.E.U16 R49, desc[UR60][R30.64] ;  /* 0x0000003c1e317981 */ /* 0x000122000c1e1500 */
[----:B------:R-:W-:Y:S02]  /*4740*/  IMAD R158, R158, 0x142, RZ ;  /* 0x000001429e9e7824 */ /* 0x000fe400078e02ff */
[----:B------:R-:W-:Y:S01]  /*4750*/  IMAD R127, R27, 0x89, RZ ;  /* 0x000000891b7f7824 */ /* 0x000fe200078e02ff */
[----:B------:R1:W4:Y:S01]  /*4760*/  LDG.E.U16 R48, desc[UR60][R128.64] ;  /* 0x0000003c80307981 */ /* 0x000322000c1e1500 */
[----:B0-----:R-:W-:-:S04]  /*4770*/  IADD3 R30, P2, R153, R122, RZ ;  /* 0x0000007a991e7210 */ /* 0x001fc80007f5e0ff */
[-C--:B------:R-:W-:Y:S02]  /*4780*/  LEA.HI.X.SX32 R31, R125, R123.reuse, 0x1, P2 ;  /* 0x0000007b7d1f7211 */ /* 0x080fe400010f0eff */
[-C--:B------:R-:W-:Y:S01]  /*4790*/  LEA.HI.X.SX32 R125, R131, R123.reuse, 0x1, P0 ;  /* 0x0000007b837d7211 */ /* 0x080fe200000f0eff */
[----:B------:R-:W-:Y:S01]  /*47a0*/  IMAD R163, R163, 0x162, RZ ;  /* 0x00000162a3a37824 */ /* 0x000fe200078e02ff */
[-C--:B------:R-:W-:Y:S02]  /*47b0*/  IADD3 R126, P1, R152, R122.reuse, RZ ;  /* 0x0000007a987e7210 */ /* 0x080fe40007f3e0ff */
[----:B------:R-:W4:Y:S01]  /*47c0*/  LDG.E.U16 R31, desc[UR60][R30.64] ;  /* 0x0000003c1e1f7981 */ /* 0x000f22000c1e1500 */
[----:B------:R-:W-:Y:S01]  /*47d0*/  IMAD R167, R167, 0x172, RZ ;  /* 0x00000172a7a77824 */ /* 0x000fe200078e02ff */
[----:B------:R-:W-:Y:S01]  /*47e0*/  LEA.HI.X.SX32 R127, R127, R123, 0x1, P1 ;  /* 0x0000007b7f7f7211 */ /* 0x000fe200008f0eff */
[----:B-1----:R-:W-:Y:S01]  /*47f0*/  IMAD R129, R27, 0xb1, RZ ;  /* 0x000000b11b817824 */ /* 0x002fe200078e02ff */
[----:B------:R-:W-:Y:S01]  /*4800*/  IADD3 R128, P2, R163, R122, RZ ;  /* 0x0000007aa3807210 */ /* 0x000fe20007f5e0ff */
[----:B------:R-:W-:-:S02]  /*4810*/  IMAD R162, R162, 0x152, RZ ;  /* 0x00000152a2a27824 */ /* 0x000fc400078e02ff */
[C---:B------:R-:W-:Y:S01]  /*4820*/  IMAD R131, R27.reuse, 0xb9, RZ ;  /* 0x000000b91b837824 */ /* 0x040fe200078e02ff */
[----:B------:R-:W4:Y:S04]  /*4830*/  LDG.E.U16 R32, desc[UR60][R126.64] ;  /* 0x0000003c7e207981 */ /* 0x000f28000c1e1500 */
[----:B------:R0:W4:Y:S01]  /*4840*/  LDG.E.U16 R30, desc[UR60][R124.64] ;  /* 0x0000003c7c1e7981 */ /* 0x000122000c1e1500 */
[----:B------:R-:W-:Y:S02]  /*4850*/  IMAD R166, R166, 0x182, RZ ;  /* 0x00000182a6a67824 */ /* 0x000fe400078e02ff */
[----:B0-----:R-:W-:Y:S01]  /*4860*/  IMAD R125, R27, 0xa1, RZ ;  /* 0x000000a11b7d7824 */ /* 0x001fe200078e02ff */
[----:B------:R-:W-:-:S04]  /*4870*/  IADD3 R124, P0, R158, R122, RZ ;  /* 0x0000007a9e7c7210 */ /* 0x000fc80007f1e0ff */
[-C--:B------:R-:W-:Y:S02]  /*4880*/  LEA.HI.X.SX32 R125, R125, R123.reuse, 0x1, P0 ;  /* 0x0000007b7d7d7211 */ /* 0x080fe400000f0eff */
[-C--:B------:R-:W-:Y:S01]  /*4890*/  IADD3 R130, P0, R167, R122.reuse, RZ ;  /* 0x0000007aa7827210 */ /* 0x080fe20007f1e0ff */
[----:B------:R-:W-:Y:S01]  /*48a0*/  IMAD R127, R27, 0xa9, RZ ;  /* 0x000000a91b7f7824 */ /* 0x000fe200078e02ff */
[-C--:B------:R-:W-:Y:S01]  /*48b0*/  LEA.HI.X.SX32 R129, R129, R123.reuse, 0x1, P2 ;  /* 0x0000007b81817211 */ /* 0x080fe200010f0eff */
[----:B------:R0:W4:Y:S01]  /*48c0*/  LDG.E.U16 R133, desc[UR60][R124.64] ;  /* 0x0000003c7c857981 */ /* 0x000122000c1e1500 */
[-C--:B------:R-:W-:Y:S01]  /*48d0*/  IADD3 R126, P1, R162, R122.reuse, RZ ;  /* 0x0000007aa27e7210 */ /* 0x080fe20007f3e0ff */
[----:B------:R-:W-:Y:S01]  /*48e0*/  IMAD R171, R171, 0x1a2, RZ ;  /* 0x000001a2abab7824 */ /* 0x000fe200078e02ff */
[-C--:B------:R-:W-:Y:S01]  /*48f0*/  LEA.HI.X.SX32 R131, R131, R123.reuse, 0x1, P0 ;  /* 0x0000007b83837211 */ /* 0x080fe200000f0eff */
[----:B------:R-:W-:Y:S01]  /*4900*/  IMAD R175, R175, 0x1b2, RZ ;  /* 0x000001b2afaf7824 */ /* 0x000fe200078e02ff */
[----:B------:R-:W-:Y:S01]  /*4910*/  LEA.HI.X.SX32 R127, R127, R123, 0x1, P1 ;  /* 0x0000007b7f7f7211 */ /* 0x000fe200008f0eff */
[----:B------:R1:W4:Y:S01]  /*4920*/  LDG.E.U16 R136, desc[UR60][R128.64] ;  /* 0x0000003c80887981 */ /* 0x000322000c1e1500 */
[----:B0-----:R-:W-:Y:S01]  /*4930*/  IMAD R125, R27, 0xc1, RZ ;  /* 0x000000c11b7d7824 */ /* 0x001fe200078e02ff */
[----:B------:R-:W-:-:S02]  /*4940*/  IADD3 R124, P0, R166, R122, RZ ;  /* 0x0000007aa67c7210 */ /* 0x000fc40007f1e0ff */
[----:B------:R0:W4:Y:S01]  /*4950*/  LDG.E.U16 R137, desc[UR60][R130.64] ;  /* 0x0000003c82897981 */ /* 0x000122000c1e1500 */
[----:B------:R-:W-:Y:S01]  /*4960*/  IMAD R170, R170, 0x192, RZ ;  /* 0x00000192aaaa7824 */ /* 0x000fe200078e02ff */
[-C--:B------:R-:W-:Y:S01]  /*4970*/  LEA.HI.X.SX32 R125, R125, R123.reuse, 0x1, P0 ;  /* 0x0000007b7d7d7211 */ /* 0x080fe200000f0eff */
[----:B-1----:R-:W-:Y:S01]  /*4980*/  IMAD R129, R27, 0xd1, RZ ;  /* 0x000000d11b817824 */ /* 0x002fe200078e02ff */
[-C--:B------:R-:W-:Y:S01]  /*4990*/  IADD3 R128, P2, R171, R122.reuse, RZ ;  /* 0x0000007aab807210 */ /* 0x080fe20007f5e0ff */
[----:B------:R-:W-:Y:S01]  /*49a0*/  IMAD R174, R174, 0x1c2, RZ ;  /* 0x000001c2aeae7824 */ /* 0x000fe200078e02ff */
[----:B------:R1:W4:Y:S01]  /*49b0*/  LDG.E.U16 R134, desc[UR60][R126.64] ;  /* 0x0000003c7e867981 */ /* 0x000322000c1e1500 */
[----:B0-----:R-:W-:Y:S01]  /*49c0*/  IMAD R131, R27, 0xd9, RZ ;  /* 0x000000d91b837824 */ /* 0x001fe200078e02ff */
[-C--:B------:R-:W-:Y:S02]  /*49d0*/  IADD3 R130, P0, R175, R122.reuse, RZ ;  /* 0x0000007aaf827210 */ /* 0x080fe40007f1e0ff */
[----:B------:R0:W4:Y:S01]  /*49e0*/  LDG.E.U16 R138, desc[UR60][R124.64] ;  /* 0x0000003c7c8a7981 */ /* 0x000122000c1e1500 */
[-C--:B------:R-:W-:Y:S01]  /*49f0*/  LEA.HI.X.SX32 R129, R129, R123.reuse, 0x1, P2 ;  /* 0x0000007b81817211 */ /* 0x080fe200010f0eff */
[----:B------:R-:W-:Y:S01]  /*4a00*/  IMAD R179, R179, 0x1e2, RZ ;  /* 0x000001e2b3b37824 */ /* 0x000fe200078e02ff */
[----:B------:R-:W-:Y:S01]  /*4a10*/  LEA.HI.X.SX32 R131, R131, R123, 0x1, P0 ;  /* 0x0000007b83837211 */ /* 0x000fe200000f0eff */
[C---:B-1----:R-:W-:Y:S01]  /*4a20*/  IMAD R127, R27.reuse, 0xc9, RZ ;  /* 0x000000c91b7f7824 */ /* 0x042fe200078e02ff */
[-C--:B------:R-:W-:Y:S01]  /*4a30*/  IADD3 R126, P1, R170, R122.reuse, RZ ;  /* 0x0000007aaa7e7210 */ /* 0x080fe20007f3e0ff */
[----:B------:R-:W-:Y:S01]  /*4a40*/  IMAD R182, R182, 0x1f2, RZ ;  /* 0x000001f2b6b67824 */ /* 0x000fe200078e02ff */
[----:B------:R1:W4:Y:S01]  /*4a50*/  LDG.E.U16 R140, desc[UR60][R128.64] ;  /* 0x0000003c808c7981 */ /* 0x000322000c1e1500 */
[----:B0-----:R-:W-:Y:S01]  /*4a60*/  IMAD R125, R27, 0xe1, RZ ;  /* 0x000000e11b7d7824 */ /* 0x001fe200078e02ff */
[----:B------:R-:W-:-:S02]  /*4a70*/  IADD3 R124, P0, R174, R122, RZ ;  /* 0x0000007aae7c7210 */ /* 0x000fc40007f1e0ff */
[----:B------:R0:W4:Y:S01]  /*4a80*/  LDG.E.U16 R141, desc[UR60][R130.64] ;  /* 0x0000003c828d7981 */ /* 0x000122000c1e1500 */
[-C--:B------:R-:W-:Y:S01]  /*4a90*/  LEA.HI.X.SX32 R127, R127, R123.reuse, 0x1, P1 ;  /* 0x0000007b7f7f7211 */ /* 0x080fe200008f0eff */
[----:B------:R-:W-:Y:S01]  /*4aa0*/  IMAD R178, R178, 0x1d2, RZ ;  /* 0x000001d2b2b27824 */ /* 0x000fe200078e02ff */
[-C--:B------:R-:W-:Y:S01]  /*4ab0*/  LEA.HI.X.SX32 R125, R125, R123.reuse, 0x1, P0 ;  /* 0x0000007b7d7d7211 */ /* 0x080fe200000f0eff */
[----:B-1----:R-:W-:Y:S01]  /*4ac0*/  IMAD R129, R27, 0xf1, RZ ;  /* 0x000000f11b817824 */ /* 0x002fe200078e02ff */
[-C--:B------:R-:W-:Y:S01]  /*4ad0*/  IADD3 R128, P2, R179, R122.reuse, RZ ;  /* 0x0000007ab3807210 */ /* 0x080fe20007f5e0ff */
[----:B------:R1:W4:Y:S01]  /*4ae0*/  LDG.E.U16 R139, desc[UR60][R126.64] ;  /* 0x0000003c7e8b7981 */ /* 0x000322000c1e1500 */
[----:B0-----:R-:W-:Y:S01]  /*4af0*/  IMAD R131, R27, 0xf9, RZ ;  /* 0x000000f91b837824 */ /* 0x001fe200078e02ff */
[----:B------:R-:W-:Y:S02]  /*4b00*/  IADD3 R130, P0, R182, R122, RZ ;  /* 0x0000007ab6827210 */ /* 0x000fe40007f1e0ff */
[----:B------:R0:W4:Y:S01]  /*4b10*/  LDG.E.U16 R142, desc[UR60][R124.64] ;  /* 0x0000003c7c8e7981 */ /* 0x000122000c1e1500 */
[----:B------:R-:W-:-:S02]  /*4b20*/  LEA.HI.X.SX32 R129, R129, R123, 0x1, P2 ;  /* 0x0000007b81817211 */ /* 0x000fc400010f0eff */
[-C--:B------:R-:W-:Y:S01]  /*4b30*/  LEA.HI.X.SX32 R131, R131, R123.reuse, 0x1, P0 ;  /* 0x0000007b83837211 */ /* 0x080fe200000f0eff */
[----:B-1----:R-:W-:Y:S01]  /*4b40*/  IMAD R127, R27, 0xe9, RZ ;  /* 0x000000e91b7f7824 */ /* 0x002fe200078e02ff */
[-C--:B------:R-:W-:Y:S01]  /*4b50*/  IADD3 R126, P1, R178, R122.reuse, RZ ;  /* 0x0000007ab27e7210 */ /* 0x080fe20007f3e0ff */
[----:B------:R1:W4:Y:S01]  /*4b60*/  LDG.E.U16 R144, desc[UR60][R128.64] ;  /* 0x0000003c80907981 */ /* 0x000322000c1e1500 */
[----:B0-----:R-:W-:Y:S02]  /*4b70*/  IMAD R124, R149, 0x3f2, RZ ;  /* 0x000003f2957c7824 */ /* 0x001fe400078e02ff */
[----:B------:R-:W-:Y:S01]  /*4b80*/  LEA.HI.X.SX32 R127, R127, R123, 0x1, P1 ;  /* 0x0000007b7f7f7211 */ /* 0x000fe200008f0eff */
[----:B------:R0:W4:Y:S01]  /*4b90*/  LDG.E.U16 R146, desc[UR60][R130.64] ;  /* 0x0000003c82927981 */ /* 0x000122000c1e1500 */
[----:B------:R-:W-:Y:S01]  /*4ba0*/  IMAD R125, R156, 0x1f9, RZ ;  /* 0x000001f99c7d7824 */ /* 0x000fe200078e02ff */
[----:B------:R-:W-:Y:S02]  /*4bb0*/  IADD3 R124, P2, R124, R122, RZ ;  /* 0x0000007a7c7c7210 */ /* 0x000fe40007f5e0ff */
[----:B------:R3:W4:Y:S01]  /*4bc0*/  LDG.E.U16 R143, desc[UR60][R126.64] ;  /* 0x0000003c7e8f7981 */ /* 0x000722000c1e1500 */
[----:B-1----:R-:W-:-:S02]  /*4bd0*/  IMAD R128, R150, 0x204, RZ ;  /* 0x0000020496807824 */ /* 0x002fc400078e02ff */
[----:B0-----:R-:W-:Y:S02]  /*4be0*/  IMAD R130, R160, 0x214, RZ ;  /* 0x00000214a0827824 */ /* 0x001fe400078e02ff */
[----:B------:R-:W0:Y:S01]  /*4bf0*/  LDC R160, c[0x0][0x248] ;  /* 0x00009200ffa07b82 */ /* 0x000e220000000800 */
[-C--:B------:R-:W-:Y:S01]  /*4c00*/  IADD3 R128, P1, R128, R122.reuse, RZ ;  /* 0x0000007a80807210 */ /* 0x080fe20007f3e0ff */
[----:B------:R-:W-:Y:S01]  /*4c10*/  IMAD R201, R201, 0x10a, RZ ;  /* 0x0000010ac9c97824 */ /* 0x000fe200078e02ff */
[-C--:B---3--:R-:W-:Y:S02]  /*4c20*/  LEA R126, P0, R165, R122.reuse, 0x2 ;  /* 0x0000007aa57e7211 */ /* 0x088fe400078010ff */
[-C--:B------:R-:W-:Y:S02]  /*4c30*/  LEA.HI.X.SX32 R125, R125, R123.reuse, 0x1, P2 ;  /* 0x0000007b7d7d7211 */ /* 0x080fe400010f0eff */
[----:B------:R-:W-:Y:S01]  /*4c40*/  IADD3 R130, P2, R130, R122, RZ ;  /* 0x0000007a82827210 */ /* 0x000fe20007f5e0ff */
[----:B------:R-:W1:Y:S01]  /*4c50*/  LDC R165, c[0x0][0x248] ;  /* 0x00009200ffa57b82 */ /* 0x000e620000000800 */
[----:B------:R-:W-:-:S02]  /*4c60*/  LEA.HI.X.SX32 R127, R147, R123, 0x1, P0 ;  /* 0x0000007b937f7211 */ /* 0x000fc400000f0eff */
[-C--:B------:R-:W-:Y:S01]  /*4c70*/  LEA.HI.X.SX32 R129, R148, R123.reuse, 0x1, P1 ;  /* 0x0000007b94817211 */ /* 0x080fe200008f0eff */
[----:B------:R3:W4:Y:S01]  /*4c80*/  LDG.E.U16 R147, desc[UR60][R124.64] ;  /* 0x0000003c7c937981 */ /* 0x000722000c1e1500 */
[----:B------:R-:W-:-:S03]  /*4c90*/  LEA.HI.X.SX32 R131, R201, R123, 0x1, P2 ;  /* 0x0000007bc9837211 */ /* 0x000fc600010f0eff */
[----:B------:R3:W4:Y:S04]  /*4ca0*/  LDG.E.U16 R149, desc[UR60][R128.64] ;  /* 0x0000003c80957981 */ /* 0x000728000c1e1500 */
[----:B------:R3:W4:Y:S02]  /*4cb0*/  LDG.E.U16 R150, desc[UR60][R130.64] ;  /* 0x0000003c82967981 */ /* 0x000724000c1e1500 */
[----:B---3--:R-:W-:Y:S02]  /*4cc0*/  IMAD R124, R154, 0x224, RZ ;  /* 0x000002249a7c7824 */ /* 0x008fe400078e02ff */
[----:B------:R-:W-:Y:S01]  /*4cd0*/  IMAD R200, R200, 0x12a, RZ ;  /* 0x0000012ac8c87824 */ /* 0x000fe200078e02ff */
[----:B------:R3:W4:Y:S01]  /*4ce0*/  LDG.E.U16 R148, desc[UR60][R126.64] ;  /* 0x0000003c7e947981 */ /* 0x000722000c1e1500 */
[----:B------:R-:W-:Y:S01]  /*4cf0*/  IMAD R128, R164, 0x244, RZ ;  /* 0x00000244a4807824 */ /* 0x000fe200078e02ff */
[----:B------:R-:W-:Y:S01]  /*4d00*/  IADD3 R124, P0, R124, R122, RZ ;  /* 0x0000007a7c7c7210 */ /* 0x000fe20007f1e0ff */
[----:B------:R-:W1:Y:S01]  /*4d10*/  LDC R164, c[0x0][0x248] ;  /* 0x00009200ffa47b82 */ /* 0x000e620000000800 */
[----:B------:R-:W-:-:S02]  /*4d20*/  IMAD R130, R169, 0x254, RZ ;  /* 0x00000254a9827824 */ /* 0x000fc400078e02ff */
[-C--:B------:R-:W-:Y:S02]  /*4d30*/  IADD3 R128, P2, R128, R122.reuse, RZ ;  /* 0x0000007a80807210 */ /* 0x080fe40007f5e0ff */
[-C--:B------:R-:W-:Y:S02]  /*4d40*/  LEA.HI.X.SX32 R125, R152, R123.reuse, 0x1, P0 ;  /* 0x0000007b987d7211 */ /* 0x080fe400000f0eff */
[-C--:B------:R-:W-:Y:S01]  /*4d50*/  IADD3 R130, P0, R130, R122.reuse, RZ ;  /* 0x0000007a82827210 */ /* 0x080fe20007f1e0ff */
[----:B---3--:R-:W-:Y:S01]  /*4d60*/  IMAD R126, R161, 0x234, RZ ;  /* 0x00000234a17e7824 */ /* 0x008fe200078e02ff */
[-C--:B------:R-:W-:Y:S01]  /*4d70*/  LEA.HI.X.SX32 R129, R153, R123.reuse, 0x1, P2 ;  /* 0x0000007b99817211 */ /* 0x080fe200010f0eff */
[----:B------:R0:W3:Y:S01]  /*4d80*/  LDG.E.U16 R152, desc[UR60][R124.64] ;  /* 0x0000003c7c987981 */ /* 0x0000e2000c1e1500 */
[----:B------:R-:W-:Y:S01]  /*4d90*/  LEA.HI.X.SX32 R131, R200, R123, 0x1, P0 ;  /* 0x0000007bc8837211 */ /* 0x000fe200000f0eff */
[----:B------:R-:W-:Y:S01]  /*4da0*/  IMAD R199, R199, 0x11a, RZ ;  /* 0x0000011ac7c77824 */ /* 0x000fe200078e02ff */
[----:B------:R-:W2:Y:S01]  /*4db0*/  LDC R169, c[0x0][0x248] ;  /* 0x00009200ffa97b82 */ /* 0x000ea20000000800 */
[----:B------:R0:W3:Y:S01]  /*4dc0*/  LDG.E.U16 R154, desc[UR60][R128.64] ;  /* 0x0000003c809a7981 */ /* 0x0000e2000c1e1500 */
[----:B------:R-:W-:-:S03]  /*4dd0*/  IADD3 R126, P1, R126, R122, RZ ;  /* 0x0000007a7e7e7210 */ /* 0x000fc60007f3e0ff */
[----:B------:R0:W3:Y:S02]  /*4de0*/  LDG.E.U16 R156, desc[UR60][R130.64] ;  /* 0x0000003c829c7981 */ /* 0x0000e4000c1e1500 */
[----:B0-----:R-:W-:Y:S02]  /*4df0*/  IMAD R124, R160, 0x264, RZ ;  /* 0x00000264a07c7824 */ /* 0x001fe400078e02ff */
[----:B------:R-:W-:-:S03]  /*4e00*/  IMAD R128, R168, 0x284, RZ ;  /* 0x00000284a8807824 */ /* 0x000fc600078e02ff */
[-C--:B------:R-:W-:Y:S01]  /*4e10*/  IADD3 R124, P0, R124, R122.reuse, RZ ;  /* 0x0000007a7c7c7210 */ /* 0x080fe20007f1e0ff */
[----:B------:R-:W0:Y:S01]  /*4e20*/  LDC R168, c[0x0][0x248] ;  /* 0x00009200ffa87b82 */ /* 0x000e220000000800 */
[----:B------:R-:W-:Y:S01]  /*4e30*/  IMAD R130, R173, 0x294, RZ ;  /* 0x00000294ad827824 */ /* 0x000fe200078e02ff */
[-C--:B------:R-:W-:Y:S01]  /*4e40*/  LEA.HI.X.SX32 R127, R199, R123.reuse, 0x1, P1 ;  /* 0x0000007bc77f7211 */ /* 0x080fe200008f0eff */
[----:B------:R-:W-:Y:S01]  /*4e50*/  IMAD R248, R248, 0x14a, RZ ;  /* 0x0000014af8f87824 */ /* 0x000fe200078e02ff */
[-C--:B------:R-:W-:Y:S02]  /*4e60*/  IADD3 R128, P2, R128, R122.reuse, RZ ;  /* 0x0000007a80807210 */ /* 0x080fe40007f5e0ff */
[-C--:B------:R-:W-:Y:S01]  /*4e70*/  LEA.HI.X.SX32 R125, R159, R123.reuse, 0x1, P0 ;  /* 0x0000007b9f7d7211 */ /* 0x080fe200000f0eff */
[----:B------:R1:W3:Y:S01]  /*4e80*/  LDG.E.U16 R153, desc[UR60][R126.64] ;  /* 0x0000003c7e997981 */ /* 0x0002e2000c1e1500 */
[----:B------:R-:W-:Y:S01]  /*4e90*/  IADD3 R130, P0, R130, R122, RZ ;  /* 0x0000007a82827210 */ /* 0x000fe20007f1e0ff */
[----:B------:R-:W-:Y:S01]  /*4ea0*/  IMAD R198, R198, 0x13a, RZ ;  /* 0x0000013ac6c67824 */ /* 0x000fe200078e02ff */
[-C--:B------:R-:W-:Y:S01]  /*4eb0*/  LEA.HI.X.SX32 R129, R158, R123.reuse, 0x1, P2 ;  /* 0x0000007b9e817211 */ /* 0x080fe200010f0eff */
[----:B------:R-:W5:Y:S01]  /*4ec0*/  LDC R173, c[0x0][0x248] ;  /* 0x00009200ffad7b82 */ /* 0x000f620000000800 */
[----:B------:R1:W3:Y:S01]  /*4ed0*/  LDG.E.U16 R158, desc[UR60][R124.64] ;  /* 0x0000003c7c9e7981 */ /* 0x0002e2000c1e1500 */
[----:B------:R-:W-:-:S03]  /*4ee0*/  LEA.HI.X.SX32 R131, R248, R123, 0x1, P0 ;  /* 0x0000007bf8837211 */ /* 0x000fc600000f0eff */
[----:B------:R2:W3:Y:S01]  /*4ef0*/  LDG.E.U16 R160, desc[UR60][R128.64] ;  /* 0x0000003c80a07981 */ /* 0x0004e2000c1e1500 */
[----:B-1----:R-:W-:-:S03]  /*4f00*/  IMAD R126, R165, 0x274, RZ ;  /* 0x00000274a57e7824 */ /* 0x002fc600078e02ff */
[----:B------:R1:W3:Y:S01]  /*4f10*/  LDG.E.U16 R161, desc[UR60][R130.64] ;  /* 0x0000003c82a17981 */ /* 0x0002e2000c1e1500 */
[----:B------:R-:W-:Y:S01]  /*4f20*/  IMAD R124, R164, 0x2a4, RZ ;  /* 0x000002a4a47c7824 */ /* 0x000fe200078e02ff */
[----:B------:R-:W-:Y:S01]  /*4f30*/  IADD3 R126, P1, R126, R122, RZ ;  /* 0x0000007a7e7e7210 */ /* 0x000fe20007f3e0ff */
[----:B--2---:R-:W-:-:S03]  /*4f40*/  IMAD R128, R172, 0x2c4, RZ ;  /* 0x000002c4ac807824 */ /* 0x004fc600078e02ff */
[-C--:B------:R-:W-:Y:S01]  /*4f50*/  IADD3 R124, P0, R124, R122.reuse, RZ ;  /* 0x0000007a7c7c7210 */ /* 0x080fe20007f1e0ff */
[----:B------:R-:W2:Y:S01]  /*4f60*/  LDC R172, c[0x0][0x248] ;  /* 0x00009200ffac7b82 */ /* 0x000ea20000000800 */
[----:B-1----:R-:W-:Y:S01]  /*4f70*/  IMAD R130, R177, 0x2d4, RZ ;  /* 0x000002d4b1827824 */ /* 0x002fe200078e02ff */
        /* <DEDUP_REMOVED lines=8> */
[----:B------:R0:W3:Y:S01]  /*5000*/  LDG.E.U16 R162, desc[UR60][R124.64] ;  /* 0x0000003c7ca27981 */ /* 0x0000e2000c1e1500 */
[----:B------:R-:W-:Y:S01]  /*5010*/  LEA.HI.X.SX32 R131, R244, R123, 0x1, P0 ;  /* 0x0000007bf4837211 */ /* 0x000fe200000f0eff */
[----:B------:R-:W2:Y:S02]  /*5020*/  LDC R177, c[0x0][0x248] ;  /* 0x00009200ffb17b82 */ /* 0x000ea40000000800 */
[----:B------:R0:W3:Y:S01]  /*5030*/  LDG.E.U16 R164, desc[UR60][R128.64] ;  /* 0x0000003c80a47981 */ /* 0x0000e2000c1e1500 */
[----:B-1----:R-:W-:-:S03]  /*5040*/  IMAD R126, R169, 0x2b4, RZ ;  /* 0x000002b4a97e7824 */ /* 0x002fc600078e02ff */
[----:B------:R1:W3:Y:S01]  /*5050*/  LDG.E.U16 R165, desc[UR60][R130.64] ;  /* 0x0000003c82a57981 */ /* 0x0002e2000c1e1500 */
[----:B0-----:R-:W-:Y:S01]  /*5060*/  IMAD R124, R168, 0x2e4, RZ ;  /* 0x000002e4a87c7824 */ /* 0x001fe200078e02ff */
[----:B------:R-:W-:Y:S01]  /*5070*/  IADD3 R126, P1, R126, R122, RZ ;  /* 0x0000007a7e7e7210 */ /* 0x000fe20007f3e0ff */
[----:B------:R-:W-:-:S03]  /*5080*/  IMAD R128, R176, 0x304, RZ ;  /* 0x00000304b0807824 */ /* 0x000fc600078e02ff */
[-C--:B------:R-:W-:Y:S01]  /*5090*/  IADD3 R124, P0, R124, R122.reuse, RZ ;  /* 0x0000007a7c7c7210 */ /* 0x080fe20007f1e0ff */
[----:B------:R-:W0:Y:S01]  /*50a0*/  LDC R176, c[0x0][0x248] ;  /* 0x00009200ffb07b82 */ /* 0x000e220000000800 */
        /* <DEDUP_REMOVED lines=9> */
[----:B------:R-:W1:Y:S01]  /*5140*/  LDC R181, c[0x0][0x248] ;  /* 0x00009200ffb57b82 */ /* 0x000e620000000800 */
[----:B------:R2:W3:Y:S01]  /*5150*/  LDG.E.U16 R166, desc[UR60][R124.64] ;  /* 0x0000003c7ca67981 */ /* 0x0004e2000c1e1500 */
[----:B------:R-:W-:-:S03]  /*5160*/  LEA.HI.X.SX32 R131, R240, R123, 0x1, P0 ;  /* 0x0000007bf0837211 */ /* 0x000fc600000f0eff */
[----:B------:R2:W3:Y:S01]  /*5170*/  LDG.E.U16 R168, desc[UR60][R128.64] ;  /* 0x0000003c80a87981 */ /* 0x0004e2000c1e1500 */
[----:B-----5:R-:W-:-:S03]  /*5180*/  IMAD R126, R173, 0x2f4, RZ ;  /* 0x000002f4ad7e7824 */ /* 0x020fc600078e02ff */
[----:B------:R5:W3:Y:S01]  /*5190*/  LDG.E.U16 R169, desc[UR60][R130.64] ;  /* 0x0000003c82a97981 */ /* 0x000ae2000c1e1500 */
[----:B--2---:R-:W-:Y:S01]  /*51a0*/  IMAD R124, R172, 0x324, RZ ;  /* 0x00000324ac7c7824 */ /* 0x004fe200078e02ff */
[----:B------:R-:W-:Y:S01]  /*51b0*/  IADD3 R126, P1, R126, R122, RZ ;  /* 0x0000007a7e7e7210 */ /* 0x000fe20007f3e0ff */
[----:B------:R-:W-:-:S03]  /*51c0*/  IMAD R128, R180, 0x344, RZ ;  /* 0x00000344b4807824 */ /* 0x000fc600078e02ff */
[-C--:B------:R-:W-:Y:S01]  /*51d0*/  IADD3 R124, P0, R124, R122.reuse, RZ ;  /* 0x0000007a7c7c7210 */ /* 0x080fe20007f1e0ff */
[----:B------:R-:W2:Y:S01]  /*51e0*/  LDC R180, c[0x0][0x248] ;  /* 0x00009200ffb47b82 */ /* 0x000ea20000000800 */
[----:B-----5:R-:W-:Y:S01]  /*51f0*/  IMAD R130, R225, 0x354, RZ ;  /* 0x00000354e1827824 */ /* 0x020fe200078e02ff */
        /* <DEDUP_REMOVED lines=12> */
[----:B-----5:R-:W-:-:S03]  /*52c0*/  IMAD R126, R177, 0x334, RZ ;  /* 0x00000334b17e7824 */ /* 0x020fc600078e02ff */
[----:B------:R5:W3:Y:S01]  /*52d0*/  LDG.E.U16 R173, desc[UR60][R130.64] ;  /* 0x0000003c82ad7981 */ /* 0x000ae2000c1e1500 */
[----:B0-----:R-:W-:Y:S01]  /*52e0*/  IMAD R124, R176, 0x364, RZ ;  /* 0x00000364b07c7824 */ /* 0x001fe200078e02ff */
[----:B------:R-:W-:Y:S01]  /*52f0*/  IADD3 R126, P1, R126, R122, RZ ;  /* 0x0000007a7e7e7210 */ /* 0x000fe20007f3e0ff */
[----:B------:R-:W-:-:S03]  /*5300*/  IMAD R128, R217, 0x384, RZ ;  /* 0x00000384d9807824 */ /* 0x000fc600078e02ff */
[-C--:B------:R-:W-:Y:S01]  /*5310*/  IADD3 R124, P0, R124, R122.reuse, RZ ;  /* 0x0000007a7c7c7210 */ /* 0x080fe20007f1e0ff */
[----:B------:R-:W-:Y:S02]  /*5320*/  IMAD R232, R232, 0x1ca, RZ ;  /* 0x000001cae8e87824 */ /* 0x000fe400078e02ff */
[----:B-----5:R-:W-:Y:S01]  /*5330*/  IMAD R130, R229, 0x394, RZ ;  /* 0x00000394e5827824 */ /* 0x020fe200078e02ff */
[-C--:B------:R-:W-:Y:S01]  /*5340*/  LEA.HI.X.SX32 R127, R238, R123.reuse, 0x1, P1 ;  /* 0x0000007bee7f7211 */ /* 0x080fe200008f0eff */
[----:B------:R-:W0:Y:S01]  /*5350*/  LDC R217, c[0x0][0x248] ;  /* 0x00009200ffd97b82 */ /* 0x000e220000000800 */
[-C--:B------:R-:W-:Y:S02]  /*5360*/  IADD3 R128, P2, R128, R122.reuse, RZ ;  /* 0x0000007a80807210 */ /* 0x080fe40007f5e0ff */
[----:B------:R-:W-:Y:S01]  /*5370*/  LEA.HI.X.SX32 R125, R175, R123, 0x1, P0 ;  /* 0x0000007baf7d7211 */ /* 0x000fe200000f0eff */
[----:B------:R1:W5:Y:S01]  /*5380*/  LDG.E.U16 R171, desc[UR60][R126.64] ;  /* 0x0000003c7eab7981 */ /* 0x000362000c1e1500 */
[----:B------:R-:W-:-:S02]  /*5390*/  IADD3 R130, P0, R130, R122, RZ ;  /* 0x0000007a82827210 */ /* 0x000fc40007f1e0ff */
[-C--:B------:R-:W-:Y:S01]  /*53a0*/  LEA.HI.X.SX32 R129, R174, R123.reuse, 0x1, P2 ;  /* 0x0000007bae817211 */ /* 0x080fe200010f0eff */
[----:B------:R-:W0:Y:S01]  /*53b0*/  LDC R229, c[0x0][0x248] ;  /* 0x00009200ffe57b82 */ /* 0x000e220000000800 */
[----:B------:R2:W5:Y:S01]  /*53c0*/  LDG.E.U16 R174, desc[UR60][R124.64] ;  /* 0x0000003c7cae7981 */ /* 0x000562000c1e1500 */
[----:B------:R-:W-:Y:S01]  /*53d0*/  LEA.HI.X.SX32 R131, R232, R123, 0x1, P0 ;  /* 0x0000007be8837211 */ /* 0x000fe200000f0eff */
[----:B------:R-:W-:Y:S02]  /*53e0*/  IMAD R234, R234, 0x1ba, RZ ;  /* 0x000001baeaea7824 */ /* 0x000fe400078e02ff */
[----:B------:R-:W5:Y:S01]  /*53f0*/  LDG.E.U16 R176, desc[UR60][R128.64] ;  /* 0x0000003c80b07981 */ /* 0x000f62000c1e1500 */
[----:B-1----:R-:W-:-:S03]  /*5400*/  IMAD R126, R181, 0x374, RZ ;  /* 0x00000374b57e7824 */ /* 0x002fc600078e02ff */
[----:B------:R1:W5:Y:S01]  /*5410*/  LDG.E.U16 R177, desc[UR60][R130.64] ;  /* 0x0000003c82b17981 */ /* 0x000362000c1e1500 */
[----:B--2---:R-:W-:Y:S01]  /*5420*/  IMAD R124, R180, 0x3a4, RZ ;  /* 0x000003a4b47c7824 */ /* 0x004fe200078e02ff */
[----:B------:R-:W-:-:S04]  /*5430*/  IADD3 R126, P1, R126, R122, RZ ;  /* 0x0000007a7e7e7210 */ /* 0x000fc80007f3e0ff */
[-C--:B------:R-:W-:Y:S01]  /*5440*/  IADD3 R124, P0, R124, R122.reuse, RZ ;  /* 0x0000007a7c7c7210 */ /* 0x080fe20007f1e0ff */
[----:B-1----:R-:W-:Y:S01]  /*5450*/  IMAD R130, R231, 0x3d4, RZ ;  /* 0x000003d4e7827824 */ /* 0x002fe200078e02ff */
[-C--:B------:R-:W-:Y:S01]  /*5460*/  LEA.HI.X.SX32 R127, R234, R123.reuse, 0x1, P1 ;  /* 0x0000007bea7f7211 */ /* 0x080fe200008f0eff */
[----:B------:R-:W-:Y:S01]  /*5470*/  IMAD R128, R228, 0x3c4, RZ ;  /* 0x000003c4e4807824 */ /* 0x000fe200078e02ff */
[-C--:B------:R-:W-:Y:S01]  /*5480*/  LEA.HI.X.SX32 R125, R178, R123.reuse, 0x1, P0 ;  /* 0x0000007bb27d7211 */ /* 0x080fe200000f0eff */
[----:B------:R-:W-:Y:S01]  /*5490*/  IMAD R228, R233, 0x1ea, RZ ;  /* 0x000001eae9e47824 */ /* 0x000fe200078e02ff */
[-C--:B------:R-:W-:Y:S01]  /*54a0*/  IADD3 R130, P0, R130, R122.reuse, RZ ;  /* 0x0000007a82827210 */ /* 0x080fe20007f1e0ff */
[----:B------:R1:W2:Y:S01]  /*54b0*/  LDG.E.U16 R175, desc[UR60][R126.64] ;  /* 0x0000003c7eaf7981 */ /* 0x0002a2000c1e1500 */
[----:B------:R-:W-:Y:S01]  /*54c0*/  IMAD R230, R230, 0x1da, RZ ;  /* 0x000001dae6e67824 */ /* 0x000fe200078e02ff */
[----:B------:R-:W-:Y:S01]  /*54d0*/  IADD3 R128, P2, R128, R122, RZ ;  /* 0x0000007a80807210 */ /* 0x000fe20007f5e0ff */
[----:B------:R-:W0:Y:S01]  /*54e0*/  LDC R233, c[0x0][0x248] ;  /* 0x00009200ffe97b82 */ /* 0x000e220000000800 */
[----:B------:R-:W-:Y:S01]  /*54f0*/  LEA.HI.X.SX32 R131, R228, R123, 0x1, P0 ;  /* 0x0000007be4837211 */ /* 0x000fe200000f0eff */
[----:B------:R-:W-:Y:S01]  /*5500*/  IMAD R249, R241, 0x134, RZ ;  /* 0x00000134f1f97824 */ /* 0x000fe200078e02ff */
[----:B------:R-:W2:Y:S01]  /*5510*/  LDG.E.U16 R178, desc[UR60][R124.64] ;  /* 0x0000003c7cb27981 */ /* 0x000ea2000c1e1500 */
[----:B-1----:R-:W-:-:S03]  /*5520*/  IMAD R126, R225, 0x3b4, RZ ;  /* 0x000003b4e17e7824 */ /* 0x002fc600078e02ff */
[----:B------:R0:W2:Y:S01]  /*5530*/  LDG.E.U16 R181, desc[UR60][R130.64] ;  /* 0x0000003c82b57981 */ /* 0x0000a2000c1e1500 */
[----:B------:R-:W-:Y:S01]  /*5540*/  IMAD R247, R243, 0x144, RZ ;  /* 0x00000144f3f77824 */ /* 0x000fe200078e02ff */
[----:B------:R-:W1:Y:S01]  /*5550*/  LDC R231, c[0x0][0x248] ;  /* 0x00009200ffe77b82 */ /* 0x000e620000000800 */
[-C--:B------:R-:W-:Y:S02]  /*5560*/  IADD3 R126, P1, R126, R122.reuse, RZ ;  /* 0x0000007a7e7e7210 */ /* 0x080fe40007f3e0ff */
[-C--:B------:R-:W-:Y:S01]  /*5570*/  LEA.HI.X.SX32 R129, R179, R123.reuse, 0x1, P2 ;  /* 0x0000007bb3817211 */ /* 0x080fe200010f0eff */
[----:B0-----:R-:W-:Y:S01]  /*5580*/  IMAD R130, R217, 0x3e4, RZ ;  /* 0x000003e4d9827824 */ /* 0x001fe200078e02ff */
[-C--:B------:R-:W-:Y:S01]  /*5590*/  LEA.HI.X.SX32 R127, R230, R123.reuse, 0x1, P1 ;  /* 0x0000007be67f7211 */ /* 0x080fe200008f0eff */
[----:B------:R-:W-:Y:S02]  /*55a0*/  IMAD R217, R229, 0x114, RZ ;  /* 0x00000114e5d97824 */ /* 0x000fe400078e02ff */
[----:B------:R0:W2:Y:S01]  /*55b0*/  LDG.E.U16 R180, desc[UR60][R128.64] ;  /* 0x0000003c80b47981 */ /* 0x0000a2000c1e1500 */
[----:B------:R-:W-:Y:S01]  /*55c0*/  IMAD R225, R239, 0x124, RZ ;  /* 0x00000124efe17824 */ /* 0x000fe200078e02ff */
[-C--:B------:R-:W-:Y:S01]  /*55d0*/  IADD3 R130, P1, R130, R122.reuse, RZ ;  /* 0x0000007a82827210 */ /* 0x080fe20007f3e0ff */
[----:B------:R-:W1:Y:S01]  /*55e0*/  LDC R229, c[0x0][0x248] ;  /* 0x00009200ffe57b82 */ /* 0x000e620000000800 */
[----:B------:R-:W-:Y:S01]  /*55f0*/  IADD3 R124, P2, R249, R122, RZ ;  /* 0x0000007af97c7210 */ /* 0x000fe20007f5e0ff */
[----:B------:R0:W2:Y:S01]  /*5600*/  LDG.E.U16 R179, desc[UR60][R126.64] ;  /* 0x0000003c7eb37981 */ /* 0x0000a2000c1e1500 */
[----:B------:R-:W-:-:S02]  /*5610*/  LEA.HI.X.SX32 R131, R182, R123, 0x1, P1 ;  /* 0x0000007bb6837211 */ /* 0x000fc400008f0eff */
[----:B0-----:R-:W-:-:S03]  /*5620*/  IADD3 R128, P0, R217, R122, RZ ;  /* 0x0000007ad9807210 */ /* 0x001fc60007f1e0ff */
[----:B------:R0:W2:Y:S01]  /*5630*/  LDG.E.U16 R182, desc[UR60][R130.64] ;  /* 0x0000003c82b67981 */ /* 0x0000a2000c1e1500 */
[-C--:B------:R-:W-:Y:S01]  /*5640*/  LEA.HI.X.SX32 R129, R183, R123.reuse, 0x1, P0 ;  /* 0x0000007bb7817211 */ /* 0x080fe200000f0eff */
[----:B------:R-:W-:Y:S01]  /*5650*/  IMAD R241, R235, 0x154, RZ ;  /* 0x00000154ebf17824 */ /* 0x000fe200078e02ff */
[-C--:B------:R-:W-:Y:S01]  /*5660*/  IADD3 R126, P1, R225, R122.reuse, RZ ;  /* 0x0000007ae17e7210 */ /* 0x080fe20007f3e0ff */
[----:B------:R-:W-:Y:S01]  /*5670*/  IMAD R239, R237, 0x174, RZ ;  /* 0x00000174edef7824 */ /* 0x000fe200078e02ff */
[-C--:B------:R-:W-:Y:S01]  /*5680*/  LEA.HI.X.SX32 R125, R184, R123.reuse, 0x1, P2 ;  /* 0x0000007bb87d7211 */ /* 0x080fe200010f0eff */
[----:B------:R-:W1:Y:S01]  /*5690*/  LDC R235, c[0x0][0x248] ;  /* 0x00009200ffeb7b82 */ /* 0x000e620000000800 */
[----:B0-----:R-:W-:Y:S01]  /*56a0*/  IADD3 R130, P0, R247, R122, RZ ;  /* 0x0000007af7827210 */ /* 0x001fe20007f1e0ff */
[----:B------:R0:W2:Y:S03]  /*56b0*/  LDG.E.U16 R183, desc[UR60][R128.64] ;  /* 0x0000003c80b77981 */ /* 0x0000a6000c1e1500 */
[----:B------:R-:W-:-:S02]  /*56c0*/  LEA.HI.X.SX32 R131, R186, R123, 0x1, P0 ;  /* 0x0000007bba837211 */ /* 0x000fc400000f0eff */
[----:B------:R-:W-:Y:S01]  /*56d0*/  LEA.HI.X.SX32 R127, R185, R123, 0x1, P1 ;  /* 0x0000007bb97f7211 */ /* 0x000fe200008f0eff */
[----:B------:R-:W-:Y:S01]  /*56e0*/  IMAD R233, R233, 0x164, RZ ;  /* 0x00000164e9e97824 */ /* 0x000fe200078e02ff */
[----:B------:R0:W2:Y:S01]  /*56f0*/  LDG.E.U16 R185, desc[UR60][R124.64] ;  /* 0x0000003c7cb97981 */ /* 0x0000a2000c1e1500 */
[----:B------:R-:W4:Y:S03]  /*5700*/  LDC R237, c[0x0][0x248] ;  /* 0x00009200ffed7b82 */ /* 0x000f260000000800 */
[----:B------:R0:W2:Y:S02]  /*5710*/  LDG.E.U16 R186, desc[UR60][R130.64] ;  /* 0x0000003c82ba7981 */ /* 0x0000a4000c1e1500 */
[-C--:B0-----:R-:W-:Y:S02]  /*5720*/  IADD3 R128, P2, R239, R122.reuse, RZ ;  /* 0x0000007aef807210 */ /* 0x081fe40007f5e0ff */
[----:B------:R0:W2:Y:S01]  /*5730*/  LDG.E.U16 R184, desc[UR60][R126.64] ;  /* 0x0000003c7eb87981 */ /* 0x0000a2000c1e1500 */
[----:B------:R-:W4:Y:S01]  /*5740*/  LDC R239, c[0x0][0x248] ;  /* 0x00009200ffef7b82 */ /* 0x000f220000000800 */
[----:B------:R-:W-:Y:S01]  /*5750*/  IADD3 R124, P0, R241, R122, RZ ;  /* 0x0000007af17c7210 */ /* 0x000fe20007f1e0ff */
[----:B------:R-:W-:-:S03]  /*5760*/  IMAD R130, R245, 0x184, RZ ;  /* 0x00000184f5827824 */ /* 0x000fc600078e02ff */
[-C--:B------:R-:W-:Y:S02]  /*5770*/  LEA.HI.X.SX32 R125, R188, R123.reuse, 0x1, P0 ;  /* 0x0000007bbc7d7211 */ /* 0x080fe400000f0eff */
[-C--:B------:R-:W-:Y:S02]  /*5780*/  IADD3 R130, P0, R130, R122.reuse, RZ ;  /* 0x0000007a82827210 */ /* 0x080fe40007f1e0ff */
[----:B0-----:R-:W-:Y:S02]  /*5790*/  IADD3 R126, P1, R233, R122, RZ ;  /* 0x0000007ae97e7210 */ /* 0x001fe40007f3e0ff */
[-C--:B------:R-:W-:Y:S01]  /*57a0*/  LEA.HI.X.SX32 R131, R190, R123.reuse, 0x1, P0 ;  /* 0x0000007bbe837211 */ /* 0x080fe200000f0eff */
[----:B------:R-:W0:Y:S01]  /*57b0*/  LDC R233, c[0x0][0x248] ;  /* 0x00009200ffe97b82 */ /* 0x000e220000000800 */
[-C--:B------:R-:W-:Y:S01]  /*57c0*/  LEA.HI.X.SX32 R129, R189, R123.reuse, 0x1, P2 ;  /* 0x0000007bbd817211 */ /* 0x080fe200010f0eff */
[----:B-1----:R-:W-:Y:S01]  /*57d0*/  IMAD R229, R229, 0x194, RZ ;  /* 0x00000194e5e57824 */ /* 0x002fe200078e02ff */
[----:B------:R-:W-:Y:S01]  /*57e0*/  LEA.HI.X.SX32 R127, R187, R123, 0x1, P1 ;  /* 0x0000007bbb7f7211 */ /* 0x000fe200008f0eff */
[----:B------:R1:W2:Y:S01]  /*57f0*/  LDG.E.U16 R190, desc[UR60][R130.64] ;  /* 0x0000003c82be7981 */ /* 0x0002a2000c1e1500 */
[----:B------:R-:W-:-:S03]  /*5800*/  IMAD R231, R231, 0x1a4, RZ ;  /* 0x000001a4e7e77824 */ /* 0x000fc600078e02ff */
[----:B------:R1:W2:Y:S04]  /*5810*/  LDG.E.U16 R189, desc[UR60][R128.64] ;  /* 0x0000003c80bd7981 */ /* 0x0002a8000c1e1500 */
[----:B------:R1:W2:Y:S02]  /*5820*/  LDG.E.U16 R187, desc[UR60][R124.64] ;  /* 0x0000003c7cbb7981 */ /* 0x0002a4000c1e1500 */
[----:B-1----:R-:W1:Y:S02]  /*5830*/  LDC R130, c[0x0][0x248] ;  /* 0x00009200ff827b82 */ /* 0x002e640000000800 */
[----:B------:R4:W3:Y:S01]  /*5840*/  LDG.E.U16 R188, desc[UR60][R126.64] ;  /* 0x0000003c7ebc7981 */ /* 0x0008e2000c1e1500 */
[----:B------:R-:W-:-:S05]  /*5850*/  IADD3 R128, P0, R229, R122, RZ ;  /* 0x0000007ae5807210 */ /* 0x000fca0007f1e0ff */
[----:B------:R-:W1:Y:S01]  /*5860*/  LDC R131, c[0x0][0x248] ;  /* 0x00009200ff837b82 */ /* 0x000e620000000800 */
[----:B------:R-:W-:Y:S01]  /*5870*/  IADD3 R124, P1, R231, R122, RZ ;  /* 0x0000007ae77c7210 */ /* 0x000fe20007f3e0ff */
[----:B----4-:R-:W-:-:S06]  /*5880*/  IMAD R126, R235, 0x1b4, RZ ;  /* 0x000001b4eb7e7824 */ /* 0x010fcc00078e02ff */
[----:B------:R-:W4:Y:S01]  /*5890*/  LDC R229, c[0x0][0x248] ;  /* 0x00009200ffe57b82 */ /* 0x000f220000000800 */
[-C--:B------:R-:W-:Y:S01]  /*58a0*/  LEA.HI.X.SX32 R129, R191, R123.reuse, 0x1, P0 ;  /* 0x0000007bbf817211 */ /* 0x080fe200000f0eff */
[----:B------:R-:W-:Y:S01]  /*58b0*/  IMAD R231, R239, 0x1d4, RZ ;  /* 0x000001d4efe77824 */ /* 0x000fe200078e02ff */
[-C--:B------:R-:W-:Y:S02]  /*58c0*/  LEA.HI.X.SX32 R125, R192, R123.reuse, 0x1, P1 ;  /* 0x0000007bc07d7211 */ /* 0x080fe400008f0eff */
[----:B------:R-:W-:Y:S01]  /*58d0*/  IADD3 R126, P0, R126, R122, RZ ;  /* 0x0000007a7e7e7210 */ /* 0x000fe20007f1e0ff */
[----:B------:R-:W-:Y:S01]  /*58e0*/  IMAD R235, R237, 0x1c4, RZ ;  /* 0x000001c4edeb7824 */ /* 0x000fe200078e02ff */
[----:B------:R0:W2:Y:S02]  /*58f0*/  LDG.E.U16 R191, desc[UR60][R128.64] ;  /* 0x0000003c80bf7981 */ /* 0x0000a4000c1e1500 */
[----:B------:R-:W-:Y:S02]  /*5900*/  LEA.HI.X.SX32 R127, R193, R123, 0x1, P0 ;  /* 0x0000007bc17f7211 */ /* 0x000fe400000f0eff */
[----:B------:R0:W2:Y:S02]  /*5910*/  LDG.E.U16 R192, desc[UR60][R124.64] ;  /* 0x0000003c7cc07981 */ /* 0x0000a4000c1e1500 */
[----:B0-----:R-:W-:-:S02]  /*5920*/  IMAD R233, R233, 0x1e4, RZ ;  /* 0x000001e4e9e97824 */ /* 0x001fc400078e02ff */
[----:B------:R-:W2:Y:S01]  /*5930*/  LDG.E.U16 R193, desc[UR60][R126.64] ;  /* 0x0000003c7ec17981 */ /* 0x000ea2000c1e1500 */
[-C--:B------:R-:W-:Y:S02]  /*5940*/  IADD3 R128, P1, R235, R122.reuse, RZ ;  /* 0x0000007aeb807210 */ /* 0x080fe40007f3e0ff */
[----:B------:R-:W-:-:S04]  /*5950*/  IADD3 R124, P0, R231, R122, RZ ;  /* 0x0000007ae77c7210 */ /* 0x000fc80007f1e0ff */
[-C--:B------:R-:W-:Y:S01]  /*5960*/  LEA.HI.X.SX32 R125, R195, R123.reuse, 0x1, P0 ;  /* 0x0000007bc37d7211 */ /* 0x080fe200000f0eff */
[----:B-1----:R-:W-:Y:S01]  /*5970*/  IMAD R231, R130, 0x1f4, RZ ;  /* 0x000001f482e77824 */ /* 0x002fe200078e02ff */
[-C--:B------:R-:W-:Y:S02]  /*5980*/  LEA.HI.X.SX32 R129, R194, R123.reuse, 0x1, P1 ;  /* 0x0000007bc2817211 */ /* 0x080fe400008f0eff */
[-C--:B------:R-:W-:Y:S01]  /*5990*/  IADD3 R130, P0, R233, R122.reuse, RZ ;  /* 0x0000007ae9827210 */ /* 0x080fe20007f1e0ff */
[----:B------:R0:W5:Y:S04]  /*59a0*/  LDG.E.U16 R195, desc[UR60][R124.64] ;  /* 0x0000003c7cc37981 */ /* 0x000168000c1e1500 */
[----:B------:R1:W3:Y:S01]  /*59b0*/  LDG.E.U16 R194, desc[UR60][R128.64] ;  /* 0x0000003c80c27981 */ /* 0x0002e2000c1e1500 */
[----:B0-----:R-:W-:Y:S01]  /*59c0*/  IMAD R124, R131, 0x3f4, RZ ;  /* 0x000003f4837c7824 */ /* 0x001fe200078e02ff */
[----:B------:R-:W-:Y:S01]  /*59d0*/  LEA.HI.X.SX32 R131, R197, R123, 0x1, P0 ;  /* 0x0000007bc5837211 */ /* 0x000fe200000f0eff */
[----:B----4-:R-:W-:Y:S01]  /*59e0*/  IMAD R197, R229, 0x1fa, RZ ;  /* 0x000001fae5c57824 */ /* 0x010fe200078e02ff */
[----:B------:R-:W-:-:S02]  /*59f0*/  IADD3 R126, P0, R196, R122, RZ ;  /* 0x0000007ac47e7210 */ /* 0x000fc40007f1e0ff */
[-C--:B-1----:R-:W-:Y:S01]  /*5a00*/  IADD3 R128, P1, R231, R122.reuse, RZ ;  /* 0x0000007ae7807210 */ /* 0x082fe20007f3e0ff */
[----:B------:R0:W4:Y:S01]  /*5a10*/  LDG.E.U16 R196, desc[UR60][R130.64] ;  /* 0x0000003c82c47981 */ /* 0x000122000c1e1500 */
[-C--:B------:R-:W-:Y:S02]  /*5a20*/  IADD3 R124, P2, R124, R122.reuse, RZ ;  /* 0x0000007a7c7c7210 */ /* 0x080fe40007f5e0ff */
[-C--:B------:R-:W-:Y:S02]  /*5a30*/  LEA.HI.X.SX32 R129, R212, R123.reuse, 0x1, P1 ;  /* 0x0000007bd4817211 */ /* 0x080fe400008f0eff */
[-C--:B------:R-:W-:Y:S02]  /*5a40*/  LEA.HI.X.SX32 R127, R215, R123.reuse, 0x1, P0 ;  /* 0x0000007bd77f7211 */ /* 0x080fe400000f0eff */
[----:B------:R-:W-:Y:S01]  /*5a50*/  LEA.HI.X.SX32 R125, R197, R123, 0x1, P2 ;  /* 0x0000007bc57d7211 */ /* 0x000fe200010f0eff */
[----:B------:R-:W4:Y:S01]  /*5a60*/  LDG.E.U16 R128, desc[UR60][R128.64] ;  /* 0x0000003c80807981 */ /* 0x000f22000c1e1500 */
[----:B0-----:R-:W-:-:S03]  /*5a70*/  IADD3 R130, P0, R211, R122, RZ ;  /* 0x0000007ad3827210 */ /* 0x001fc60007f1e0ff */
[----:B------:R-:W2:Y:S01]  /*5a80*/  LDG.E.U16 R211, desc[UR60][R126.64] ;  /* 0x0000003c7ed37981 */ /* 0x000ea2000c1e1500 */
[----:B------:R-:W-:-:S03]  /*5a90*/  LEA.HI.X.SX32 R131, R216, R123, 0x1, P0 ;  /* 0x0000007bd8837211 */ /* 0x000fc600000f0eff */
[----:B------:R0:W4:Y:S04]  /*5aa0*/  LDG.E.U16 R129, desc[UR60][R124.64] ;  /* 0x0000003c7c817981 */ /* 0x000128000c1e1500 */
[----:B------:R1:W5:Y:S01]  /*5ab0*/  LDG.E.U16 R130, desc[UR60][R130.64] ;  /* 0x0000003c82827981 */ /* 0x000362000c1e1500 */
[----:B0-----:R-:W-:-:S04]  /*5ac0*/  IADD3 R124, P0, R210, R122, RZ ;  /* 0x0000007ad27c7210 */ /* 0x001fc80007f1e0ff */
[----:B------:R-:W-:Y:S01]  /*5ad0*/  LEA.HI.X.SX32 R125, R219, R123, 0x1, P0 ;  /* 0x0000007bdb7d7211 */ /* 0x000fe200000f0eff */
[----:B------:R0:W-:Y:S01]  /*5ae0*/  STS.U16 [R81+0x12800], R118 ;  /* 0x0128007651007388 */ /* 0x0001e20000000400 */
[-C--:B------:R-:W-:Y:S01]  /*5af0*/  IADD3 R126, P1, R208, R122.reuse, RZ ;  /* 0x0000007ad07e7210 */ /* 0x080fe20007f3e0ff */
[----:B-1----:R-:W1:Y:S03]  /*5b00*/  LDC R131, c[0x0][0x248] ;  /* 0x00009200ff837b82 */ /* 0x002e660000000800 */
[----:B------:R-:W3:Y:S01]  /*5b10*/  LDG.E.U16 R125, desc[UR60][R124.64] ;  /* 0x0000003c7c7d7981 */ /* 0x000ee2000c1e1500 */
[----:B0-----:R-:W-:-:S03]  /*5b20*/  IADD3 R118, P0, R209, R122, RZ ;  /* 0x0000007ad1767210 */ /* 0x001fc60007f1e0ff */
[----:B------:R0:W-:Y:S04]  /*5b30*/  STS.U16 [R81+0x5400], R119 ;  /* 0x0054007751007388 */ /* 0x0001e80000000400 */
[----:B------:R0:W-:Y:S01]  /*5b40*/  STS.U16 [R81+0x13800], R114 ;  /* 0x0138007251007388 */ /* 0x0001e20000000400 */
[-C--:B------:R-:W-:Y:S02]  /*5b50*/  LEA.HI.X.SX32 R127, R218, R123.reuse, 0x1, P1 ;  /* 0x0000007bda7f7211 */ /* 0x080fe400008f0eff */
[----:B0-----:R-:W-:Y:S01]  /*5b60*/  LEA.HI.X.SX32 R119, R220, R123, 0x1, P0 ;  /* 0x0000007bdc777211 */ /* 0x001fe200000f0eff */
[----:B------:R0:W-:Y:S01]  /*5b70*/  STS.U16 [R81+0x12400], R120 ;  /* 0x0124007851007388 */ /* 0x0001e20000000400 */
[----:B------:R-:W-:-:S03]  /*5b80*/  IADD3 R114, P0, R205, R122, RZ ;  /* 0x0000007acd727210 */ /* 0x000fc60007f1e0ff */
[----:B------:R0:W-:Y:S04]  /*5b90*/  STS.U16 [R81+0x5c00], R115 ;  /* 0x005c007351007388 */ /* 0x0001e80000000400 */
[----:B------:R1:W-:Y:S01]  /*5ba0*/  STS.U16 [R81+0x14c00], R8 ;  /* 0x014c000851007388 */ /* 0x0003e20000000400 */
[----:B0-----:R-:W-:-:S03]  /*5bb0*/  IADD3 R120, P1, R207, R122, RZ ;  /* 0x0000007acf787210 */ /* 0x001fc60007f3e0ff */
[----:B------:R0:W-:Y:S01]  /*5bc0*/  STS.U16 [R81+0x11c00], R121 ;  /* 0x011c007951007388 */ /* 0x0001e20000000400 */
[----:B------:R-:W-:-:S03]  /*5bd0*/  LEA.HI.X.SX32 R115, R222, R123, 0x1, P0 ;  /* 0x0000007bde737211 */ /* 0x000fc600000f0eff */
[----:B------:R0:W-:Y:S01]  /*5be0*/  STS.U16 [R81+0x13400], R116 ;  /* 0x0134007451007388 */ /* 0x0001e20000000400 */
[----:B-1----:R-:W-:-:S03]  /*5bf0*/  IADD3 R8, P0, R204, R122, RZ ;  /* 0x0000007acc087210 */ /* 0x002fc60007f1e0ff */
[----:B------:R1:W-:Y:S01]  /*5c00*/  STS.U16 [R81+0x13c00], R9 ;  /* 0x013c000951007388 */ /* 0x0003e20000000400 */
[----:B0-----:R-:W-:-:S03]  /*5c10*/  LEA.HI.X.SX32 R121, R223, R123, 0x1, P1 ;  /* 0x0000007bdf797211 */ /* 0x001fc600008f0eff */
[----:B------:R0:W-:Y:S01]  /*5c20*/  STS.U16 [R81+0x13000], R117 ;  /* 0x0130007551007388 */ /* 0x0001e20000000400 */
[----:B------:R-:W-:-:S03]  /*5c30*/  IADD3 R116, P1, R206, R122, RZ ;  /* 0x0000007ace747210 */ /* 0x000fc60007f3e0ff */
[----:B------:R0:W-:Y:S01]  /*5c40*/  STS.U16 [R81+0x14800], R110 ;  /* 0x0148006e51007388 */ /* 0x0001e20000000400 */
[----:B-1----:R-:W-:-:S03]  /*5c50*/  LEA.HI.X.SX32 R9, R221, R123, 0x1, P0 ;  /* 0x0000007bdd097211 */ /* 0x002fc600000f0eff */
[----:B------:R1:W-:Y:S01]  /*5c60*/  STS.U16 [R81+0x15800], R106 ;  /* 0x0158006a51007388 */ /* 0x0003e20000000400 */
[----:B0-----:R-:W-:-:S03]  /*5c70*/  LEA.HI.X.SX32 R117, R224, R123, 0x1, P1 ;  /* 0x0000007be0757211 */ /* 0x001fc600008f0eff */
[----:B------:R-:W4:Y:S01]  /*5c80*/  LDG.E.U16 R124, desc[UR60][R126.64] ;  /* 0x0000003c7e7c7981 */ /* 0x000f22000c1e1500 */
[----:B------:R-:W-:-:S03]  /*5c90*/  IADD3 R110, P1, R203, R122, RZ ;  /* 0x0000007acb6e7210 */ /* 0x000fc60007f3e0ff */
[----:B------:R0:W-:Y:S04]  /*5ca0*/  STS.U16 [R81+0x6400], R111 ;  /* 0x0064006f51007388 */ /* 0x0001e80000000400 */
[----:B-1----:R1:W4:Y:S04]  /*5cb0*/  LDG.E.U16 R106, desc[UR60][R8.64] ;  /* 0x0000003c086a7981 */ /* 0x002328000c1e1500 */
[----:B------:R0:W-:Y:S04]  /*5cc0*/  STS.U16 [R81+0x14000], R113 ;  /* 0x0140007151007388 */ /* 0x0001e80000000400 */
[----:B------:R0:W-:Y:S04]  /*5cd0*/  STS.U16 [R81+0x14400], R112 ;  /* 0x0144007051007388 */ /* 0x0001e80000000400 */
[----:B------:R0:W-:Y:S01]  /*5ce0*/  STS.U16 [R81+0x12c00], R4 ;  /* 0x012c000451007388 */ /* 0x0001e20000000400 */
[----:B-1----:R-:W-:Y:S01]  /*5cf0*/  IADD3 R8, P0, R202, R122, RZ ;  /* 0x0000007aca087210 */ /* 0x002fe20007f1e0ff */
[----:B------:R-:W1:Y:S01]  /*5d00*/  LDC R127, c[0x0][0x248] ;  /* 0x00009200ff7f7b82 */ /* 0x000e620000000800 */
[-C--:B0-----:R-:W-:Y:S01]  /*5d10*/  LEA.HI.X.SX32 R111, R226, R123.reuse, 0x1, P1 ;  /* 0x0000007be26f7211 */ /* 0x081fe200008f0eff */
[----:B------:R-:W4:Y:S01]  /*5d20*/  LDG.E.U16 R118, desc[UR60][R118.64] ;  /* 0x0000003c76767981 */ /* 0x000f22000c1e1500 */
[----:B------:R-:W-:-:S03]  /*5d30*/  LEA.HI.X.SX32 R9, R227, R123, 0x1, P0 ;  /* 0x0000007be3097211 */ /* 0x000fc600000f0eff */
[----:B------:R0:W4:Y:S04]  /*5d40*/  LDG.E.U16 R113, desc[UR60][R120.64] ;  /* 0x0000003c78717981 */ /* 0x000128000c1e1500 */
[----:B------:R1:W-:Y:S04]  /*5d50*/  STS.U16 [R81+0x15c00], R11 ;  /* 0x015c000b51007388 */ /* 0x0003e80000000400 */
[----:B------:R-:W-:Y:S04]  /*5d60*/  STS.U16 [R81+0x17400], R7 ;  /* 0x0174000751007388 */ /* 0x000fe80000000400 */
        /* <DEDUP_REMOVED lines=27> */
[----:B------:R1:W-:Y:S04]  /*5f20*/  STS.U16 [R81+0x7000], R29 ;  /* 0x0070001d51007388 */ /* 0x0003e80000000400 */
[----:B------:R-:W-:Y:S04]  /*5f30*/  STS.U16 [R81+0x17c00], R83 ;  /* 0x017c005351007388 */ /* 0x000fe80000000400 */
[----:B------:R-:W-:Y:S04]  /*5f40*/  STS.U16 [R81+0x3c00], R82 ;  /* 0x003c005251007388 */ /* 0x000fe80000000400 */
[----:B------:R1:W-:Y:S01]  /*5f50*/  STS.U16 [R81+0x7800], R80 ;  /* 0x0078005051007388 */ /* 0x0003e20000000400 */
[-C--:B------:R-:W-:Y:S01]  /*5f60*/  IADD3 R214, P2, R214, R122.reuse, RZ ;  /* 0x0000007ad6d67210 */ /* 0x080fe20007f5e0ff */
[----:B0-----:R-:W0:Y:S02]  /*5f70*/  LDC R120, c[0x0][0x248] ;  /* 0x00009200ff787b82 */ /* 0x001e240000000800 */
[----:B------:R-:W4:Y:S04]  /*5f80*/  LDG.E.U16 R112, desc[UR60][R114.64] ;  /* 0x0000003c72707981 */ /* 0x000f28000c1e1500 */
[----:B------:R-:W4:Y:S04]  /*5f90*/  LDG.E.U16 R4, desc[UR60][R116.64] ;  /* 0x0000003c74047981 */ /* 0x000f28000c1e1500 */
[----:B--2---:R-:W-:Y:S01]  /*5fa0*/  STL [R1+0x2c], R211 ;  /* 0x00002cd301007387 */ /* 0x004fe20000100800 */
[----:B-1----:R-:W-:Y:S01]  /*5fb0*/  IMAD R127, R127, 0x196, RZ ;  /* 0x000001967f7f7824 */ /* 0x002fe200078e02ff */
[----:B------:R-:W1:Y:S02]  /*5fc0*/  LDC R121, c[0x0][0x248] ;  /* 0x00009200ff797b82 */ /* 0x000e640000000800 */
[----:B------:R-:W2:Y:S04]  /*5fd0*/  LDG.E.U16 R11, desc[UR60][R110.64] ;  /* 0x0000003c6e0b7981 */ /* 0x000ea8000c1e1500 */
[----:B------:R0:W2:Y:S01]  /*5fe0*/  LDG.E.U16 R8, desc[UR60][R8.64] ;  /* 0x0000003c08087981 */ /* 0x0000a2000c1e1500 */
[----:B------:R-:W-:Y:S01]  /*5ff0*/  IMAD R29, R27, 0x95, RZ ;  /* 0x000000951b1d7824 */ /* 0x000fe200078e02ff */
[----:B------:R-:W-:Y:S01]  /*6000*/  IADD3 R10, P1, R199, R122, RZ ;  /* 0x0000007ac70a7210 */ /* 0x000fe20007f3e0ff */
[----:B------:R-:W1:Y:S01]  /*6010*/  LDC R80, c[0x0][0x248] ;  /* 0x00009200ff507b82 */ /* 0x000e620000000800 */
[----:B-----5:R5:W-:Y:S01]  /*6020*/  STL [R1+0x28], R130 ;  /* 0x0000288201007387 */ /* 0x020be20000100800 */
[----:B0-----:R-:W-:-:S06]  /*6030*/  IMAD R9, R27, 0x85, RZ ;  /* 0x000000851b097824 */ /* 0x001fcc00078e02ff */
[----:B------:R-:W0:Y:S01]  /*6040*/  LDC R89, c[0x0][0x248] ;  /* 0x00009200ff597b82 */ /* 0x000e220000000800 */
[----:B---3--:R-:W-:Y:S07]  /*6050*/  STL [R1+0x24], R125 ;  /* 0x0000247d01007387 */ /* 0x008fee0000100800 */
[----:B------:R-:W3:Y:S01]  /*6060*/  LDC R84, c[0x0][0x248] ;  /* 0x00009200ff547b82 */ /* 0x000ee20000000800 */
[----:B------:R-:W2:Y:S07]  /*6070*/  LDL R212, [R1+0x1970] ;  /* 0x0019700001d47983 */ /* 0x000eae0000100800 */
[----:B------:R-:W5:Y:S08]  /*6080*/  LDC R88, c[0x0][0x248] ;  /* 0x00009200ff587b82 */ /* 0x000f700000000800 */
[----:B------:R-:W5:Y:S01]  /*6090*/  LDC R93, c[0x0][0x248] ;  /* 0x00009200ff5d7b82 */ /* 0x000f620000000800 */
[----:B-1----:R-:W-:-:S07]  /*60a0*/  IMAD R80, R80, 0x14e, RZ ;  /* 0x0000014e50507824 */ /* 0x002fce00078e02ff */
[----:B------:R-:W1:Y:S01]  /*60b0*/  LDC R97, c[0x0][0x248] ;  /* 0x00009200ff617b82 */ /* 0x000e620000000800 */
[----:B0-----:R-:W-:-:S07]  /*60c0*/  IMAD R89, R89, 0x15e, RZ ;  /* 0x0000015e59597824 */ /* 0x001fce00078e02ff */
[----:B------:R-:W0:Y:S08]  /*60d0*/  LDC R108, c[0x0][0x248] ;  /* 0x00009200ff6c7b82 */ /* 0x000e300000000800 */
[----:B------:R-:W0:Y:S08]  /*60e0*/  LDC R100, c[0x0][0x248] ;  /* 0x00009200ff647b82 */ /* 0x000e300000000800 */
[----:B------:R-:W0:Y:S01]  /*60f0*/  LDC R104, c[0x0][0x248] ;  /* 0x00009200ff687b82 */ /* 0x000e220000000800 */
[----:B----4-:R-:W-:Y:S01]  /*6100*/  STL [R1+0x20], R124 ;  /* 0x0000207c01007387 */ /* 0x010fe20000100800 */
[----:B---3--:R-:W-:-:S06]  /*6110*/  IMAD R84, R84, 0x156, RZ ;  /* 0x0000015654547824 */ /* 0x008fcc00078e02ff */
[----:B------:R-:W3:Y:S01]  /*6120*/  LDC R109, c[0x0][0x248] ;  /* 0x00009200ff6d7b82 */ /* 0x000ee20000000800 */
[----:B-----5:R-:W-:Y:S02]  /*6130*/  IMAD R88, R88, 0x15c, RZ ;  /* 0x0000015c58587824 */ /* 0x020fe400078e02ff */
[----:B------:R-:W-:-:S05]  /*6140*/  IMAD R93, R93, 0x166, RZ ;  /* 0x000001665d5d7824 */ /* 0x000fca00078e02ff */
[----:B------:R-:W4:Y:S01]  /*6150*/  LDC R117, c[0x0][0x248] ;  /* 0x00009200ff757b82 */ /* 0x000f220000000800 */
[----:B-1----:R-:W-:Y:S02]  /*6160*/  IMAD R97, R97, 0x16c, RZ ;  /* 0x0000016c61617824 */ /* 0x002fe400078e02ff */
[----:B0-----:R-:W-:Y:S02]  /*6170*/  IMAD R108, R108, 0x17c, RZ ;  /* 0x0000017c6c6c7824 */ /* 0x001fe400078e02ff */
[----:B------:R-:W-:Y:S02]  /*6180*/  IMAD R100, R100, 0x16e, RZ ;  /* 0x0000016e64647824 */ /* 0x000fe400078e02ff */
[----:B------:R-:W-:Y:S01]  /*6190*/  IMAD R104, R104, 0x176, RZ ;  /* 0x0000017668687824 */ /* 0x000fe200078e02ff */
[----:B------:R-:W0:Y:S01]  /*61a0*/  LDC R130, c[0x0][0x248] ;  /* 0x00009200ff827b82 */ /* 0x000e220000000800 */
[----:B------:R-:W-:Y:S04]  /*61b0*/  STL [R1+0x1c], R118 ;  /* 0x00001c7601007387 */ /* 0x000fe80000100800 */
[----:B------:R1:W-:Y:S01]  /*61c0*/  STL [R1+0x18], R113 ;  /* 0x0000187101007387 */ /* 0x0003e20000100800 */
[----:B---3--:R-:W-:-:S02]  /*61d0*/  IMAD R109, R109, 0x17e, RZ ;  /* 0x0000017e6d6d7824 */ /* 0x008fc400078e02ff */
[----:B------:R-:W3:Y:S08]  /*61e0*/  LDC R81, c[0x0][0x248] ;  /* 0x00009200ff517b82 */ /* 0x000ef00000000800 */
[----:B-1----:R-:W1:Y:S01]  /*61f0*/  LDC R113, c[0x0][0x248] ;  /* 0x00009200ff717b82 */ /* 0x002e620000000800 */
[----:B------:R-:W-:Y:S02]  /*6200*/  IMAD R120, R120, 0x18e, RZ ;  /* 0x0000018e78787824 */ /* 0x000fe400078e02ff */
[----:B----4-:R-:W-:-:S02]  /*6210*/  IMAD R117, R117, 0x18c, RZ ;  /* 0x0000018c75757824 */ /* 0x010fc400078e02ff */
[----:B0-----:R-:W-:-:S03]  /*6220*/  IMAD R130, R130, 0x19c, RZ ;  /* 0x0000019c82827824 */ /* 0x001fc600078e02ff */
[----:B------:R-:W0:Y:S01]  /*6230*/  LDC R82, c[0x0][0x248] ;  /* 0x00009200ff527b82 */ /* 0x000e220000000800 */
[----:B------:R-:W-:-:S07]  /*6240*/  IMAD R132, R27, 0x104, RZ ;  /* 0x000001041b847824 */ /* 0x000fce00078e02ff */
[----:B------:R-:W4:Y:S08]  /*6250*/  LDC R83, c[0x0][0x248] ;  /* 0x00009200ff537b82 */ /* 0x000f300000000800 */
[----:B------:R-:W5:Y:S08]  /*6260*/  LDC R85, c[0x0][0x248] ;  /* 0x00009200ff557b82 */ /* 0x000f700000000800 */
        /* <DEDUP_REMOVED lines=11> */
[----:B------:R-:W5:Y:S01]  /*6320*/  LDC R96, c[0x0][0x248] ;  /* 0x00009200ff607b82 */ /* 0x000f620000000800 */
[----:B------:R-:W-:Y:S07]  /*6330*/  STL [R1+0x14], R112 ;  /* 0x0000147001007387 */ /* 0x000fee0000100800 */
[----:B------:R-:W5:Y:S01]  /*6340*/  LDC R105, c[0x0][0x248] ;  /* 0x00009200ff697b82 */ /* 0x000f620000000800 */
[----:B------:R3:W-:Y:S04]  /*6350*/  STL [R1+0x10], R4 ;  /* 0x0000100401007387 */ /* 0x0007e80000100800 */
[----:B------:R0:W-:Y:S01]  /*6360*/  STL [R1+0xc], R106 ;  /* 0x00000c6a01007387 */ /* 0x0001e20000100800 */
[----:B-1----:R-:W-:-:S02]  /*6370*/  IMAD R113, R113, 0x186, RZ ;  /* 0x0000018671717824 */ /* 0x002fc400078e02ff */
[----:B------:R-:W1:Y:S01]  /*6380*/  LDC R111, c[0x0][0x248] ;  /* 0x00009200ff6f7b82 */ /* 0x000e620000000800 */
[----:B---3--:R-:W-:-:S07]  /*6390*/  LOP3.LUT R4, R2, 0x10, RZ, 0x3c, !PT ;  /* 0x0000001002047812 */ /* 0x008fce00078e3cff */
[----:B------:R-:W3:Y:S08]  /*63a0*/  LDC R102, c[0x0][0x248] ;  /* 0x00009200ff667b82 */ /* 0x000ef00000000800 */
[----:B0-----:R-:W0:Y:S08]  /*63b0*/  LDC R106, c[0x0][0x248] ;  /* 0x00009200ff6a7b82 */ /* 0x001e300000000800 */
[----:B------:R-:W0:Y:S08]  /*63c0*/  LDC R110, c[0x0][0x248] ;  /* 0x00009200ff6e7b82 */ /* 0x000e300000000800 */
[----:B------:R-:W0:Y:S08]  /*63d0*/  LDC R114, c[0x0][0x248] ;  /* 0x00009200ff727b82 */ /* 0x000e300000000800 */
[----:B------:R-:W0:Y:S08]  /*63e0*/  LDC R107, c[0x0][0x248] ;  /* 0x00009200ff6b7b82 */ /* 0x000e300000000800 */
[----:B------:R-:W0:Y:S01]  /*63f0*/  LDC R112, c[0x0][0x248] ;  /* 0x00009200ff707b82 */ /* 0x000e220000000800 */
[----:B--2---:R-:W-:Y:S04]  /*6400*/  STL [R1+0x8], R11 ;  /* 0x0000080b01007387 */ /* 0x004fe80000100800 */
[----:B------:R2:W-:Y:S03]  /*6410*/  STL [R1+0x4], R8 ;  /* 0x0000040801007387 */ /* 0x0005e60000100800 */
[----:B------:R-:W0:Y:S08]  /*6420*/  LDC R115, c[0x0][0x248] ;  /* 0x00009200ff737b82 */ /* 0x000e300000000800 */
[----:B------:R-:W0:Y:S01]  /*6430*/  LDC R118, c[0x0][0x248] ;  /* 0x00009200ff767b82 */ /* 0x000e220000000800 */
[----:B--2---:R-:W-:-:S04]  /*6440*/  IADD3 R8, P0, R201, R122, RZ ;  /* 0x0000007ac9087210 */ /* 0x004fc80007f1e0ff */
[----:B------:R-:W-:-:S03]  /*6450*/  LEA.HI.X.SX32 R9, R9, R123, 0x1, P0 ;  /* 0x0000007b09097211 */ /* 0x000fc600000f0eff */
[----:B------:R-:W2:Y:S01]  /*6460*/  LDC R119, c[0x0][0x248] ;  /* 0x00009200ff777b82 */ /* 0x000ea20000000800 */
[----:B------:R-:W-:Y:S02]  /*6470*/  IADD3 R7, R212, R4, RZ ;  /* 0x00000004d4077210 */ /* 0x000fe40007ffe0ff */
[----:B------:R4:W5:Y:S05]  /*6480*/  LDG.E.U16 R4, desc[UR60][R8.64] ;  /* 0x0000003c08047981 */ /* 0x00096a000c1e1500 */
[----:B------:R-:W2:Y:S01]  /*6490*/  LDC R125, c[0x0][0x248] ;  /* 0x00009200ff7d7b82 */ /* 0x000ea20000000800 */
[----:B------:R1:W-:Y:S04]  /*64a0*/  STS.U16 [R7+0x4080], R28 ;  /* 0x0040801c07007388 */ /* 0x0003e80000000400 */
[----:B------:R3:W-:Y:S03]  /*64b0*/  STS.U16 [R7+0x10080], R79 ;  /* 0x0100804f07007388 */ /* 0x0007e60000000400 */
[----:B------:R-:W2:Y:S01]  /*64c0*/  LDC R116, c[0x0][0x248] ;  /* 0x00009200ff747b82 */ /* 0x000ea20000000800 */
[-C--:B-1----:R-:W-:Y:S01]  /*64d0*/  IADD3 R28, P0, R200, R122.reuse, RZ ;  /* 0x0000007ac81c7210 */ /* 0x082fe20007f1e0ff */
[----:B------:R-:W-:Y:S06]  /*64e0*/  STS.U16 [R7+0x10480], R78 ;  /* 0x0104804e07007388 */ /* 0x000fec0000000400 */
[----:B------:R-:W1:Y:S01]  /*64f0*/  LDC R126, c[0x0][0x248] ;  /* 0x00009200ff7e7b82 */ /* 0x000e620000000800 */
[----:B------:R-:W-:Y:S01]  /*6500*/  LEA.HI.X.SX32 R29, R29, R123, 0x1, P0 ;  /* 0x0000007b1d1d7211 */ /* 0x000fe200000f0eff */
[----:B------:R-:W-:Y:S01]  /*6510*/  STS.U16 [R7+0x10880], R77 ;  /* 0x0108804d07007388 */ /* 0x000fe20000000400 */
[----:B----4-:R-:W-:-:S03]  /*6520*/  IADD3 R8, P0, R198, R122, RZ ;  /* 0x0000007ac6087210 */ /* 0x010fc60007f1e0ff */
[----:B------:R-:W-:Y:S01]  /*6530*/  STS.U16 [R7+0x10c80], R76 ;  /* 0x010c804c07007388 */ /* 0x000fe20000000400 */
[----:B------:R-:W-:Y:S01]  /*6540*/  IMAD R11, R27, 0x8d, RZ ;  /* 0x0000008d1b0b7824 */ /* 0x000fe200078e02ff */
[----:B---3--:R-:W3:Y:S02]  /*6550*/  LDC R79, c[0x0][0x248] ;  /* 0x00009200ff4f7b82 */ /* 0x008ee40000000800 */
[----:B------:R-:W-:Y:S04]  /*6560*/  STS.U16 [R7+0x11080], R75 ;  /* 0x0110804b07007388 */ /* 0x000fe80000000400 */
[----:B------:R-:W-:Y:S02]  /*6570*/  STS.U16 [R7+0x11480], R74 ;  /* 0x0114804a07007388 */ /* 0x000fe40000000400 */
[----:B------:R-:W4:Y:S02]  /*6580*/  LDC R124, c[0x0][0x248] ;  /* 0x00009200ff7c7b82 */ /* 0x000f240000000800 */
        /* <DEDUP_REMOVED lines=56> */
[----:B------:R1:W-:Y:S01]  /*6910*/  STS.U16 [R7+0x17c80], R147 ;  /* 0x017c809307007388 */ /* 0x0003e20000000400 */
[-C--:B------:R-:W-:Y:S01]  /*6920*/  LEA.HI.X.SX32 R11, R11, R123.reuse, 0x1, P1 ;  /* 0x0000007b0b0b7211 */ /* 0x080fe200008f0eff */
[C---:B0-----:R-:W-:Y:S01]  /*6930*/  IMAD R33, R27.reuse, 0xa5, RZ ;  /* 0x000000a51b217824 */ /* 0x041fe200078e02ff */
[----:B--2---:R-:W-:Y:S01]  /*6940*/  LOP3.LUT R31, R2, 0x20, RZ, 0x3c, !PT ;  /* 0x00000020021f7812 */ /* 0x004fe200078e3cff */
[C---:B------:R-:W-:Y:S01]  /*6950*/  IMAD R39, R27.reuse, 0x8e, RZ ;  /* 0x0000008e1b277824 */ /* 0x040fe200078e02ff */
[----:B------:R-:W2:Y:S01]  /*6960*/  LDG.E.U16 R251, desc[UR60][R28.64] ;  /* 0x0000003c1cfb7981 */ /* 0x000ea2000c1e1500 */
[C---:B------:R-:W-:Y:S01]  /*6970*/  IMAD R35, R27.reuse, 0x86, RZ ;  /* 0x000000861b237824 */ /* 0x040fe200078e02ff */
[----:B------:R-:W0:Y:S01]  /*6980*/  LDC R37, c[0x0][0x248] ;  /* 0x00009200ff257b82 */ /* 0x000e220000000800 */
[----:B-1----:R-:W-:Y:S01]  /*6990*/  IMAD R7, R27, 0x9d, RZ ;  /* 0x0000009d1b077824 */ /* 0x002fe200078e02ff */
[-C--:B------:R-:W-:Y:S01]  /*69a0*/  IADD3 R248, P1, R248, R122.reuse, RZ ;  /* 0x0000007af8f87210 */ /* 0x080fe20007f3e0ff */
[----:B------:R1:W2:Y:S03]  /*69b0*/  LDG.E.U16 R252, desc[UR60][R10.64] ;  /* 0x0000003c0afc7981 */ /* 0x0002a6000c1e1500 */
[-C--:B------:R-:W-:Y:S01]  /*69c0*/  LEA.HI.X.SX32 R9, R7, R123.reuse, 0x1, P0 ;  /* 0x0000007b07097211 */ /* 0x080fe200000f0eff */
[----:B------:R-:W-:Y:S01]  /*69d0*/  IMAD R7, R27, 0xad, RZ ;  /* 0x000000ad1b077824 */ /* 0x000fe200078e02ff */
[-C--:B------:R-:W-:Y:S01]  /*69e0*/  IADD3 R246, P0, R246, R122.reuse, RZ ;  /* 0x0000007af6f67210 */ /* 0x080fe20007f1e0ff */
[----:B------:R-:W3:Y:S01]  /*69f0*/  LDC R41, c[0x0][0x248] ;  /* 0x00009200ff297b82 */ /* 0x000ee20000000800 */
[-C--:B------:R-:W-:Y:S01]  /*6a00*/  LEA.HI.X.SX32 R249, R33, R123.reuse, 0x1, P1 ;  /* 0x0000007b21f97211 */ /* 0x080fe200008f0eff */
[----:B------:R4:W2:Y:S01]  /*6a10*/  LDG.E.U16 R250, desc[UR60][R8.64] ;  /* 0x0000003c08fa7981 */ /* 0x0008a2000c1e1500 */
[-C--:B------:R-:W-:Y:S01]  /*6a20*/  LEA.HI.X.SX32 R247, R7, R123.reuse, 0x1, P0 ;  /* 0x0000007b07f77211 */ /* 0x080fe200000f0eff */
[C---:B------:R-:W-:Y:S01]  /*6a30*/  IMAD R7, R27.reuse, 0xb5, RZ ;  /* 0x000000b51b077824 */ /* 0x040fe200078e02ff */
[-C--:B------:R-:W-:Y:S01]  /*6a40*/  IADD3 R244, P0, R244, R122.reuse, RZ ;  /* 0x0000007af4f47210 */ /* 0x080fe20007f1e0ff */
[----:B-1----:R-:W-:Y:S01]  /*6a50*/  IMAD R11, R27, 0xec, RZ ;  /* 0x000000ec1b0b7824 */ /* 0x002fe200078e02ff */
[-C--:B------:R-:W-:Y:S01]  /*6a60*/  IADD3 R242, P1, R242, R122.reuse, RZ ;  /* 0x0000007af2f27210 */ /* 0x080fe20007f3e0ff */
[----:B------:R-:W1:Y:S01]  /*6a70*/  LDC R40, c[0x0][0x248] ;  /* 0x00009200ff287b82 */ /* 0x000e620000000800 */
[----:B------:R-:W-:Y:S01]  /*6a80*/  LEA.HI.X.SX32 R245, R7, R123, 0x1, P0 ;  /* 0x0000007b07f57211 */ /* 0x000fe200000f0eff */
[C---:B------:R-:W-:Y:S01]  /*6a90*/  IMAD R7, R27.reuse, 0xc5, RZ ;  /* 0x000000c51b077824 */ /* 0x040fe200078e02ff */
[-C--:B------:R-:W-:Y:S01]  /*6aa0*/  IADD3 R240, P0, R240, R122.reuse, RZ ;  /* 0x0000007af0f07210 */ /* 0x080fe20007f1e0ff */
[----:B----4-:R-:W-:Y:S01]  /*6ab0*/  IMAD R9, R27, 0xbd, RZ ;  /* 0x000000bd1b097824 */ /* 0x010fe200078e02ff */
[----:B------:R-:W-:Y:S01]  /*6ac0*/  IADD3 R31, R212, R31, RZ ;  /* 0x0000001fd41f7210 */ /* 0x000fe20007ffe0ff */
[----:B-----5:R4:W-:Y:S01]  /*6ad0*/  STL [R1], R4 ;  /* 0x0000000401007387 */ /* 0x0209e20000100800 */
[-C--:B------:R-:W-:Y:S01]  /*6ae0*/  LEA.HI.X.SX32 R241, R7, R123.reuse, 0x1, P0 ;  /* 0x0000007b07f17211 */ /* 0x080fe200000f0eff */
[C---:B------:R-:W-:Y:S01]  /*6af0*/  IMAD R7, R27.reuse, 0xcd, RZ ;  /* 0x000000cd1b077824 */ /* 0x040fe200078e02ff */
[-C--:B------:R-:W-:Y:S01]  /*6b00*/  IADD3 R238, P0, R238, R122.reuse, RZ ;  /* 0x0000007aeeee7210 */ /* 0x080fe20007f1e0ff */
[----:B------:R-:W-:Y:S01]  /*6b10*/  IMAD R33, R27, 0x96, RZ ;  /* 0x000000961b217824 */ /* 0x000fe200078e02ff */
[-C--:B------:R-:W-:Y:S01]  /*6b20*/  LEA.HI.X.SX32 R243, R9, R123.reuse, 0x1, P1 ;  /* 0x0000007b09f37211 */ /* 0x080fe200008f0eff */
[----:B------:R5:W-:Y:S01]  /*6b30*/  STS.U16 [R31+0x3900], R13 ;  /* 0x0039000d1f007388 */ /* 0x000be20000000400 */
[-C--:B------:R-:W-:Y:S01]  /*6b40*/  LEA.HI.X.SX32 R239, R7, R123.reuse, 0x1, P0 ;  /* 0x0000007b07ef7211 */ /* 0x080fe200000f0eff */
[C---:B------:R-:W-:Y:S01]  /*6b50*/  IMAD R7, R27.reuse, 0xdd, RZ ;  /* 0x000000dd1b077824 */ /* 0x040fe200078e02ff */
[-C--:B------:R-:W-:Y:S01]  /*6b60*/  IADD3 R234, P0, R234, R122.reuse, RZ ;  /* 0x0000007aeaea7210 */ /* 0x080fe20007f1e0ff */
[----:B------:R-:W-:Y:S01]  /*6b70*/  IMAD R9, R27, 0xd5, RZ ;  /* 0x000000d51b097824 */ /* 0x000fe200078e02ff */
[-C--:B------:R-:W-:Y:S01]  /*6b80*/  IADD3 R236, P1, R236, R122.reuse, RZ ;  /* 0x0000007aecec7210 */ /* 0x080fe20007f3e0ff */
[----:B------:R0:W-:Y:S01]  /*6b90*/  STS.U16 [R31+0x7100], R194 ;  /* 0x007100c21f007388 */ /* 0x0001e20000000400 */
[-C--:B------:R-:W-:Y:S01]  /*6ba0*/  LEA.HI.X.SX32 R235, R7, R123.reuse, 0x1, P0 ;  /* 0x0000007b07eb7211 */ /* 0x080fe200000f0eff */
[C---:B------:R-:W-:Y:S01]  /*6bb0*/  IMAD R7, R27.reuse, 0xe5, RZ ;  /* 0x000000e51b077824 */ /* 0x040fe200078e02ff */
[-C--:B------:R-:W-:Y:S01]  /*6bc0*/  IADD3 R232, P0, R232, R122.reuse, RZ ;  /* 0x0000007ae8e87210 */ /* 0x080fe20007f1e0ff */
[----:B------:R-:W-:Y:S01]  /*6bd0*/  IMAD R29, R27, 0xa6, RZ ;  /* 0x000000a61b1d7824 */ /* 0x000fe200078e02ff */
[-C--:B------:R-:W-:Y:S01]  /*6be0*/  LEA.HI.X.SX32 R237, R9, R123.reuse, 0x1, P1 ;  /* 0x0000007b09ed7211 */ /* 0x080fe200008f0eff */
[----:B------:R-:W-:Y:S01]  /*6bf0*/  IMAD R9, R27, 0xed, RZ ;  /* 0x000000ed1b097824 */ /* 0x000fe200078e02ff */
[-C--:B------:R-:W-:Y:S01]  /*6c00*/  LEA.HI.X.SX32 R233, R7, R123.reuse, 0x1, P0 ;  /* 0x0000007b07e97211 */ /* 0x080fe200000f0eff */
[C---:B------:R-:W-:Y:S01]  /*6c10*/  IMAD R7, R27.reuse, 0xf5, RZ ;  /* 0x000000f51b077824 */ /* 0x040fe200078e02ff */
[----:B----4-:R-:W-:Y:S01]  /*6c20*/  LOP3.LUT R4, R2, 0x30, RZ, 0x3c, !PT ;  /* 0x0000003002047812 */ /* 0x010fe200078e3cff */
[C---:B-----5:R-:W-:Y:S01]  /*6c30*/  IMAD R13, R27.reuse, 0xfc, RZ ;  /* 0x000000fc1b0d7824 */ /* 0x060fe200078e02ff */
[-C--:B------:R-:W-:Y:S01]  /*6c40*/  IADD3 R230, P1, R230, R122.reuse, RZ ;  /* 0x0000007ae6e67210 */ /* 0x080fe20007f3e0ff */
[----:B------:R4:W-:Y:S01]  /*6c50*/  STS.U16 [R31+0x7500], R195 ;  /* 0x007500c31f007388 */ /* 0x0009e20000000400 */
[----:B------:R-:W-:Y:S01]  /*6c60*/  IADD3 R228, P0, R228, R122, RZ ;  /* 0x0000007ae4e47210 */ /* 0x000fe20007f1e0ff */
[----:B------:R-:W5:Y:S01]  /*6c70*/  LDC R49, c[0x0][0x248] ;  /* 0x00009200ff317b82 */ /* 0x000f620000000800 */
[----:B------:R-:W-:Y:S01]  /*6c80*/  IADD3 R4, R212, R4, RZ ;  /* 0x00000004d4047210 */ /* 0x000fe20007ffe0ff */
[----:B------:R-:W-:Y:S01]  /*6c90*/  IMAD R212, R27, 0x76, RZ ;  /* 0x000000761bd47824 */ /* 0x000fe200078e02ff */
[-C--:B------:R-:W-:Y:S01]  /*6ca0*/  LEA.HI.X.SX32 R231, R9, R123.reuse, 0x1, P1 ;  /* 0x0000007b09e77211 */ /* 0x080fe200008f0eff */
[----:B------:R3:W-:Y:S01]  /*6cb0*/  STS.U16 [R31+0x5900], R188 ;  /* 0x005900bc1f007388 */ /* 0x0007e20000000400 */
[-C--:B------:R-:W-:Y:S01]  /*6cc0*/  LEA.HI.X.SX32 R229, R7, R123.reuse, 0x1, P0 ;  /* 0x0000007b07e57211 */ /* 0x080fe200000f0eff */
[----:B------:R-:W-:Y:S01]  /*6cd0*/  IMAD R7, R27, 0xfd, RZ ;  /* 0x000000fd1b077824 */ /* 0x000fe200078e02ff */
[-C--:B0-----:R-:W-:Y:S01]  /*6ce0*/  IADD3 R194, P1, R11, R122.reuse, RZ ;  /* 0x0000007a0bc27210 */ /* 0x081fe20007f3e0ff */
[----:B------:R-:W-:Y:S01]  /*6cf0*/  IMAD R9, R27, 0x7e, RZ ;  /* 0x0000007e1b097824 */ /* 0x000fe200078e02ff */
[-C--:B------:R-:W-:Y:S01]  /*6d00*/  IADD3 R226, P0, R197, R122.reuse, RZ ;  /* 0x0000007ac5e27210 */ /* 0x080fe20007f1e0ff */
[----:B------:R-:W-:Y:S01]  /*6d10*/  STS.U16 [R31+0x100], R148 ;  /* 0x000100941f007388 */ /* 0x000fe20000000400 */
[-C--:B----4-:R-:W-:Y:S01]  /*6d20*/  LEA.HI.X.SX32 R195, R212, R123.reuse, 0x1, P1 ;  /* 0x0000007bd4c37211 */ /* 0x090fe200008f0eff */
[----:B------:R-:W0:Y:S01]  /*6d30*/  LDC R48, c[0x0][0x248] ;  /* 0x00009200ff307b82 */ /* 0x000e220000000800 */
[----:B------:R-:W-:Y:S01]  /*6d40*/  LEA.HI.X.SX32 R227, R7, R123, 0x1, P0 ;  /* 0x0000007b07e37211 */ /* 0x000fe200000f0eff */
[----:B------:R-:W-:Y:S01]  /*6d50*/  STS.U16 [R31+0x10100], R149 ;  /* 0x010100951f007388 */ /* 0x000fe20000000400 */
[----:B---3--:R-:W-:-:S02]  /*6d60*/  IADD3 R188, P1, R13, R122, RZ ;  /* 0x0000007a0dbc7210 */ /* 0x008fc40007f3e0ff */
[----:B------:R-:W-:Y:S01]  /*6d70*/  LEA R7, R27, -R27, 0x6 ;  /* 0x8000001b1b077211 */ /* 0x000fe200078e30ff */
[----:B------:R-:W-:Y:S01]  /*6d80*/  STS.U16 [R31+0x10500], R150 ;  /* 0x010500961f007388 */ /* 0x000fe20000000400 */
[----:B------:R-:W-:Y:S01]  /*6d90*/  IADD3 R222, P0, R9, R122, RZ ;  /* 0x0000007a09de7210 */ /* 0x000fe20007f1e0ff */
[----:B------:R-:W3:Y:S02]  /*6da0*/  LDC R44, c[0x0][0x248] ;  /* 0x00009200ff2c7b82 */ /* 0x000ee40000000800 */
[----:B------:R-:W-:Y:S01]  /*6db0*/  STS.U16 [R31+0x10900], R152 ;  /* 0x010900981f007388 */ /* 0x000fe20000000400 */
[----:B------:R-:W-:-:S03]  /*6dc0*/  LEA.HI.X.SX32 R215, R11, R123, 0x1, P2 ;  /* 0x0000007b0bd77211 */ /* 0x000fc600010f0eff */
[----:B------:R-:W-:Y:S01]  /*6dd0*/  STS.U16 [R31+0x10d00], R153 ;  /* 0x010d00991f007388 */ /* 0x000fe20000000400 */
[-C--:B------:R-:W-:Y:S01]  /*6de0*/  LEA.HI.X.SX32 R223, R7, R123.reuse, 0x1, P0 ;  /* 0x0000007b07df7211 */ /* 0x080fe200000f0eff */
[----:B------:R-:W4:Y:S02]  /*6df0*/  LDC R53, c[0x0][0x248] ;  /* 0x00009200ff357b82 */ /* 0x000f240000000800 */
[----:B------:R-:W-:Y:S04]  /*6e00*/  STS.U16 [R31+0x11100], R154 ;  /* 0x0111009a1f007388 */ /* 0x000fe80000000400 */
[----:B------:R-:W-:Y:S02]  /*6e10*/  STS.U16 [R31+0x11500], R156 ;  /* 0x0115009c1f007388 */ /* 0x000fe40000000400 */
        /* <DEDUP_REMOVED lines=27> */
[----:B------:R-:W2:Y:S02]  /*6fd0*/  LDC R43, c[0x0][0x248] ;  /* 0x00009200ff2b7b82 */ /* 0x000ea40000000800 */
        /* <DEDUP_REMOVED lines=39> */
[----:B------:R1:W-:Y:S04]  /*7250*/  STS.U16 [R31+0x5d00], R189 ;  /* 0x005d00bd1f007388 */ /* 0x0003e80000000400 */
[----:B------:R-:W-:Y:S02]  /*7260*/  STS.U16 [R31+0x6100], R190 ;  /* 0x006100be1f007388 */ /* 0x000fe40000000400 */
[----:B------:R-:W2:Y:S02]  /*7270*/  LDC R61, c[0x0][0x248] ;  /* 0x00009200ff3d7b82 */ /* 0x000ea40000000800 */
[----:B------:R-:W-:Y:S01]  /*7280*/  STS.U16 [R31+0x6500], R191 ;  /* 0x006500bf1f007388 */ /* 0x000fe20000000400 */
[----:B-1----:R-:W-:-:S03]  /*7290*/  LEA.HI.X.SX32 R189, R9, R123, 0x1, P1 ;  /* 0x0000007b09bd7211 */ /* 0x002fc600008f0eff */
[----:B------:R-:W-:Y:S01]  /*72a0*/  STS.U16 [R31+0x6900], R192 ;  /* 0x006900c01f007388 */ /* 0x000fe20000000400 */
[-C--:B------:R-:W-:Y:S01]  /*72b0*/  IADD3 R218, P1, R39, R122.reuse, RZ ;  /* 0x0000007a27da7210 */ /* 0x080fe20007f3e0ff */
[----:B------:R-:W1:Y:S02]  /*72c0*/  LDC R63, c[0x0][0x248] ;  /* 0x00009200ff3f7b82 */ /* 0x000e640000000800 */
[----:B------:R-:W-:Y:S04]  /*72d0*/  STS.U16 [R31+0x6d00], R193 ;  /* 0x006d00c11f007388 */ /* 0x000fe80000000400 */
[----:B------:R-:W-:Y:S02]  /*72e0*/  STS.U16 [R31+0x7900], R196 ;  /* 0x007900c41f007388 */ /* 0x000fe40000000400 */
[----:B------:R-:W1:Y:S02]  /*72f0*/  LDC R65, c[0x0][0x248] ;  /* 0x00009200ff417b82 */ /* 0x000e640000000800 */
[----:B------:R-:W-:Y:S04]  /*7300*/  STS.U16 [R31+0x7d00], R128 ;  /* 0x007d00801f007388 */ /* 0x000fe80000000400 */
[----:B------:R-:W-:Y:S02]  /*7310*/  STS.U16 [R31+0x17d00], R129 ;  /* 0x017d00811f007388 */ /* 0x000fe40000000400 */
[----:B------:R-:W1:Y:S02]  /*7320*/  LDC R67, c[0x0][0x248] ;  /* 0x00009200ff437b82 */ /* 0x000e640000000800 */
[----:B------:R5:W-:Y:S01]  /*7330*/  STS.U16 [R31+0x4100], R6 ;  /* 0x004100061f007388 */ /* 0x000be20000000400 */
[----:B------:R-:W-:-:S03]  /*7340*/  IADD3 R8, P2, R213, R122, RZ ;  /* 0x0000007ad5087210 */ /* 0x000fc60007f5e0ff */
[----:B------:R0:W-:Y:S01]  /*7350*/  STS.U16 [R4+0x1580], R5 ;  /* 0x0015800504007388 */ /* 0x0001e20000000400 */
[----:B------:R-:W-:Y:S01]  /*7360*/  IADD3 R220, P0, R35, R122, RZ ;  /* 0x0000007a23dc7210 */ /* 0x000fe20007f1e0ff */
[C---:B------:R-:W-:Y:S01]  /*7370*/  IMAD R7, R27.reuse, 0x4b, RZ ;  /* 0x0000004b1b077824 */ /* 0x040fe200078e02ff */
[----:B------:R-:W2:Y:S01]  /*7380*/  LDC R150, c[0x0][0x248] ;  /* 0x00009200ff967b82 */ /* 0x000ea20000000800 */
[----:B------:R3:W-:Y:S01]  /*7390*/  STS.U16 [R4+0x1980], R3 ;  /* 0x0019800304007388 */ /* 0x0007e20000000400 */
[----:B-----5:R-:W-:-:S03]  /*73a0*/  IMAD R31, R27, 0x9e, RZ ;  /* 0x0000009e1b1f7824 */ /* 0x020fc600078e02ff */
[----:B------:R-:W5:Y:S01]  /*73b0*/  LDG.E.U16 R236, desc[UR60][R236.64] ;  /* 0x0000003cecec7981 */ /* 0x000f62000c1e1500 */
[----:B0-----:R-:W-:Y:S02]  /*73c0*/  IMAD R5, R27, 0x47, RZ ;  /* 0x000000471b057824 */ /* 0x001fe400078e02ff */
[----:B------:R-:W0:Y:S01]  /*73d0*/  LDC R166, c[0x0][0x248] ;  /* 0x00009200ffa67b82 */ /* 0x000e220000000800 */
[----:B------:R-:W-:Y:S01]  /*73e0*/  IMAD R37, R37, 0x10c, RZ ;  /* 0x0000010c25257824 */ /* 0x000fe200078e02ff */
[----:B------:R4:W5:Y:S01]  /*73f0*/  LDG.E.U16 R226, desc[UR60][R226.64] ;  /* 0x0000003ce2e27981 */ /* 0x000962000c1e1500 */
[----:B---3--:R-:W-:Y:S01]  /*7400*/  IMAD R3, R27, 0x43, RZ ;  /* 0x000000431b037824 */ /* 0x008fe200078e02ff */
[-C--:B------:R-:W-:Y:S01]  /*7410*/  LEA.HI.X.SX32 R219, R5, R123.reuse, 0x1, P1 ;  /* 0x0000007b05db7211 */ /* 0x080fe200008f0eff */
[----:B------:R-:W-:Y:S01]  /*7420*/  IMAD R5, R27, 0x4f, RZ ;  /* 0x0000004f1b057824 */ /* 0x000fe200078e02ff */
[----:B------:R-:W-:Y:S01]  /*7430*/  STS.U16 [R4+0x180], R157 ;  /* 0x0001809d04007388 */ /* 0x000fe20000000400 */
[-C--:B------:R-:W-:Y:S01]  /*7440*/  LEA.HI.X.SX32 R9, R13, R123.reuse, 0x1, P2 ;  /* 0x0000007b0d097211 */ /* 0x080fe200010f0eff */
[----:B------:R-:W-:Y:S01]  /*7450*/  IMAD R17, R27, 0xb6, RZ ;  /* 0x000000b61b117824 */ /* 0x000fe200078e02ff */
[----:B------:R-:W-:Y:S01]  /*7460*/  LEA.HI.X.SX32 R221, R3, R123, 0x1, P0 ;  /* 0x0000007b03dd7211 */ /* 0x000fe200000f0eff */
[----:B------:R-:W-:Y:S01]  /*7470*/  STS.U16 [R4+0x580], R155 ;  /* 0x0005809b04007388 */ /* 0x000fe20000000400 */
[----:B------:R-:W-:Y:S01]  /*7480*/  IADD3 R6, P2, R33, R122, RZ ;  /* 0x0000007a21067210 */ /* 0x000fe20007f5e0ff */
[C---:B------:R-:W-:Y:S01]  /*7490*/  IMAD R21, R27.reuse, 0xbe, RZ ;  /* 0x000000be1b157824 */ /* 0x040fe200078e02ff */
[----:B------:R-:W3:Y:S01]  /*74a0*/  LDC R152, c[0x0][0x248] ;  /* 0x00009200ff987b82 */ /* 0x000ee20000000800 */
[----:B------:R-:W-:Y:S04]  /*74b0*/  STS.U16 [R4+0x980], R151 ;  /* 0x0009809704007388 */ /* 0x000fe80000000400 */
[----:B------:R-:W-:Y:S01]  /*74c0*/  STS.U16 [R4+0xd80], R145 ;  /* 0x000d809104007388 */ /* 0x000fe20000000400 */
[----:B------:R-:W-:-:S02]  /*74d0*/  IMAD R25, R27, 0xae, RZ ;  /* 0x000000ae1b197824 */ /* 0x000fc400078e02ff */
[C---:B------:R-:W-:Y:S01]  /*74e0*/  IMAD R11, R27.reuse, 0x53, RZ ;  /* 0x000000531b0b7824 */ /* 0x040fe200078e02ff */
[----:B------:R-:W-:Y:S01]  /*74f0*/  STS.U16 [R4+0x1180], R135 ;  /* 0x0011808704007388 */ /* 0x000fe20000000400 */
[----:B------:R-:W-:Y:S01]  /*7500*/  IMAD R14, R27, 0xd6, RZ ;  /* 0x000000d61b0e7824 */ /* 0x000fe200078e02ff */
[----:B------:R-:W1:Y:S02]  /*7510*/  LDC R72, c[0x0][0x248] ;  /* 0x00009200ff487b82 */ /* 0x000e640000000800 */
[----:B------:R2:W-:Y:S01]  /*7520*/  STS.U16 [R4+0x1d80], R0 ;  /* 0x001d800004007388 */ /* 0x0005e20000000400 */
[----:B------:R-:W-:Y:S01]  /*7530*/  LEA.HI.X.SX32 R7, R7, R123, 0x1, P2 ;  /* 0x0000007b07077211 */ /* 0x000fe200010f0eff */
[----:B------:R-:W-:Y:S01]  /*7540*/  IMAD R13, R27, 0x57, RZ ;  /* 0x000000571b0d7824 */ /* 0x000fe200078e02ff */
[----:B------:R-:W-:Y:S01]  /*7550*/  IADD3 R212, P1, R29, R122, RZ ;  /* 0x0000007a1dd47210 */ /* 0x000fe20007f3e0ff */
[C---:B------:R-:W-:Y:S01]  /*7560*/  IMAD R16, R27.reuse, 0xce, RZ ;  /* 0x000000ce1b107824 */ /* 0x040fe200078e02ff */
[----:B------:R-:W5:Y:S01]  /*7570*/  LDG.E.U16 R3, desc[UR60][R8.64] ;  /* 0x0000003c08037981 */ /* 0x000f62000c1e1500 */
[C---:B------:R-:W-:Y:S01]  /*7580*/  IMAD R19, R27.reuse, 0xe6, RZ ;  /* 0x000000e61b137824 */ /* 0x040fe200078e02ff */
[----:B----4-:R-:W4:Y:S02]  /*7590*/  LDC R227, c[0x0][0x248] ;  /* 0x00009200ffe37b82 */ /* 0x010f240000000800 */
[----:B------:R-:W5:Y:S04]  /*75a0*/  LDG.E.U16 R216, desc[UR60][R6.64] ;  /* 0x0000003c06d87981 */ /* 0x000f68000c1e1500 */
[----:B--2---:R2:W5:Y:S01]  /*75b0*/  LDG.E.U16 R0, desc[UR60][R214.64] ;  /* 0x0000003cd6007981 */ /* 0x004562000c1e1500 */
[C---:B------:R-:W-:Y:S01]  /*75c0*/  IMAD R15, R27.reuse, 0xde, RZ ;  /* 0x000000de1b0f7824 */ /* 0x040fe200078e02ff */
[----:B------:R-:W1:Y:S01]  /*75d0*/  LDC R74, c[0x0][0x248] ;  /* 0x00009200ff4a7b82 */ /* 0x000e620000000800 */
[C---:B------:R-:W-:Y:S01]  /*75e0*/  IMAD R22, R27.reuse, 0xee, RZ ;  /* 0x000000ee1b167824 */ /* 0x040fe200078e02ff */
[----:B------:R0:W5:Y:S01]  /*75f0*/  LDG.E.U16 R188, desc[UR60][R188.64] ;  /* 0x0000003cbcbc7981 */ /* 0x000162000c1e1500 */
[----:B------:R-:W-:-:S02]  /*7600*/  IMAD R23, R27, 0xf6, RZ ;  /* 0x000000f61b177824 */ /* 0x000fc400078e02ff */
[----:B------:R-:W-:Y:S01]  /*7610*/  IMAD R26, R27, 0xfe, RZ ;  /* 0x000000fe1b1a7824 */ /* 0x000fe200078e02ff */
[----:B------:R3:W5:Y:S01]  /*7620*/  LDG.E.U16 R194, desc[UR60][R194.64] ;  /* 0x0000003cc2c27981 */ /* 0x000762000c1e1500 */
[-C--:B--2---:R-:W-:Y:S01]  /*7630*/  IADD3 R214, P0, R31, R122.reuse, RZ ;  /* 0x0000007a1fd67210 */ /* 0x084fe20007f1e0ff */
[----:B------:R-:W-:Y:S02]  /*7640*/  IMAD R237, R27, 0x106, RZ ;  /* 0x000001061bed7824 */ /* 0x000fe400078e02ff */
[----:B------:R2:W5:Y:S01]  /*7650*/  LDG.E.U16 R234, desc[UR60][R234.64] ;  /* 0x0000003ceaea7981 */ /* 0x000562000c1e1500 */
[----:B------:R-:W-:Y:S01]  /*7660*/  IMAD R40, R40, 0x10e, RZ ;  /* 0x0000010e28287824 */ /* 0x000fe200078e02ff */
        /* <DEDUP_REMOVED lines=9> */
[----:B------:R-:W-:Y:S01]  /*7700*/  IMAD R49, R49, 0x11e, RZ ;  /* 0x0000011e31317824 */ /* 0x000fe200078e02ff */
[-C--:B------:R-:W-:Y:S01]  /*7710*/  LEA.HI.X.SX32 R213, R11, R123.reuse, 0x1, P1 ;  /* 0x0000007b0bd57211 */ /* 0x080fe200008f0eff */
[----:B------:R-:W-:Y:S01]  /*7720*/  IMAD R48, R48, 0x11c, RZ ;  /* 0x0000011c30307824 */ /* 0x000fe200078e02ff */
[-C--:B------:R-:W-:Y:S01]  /*7730*/  LEA.HI.X.SX32 R207, R7, R123.reuse, 0x1, P0 ;  /* 0x0000007b07cf7211 */ /* 0x080fe200000f0eff */
[----:B------:R-:W-:Y:S01]  /*7740*/  IMAD R7, R27, 0x6b, RZ ;  /* 0x0000006b1b077824 */ /* 0x000fe200078e02ff */
[-C--:B------:R-:W-:Y:S01]  /*7750*/  IADD3 R204, P1, R5, R122.reuse, RZ ;  /* 0x0000007a05cc7210 */ /* 0x080fe20007f3e0ff */
        /* <DEDUP_REMOVED lines=11> */
[-C--:B------:R-:W-:Y:S01]  /*7810*/  LEA.HI.X.SX32 R203, R11, R123.reuse, 0x1, P2 ;  /* 0x0000007b0bcb7211 */ /* 0x080fe200010f0eff */
[----:B------:R-:W-:Y:S01]  /*7820*/  IMAD R11, R27, 0x77, RZ ;  /* 0x000000771b0b7824 */ /* 0x000fe200078e02ff */
[-C--:B------:R-:W-:Y:S01]  /*7830*/  IADD3 R196, P1, R19, R122.reuse, RZ ;  /* 0x0000007a13c47210 */ /* 0x080fe20007f3e0ff */
        /* <DEDUP_REMOVED lines=9> */
[----:B------:R-:W-:Y:S01]  /*78d0*/  LEA.HI.X.SX32 R193, R11, R123, 0x1, P2 ;  /* 0x0000007b0bc17211 */ /* 0x000fe200010f0eff */
[----:B------:R-:W-:Y:S01]  /*78e0*/  IMAD R77, R77, 0x14c, RZ ;  /* 0x0000014c4d4d7824 */ /* 0x000fe200078e02ff */
[-C--:B------:R-:W-:Y:S01]  /*78f0*/  IADD3 R190, P0, R23, R122.reuse, RZ ;  /* 0x0000007a17be7210 */ /* 0x080fe20007f1e0ff */
[----:B------:R-:W-:Y:S01]  /*7900*/  IMAD R73, R73, 0x146, RZ ;  /* 0x0000014649497824 */ /* 0x000fe200078e02ff */
[----:B------:R-:W-:Y:S01]  /*7910*/  LEA R11, R27, -R27, 0x7 ;  /* 0x8000001b1b0b7211 */ /* 0x000fe200078e38ff */
[----:B------:R-:W-:Y:S01]  /*7920*/  IMAD R69, R69, 0x13e, RZ ;  /* 0x0000013e45457824 */ /* 0x000fe200078e02ff */
[-C--:B------:R-:W-:Y:S01]  /*7930*/  IADD3 R186, P1, R26, R122.reuse, RZ ;  /* 0x0000007a1aba7210 */ /* 0x080fe20007f3e0ff */
[----:B0-----:R-:W0:Y:S01]  /*7940*/  LDC R189, c[0x0][0x248] ;  /* 0x00009200ffbd7b82 */ /* 0x001e220000000800 */
[-C--:B------:R-:W-:Y:S01]  /*7950*/  LEA.HI.X.SX32 R191, R9, R123.reuse, 0x1, P0 ;  /* 0x0000007b09bf7211 */ /* 0x080fe200000f0eff */
[----:B------:R-:W-:Y:S01]  /*7960*/  IMAD R134, R134, 0x19e, RZ ;  /* 0x0000019e86867824 */ /* 0x000fe200078e02ff */
[----:B------:R-:W-:Y:S01]  /*7970*/  SHF.L.U32 R7, R27, 0x2, RZ ;  /* 0x000000021b077819 */ /* 0x000fe200000006ff */
[----:B------:R-:W-:Y:S01]  /*7980*/  IMAD R142, R142, 0x1a6, RZ ;  /* 0x000001a68e8e7824 */ /* 0x000fe200078e02ff */
[-C--:B------:R-:W-:Y:S01]  /*7990*/  LEA R8, P0, R41, R122.reuse, 0x3 ;  /* 0x0000007a29087211 */ /* 0x080fe200078018ff */
[----:B------:R-:W-:Y:S01]  /*79a0*/  IMAD R150, R150, 0x1ac, RZ ;  /* 0x000001ac96967824 */ /* 0x000fe200078e02ff */
[-C--:B------:R-:W-:Y:S01]  /*79b0*/  LEA.HI.X.SX32 R187, R11, R123.reuse, 0x1, P1 ;  /* 0x0000007b0bbb7211 */ /* 0x080fe200008f0eff */
[----:B---3--:R-:W3:Y:S01]  /*79c0*/  LDC R195, c[0x0][0x248] ;  /* 0x00009200ffc37b82 */ /* 0x008ee20000000800 */
[-C--:B------:R-:W-:Y:S01]  /*79d0*/  IADD3 R10, P2, R237, R122.reuse, RZ ;  /* 0x0000007aed0a7210 */ /* 0x080fe20007f5e0ff */
[----:B------:R-:W-:Y:S01]  /*79e0*/  IMAD R166, R166, 0x1b6, RZ ;  /* 0x000001b6a6a67824 */ /* 0x000fe200078e02ff */
[----:B------:R-:W-:Y:S01]  /*79f0*/  IADD3 R6, P1, R37, R122, RZ ;  /* 0x0000007a25067210 */ /* 0x000fe20007f3e0ff */
[----:B------:R-:W5:Y:S01]  /*7a00*/  LDG.E.U16 R186, desc[UR60][R186.64] ;  /* 0x0000003cbaba7981 */ /* 0x000f62000c1e1500 */
[----:B------:R-:W-:-:S02]  /*7a10*/  LEA.HI.X.SX32 R9, R7, R123, 0x1, P0 ;  /* 0x0000007b07097211 */ /* 0x000fc400000f0eff */
[-C--:B------:R-:W-:Y:S01]  /*7a20*/  LEA.HI.X.SX32 R11, R13, R123.reuse, 0x1, P2 ;  /* 0x0000007b0d0b7211 */ /* 0x080fe200010f0eff */
[----:B------:R-:W-:Y:S01]  /*7a30*/  IMAD R13, R27, 0x87, RZ ;  /* 0x000000871b0d7824 */ /* 0x000fe200078e02ff */
[-C--:B------:R-:W-:Y:S01]  /*7a40*/  LEA.HI.X.SX32 R7, R35, R123.reuse, 0x1, P1 ;  /* 0x0000007b23077211 */ /* 0x080fe200008f0eff */
[----:B------:R4:W5:Y:S01]  /*7a50*/  LDG.E.U16 R224, desc[UR60][R8.64] ;  /* 0x0000003c08e07981 */ /* 0x000962000c1e1500 */
[-C--:B------:R-:W-:Y:S01]  /*7a60*/  IADD3 R12, P0, R40, R122.reuse, RZ ;  /* 0x0000007a280c7210 */ /* 0x080fe20007f1e0ff */
[----:B--2---:R-:W2:Y:S02]  /*7a70*/  LDC R235, c[0x0][0x248] ;  /* 0x00009200ffeb7b82 */ /* 0x004ea40000000800 */
[----:B------:R1:W5:Y:S01]  /*7a80*/  LDG.E.U16 R181, desc[UR60][R6.64] ;  /* 0x0000003c06b57981 */ /* 0x000362000c1e1500 */
[----:B------:R-:W-:Y:S01]  /*7a90*/  LEA.HI.X.SX32 R13, R13, R123, 0x1, P0 ;  /* 0x0000007b0d0d7211 */ /* 0x000fe200000f0eff */
[C---:B------:R-:W-:Y:S02]  /*7aa0*/  IMAD R35, R27.reuse, 0x93, RZ ;  /* 0x000000931b237824 */ /* 0x040fe400078e02ff */
[----:B------:R1:W5:Y:S01]  /*7ab0*/  LDG.E.U16 R183, desc[UR60][R10.64] ;  /* 0x0000003c0ab77981 */ /* 0x000362000c1e1500 */
[-C--:B----4-:R-:W-:Y:S01]  /*7ac0*/  IADD3 R8, P2, R48, R122.reuse, RZ ;  /* 0x0000007a30087210 */ /* 0x090fe20007f5e0ff */
[----:B------:R-:W4:Y:S02]  /*7ad0*/  LDC R187, c[0x0][0x248] ;  /* 0x00009200ffbb7b82 */ /* 0x000f240000000800 */
[----:B------:R0:W5:Y:S01]  /*7ae0*/  LDG.E.U16 R179, desc[UR60][R12.64] ;  /* 0x0000003c0cb37981 */ /* 0x000162000c1e1500 */
[----:B-1----:R-:W-:Y:S01]  /*7af0*/  IMAD R7, R27, 0x8f, RZ ;  /* 0x0000008f1b077824 */ /* 0x002fe200078e02ff */
[----:B------:R-:W-:-:S02]  /*7b00*/  IADD3 R6, P0, R49, R122, RZ ;  /* 0x0000007a31067210 */ /* 0x000fc40007f1e0ff */
[----:B------:R1:W5:Y:S01]  /*7b10*/  LDG.E.U16 R228, desc[UR60][R228.64] ;  /* 0x0000003ce4e47981 */ /* 0x000362000c1e1500 */
[----:B------:R-:W-:Y:S01]  /*7b20*/  IMAD R11, R27, 0x8b, RZ ;  /* 0x0000008b1b0b7824 */ /* 0x000fe200078e02ff */
[-C--:B------:R-:W-:Y:S01]  /*7b30*/  LEA.HI.X.SX32 R7, R7, R123.reuse, 0x1, P0 ;  /* 0x0000007b07077211 */ /* 0x080fe200000f0eff */
[----:B0-----:R-:W-:Y:S01]  /*7b40*/  IMAD R189, R189, 0x1bc, RZ ;  /* 0x000001bcbdbd7824 */ /* 0x001fe200078e02ff */
[-C--:B------:R-:W-:Y:S01]  /*7b50*/  IADD3 R10, P1, R44, R122.reuse, RZ ;  /* 0x0000007a2c0a7210 */ /* 0x080fe20007f3e0ff */
[----:B------:R-:W-:Y:S01]  /*7b60*/  IMAD R152, R152, 0x1ae, RZ ;  /* 0x000001ae98987824 */ /* 0x000fe200078e02ff */
[----:B------:R-:W-:Y:S01]  /*7b70*/  IADD3 R12, P0, R53, R122, RZ ;  /* 0x0000007a350c7210 */ /* 0x000fe20007f1e0ff */
[----:B------:R0:W5:Y:S01]  /*7b80*/  LDG.E.U16 R173, desc[UR60][R6.64] ;  /* 0x0000003c06ad7981 */ /* 0x000162000c1e1500 */
[-C--:B------:R-:W-:Y:S01]  /*7b90*/  LEA.HI.X.SX32 R9, R39, R123.reuse, 0x1, P2 ;  /* 0x0000007b27097211 */ /* 0x080fe200010f0eff */
[----:B-1----:R-:W1:Y:S01]  /*7ba0*/  LDC R229, c[0x0][0x248] ;  /* 0x00009200ffe57b82 */ /* 0x002e620000000800 */
[-C--:B------:R-:W-:Y:S01]  /*7bb0*/  LEA.HI.X.SX32 R11, R11, R123.reuse, 0x1, P1 ;  /* 0x0000007b0b0b7211 */ /* 0x080fe200008f0eff */
[----:B------:R-:W5:Y:S01]  /*7bc0*/  LDG.E.U16 R232, desc[UR60][R232.64] ;  /* 0x0000003ce8e87981 */ /* 0x000f62000c1e1500 */
[----:B------:R-:W-:Y:S01]  /*7bd0*/  LEA.HI.X.SX32 R13, R35, R123, 0x1, P0 ;  /* 0x0000007b230d7211 */ /* 0x000fe200000f0eff */
[----:B------:R-:W-:-:S02]  /*7be0*/  IMAD R39, R27, 0x97, RZ ;  /* 0x000000971b277824 */ /* 0x000fc400078e02ff */
[----:B------:R3:W5:Y:S01]  /*7bf0*/  LDG.E.U16 R175, desc[UR60][R8.64] ;  /* 0x0000003c08af7981 */ /* 0x000762000c1e1500 */
[----:B0-----:R-:W-:Y:S01]  /*7c00*/  IMAD R7, R27, 0x9b, RZ ;  /* 0x0000009b1b077824 */ /* 0x001fe200078e02ff */
[-C--:B------:R-:W-:Y:S02]  /*7c10*/  IADD3 R6, P0, R64, R122.reuse, RZ ;  /* 0x0000007a40067210 */ /* 0x080fe40007f1e0ff */
[----:B------:R0:W5:Y:S01]  /*7c20*/  LDG.E.U16 R177, desc[UR60][R10.64] ;  /* 0x0000003c0ab17981 */ /* 0x000162000c1e1500 */
[----:B------:R-:W1:Y:S01]  /*7c30*/  LDC R71, c[0x0][0x248] ;  /* 0x00009200ff477b82 */ /* 0x000e620000000800 */
[----:B------:R-:W-:Y:S02]  /*7c40*/  LEA.HI.X.SX32 R7, R7, R123, 0x1, P0 ;  /* 0x0000007b07077211 */ /* 0x000fe400000f0eff */
[----:B------:R2:W5:Y:S01]  /*7c50*/  LDG.E.U16 R171, desc[UR60][R12.64] ;  /* 0x0000003c0cab7981 */ /* 0x000562000c1e1500 */
[----:B---3--:R-:W-:-:S03]  /*7c60*/  IADD3 R8, P2, R60, R122, RZ ;  /* 0x0000007a3c087210 */ /* 0x008fc60007f5e0ff */
[----:B------:R3:W5:Y:S01]  /*7c70*/  LDG.E.U16 R165, desc[UR60][R6.64] ;  /* 0x0000003c06a57981 */ /* 0x000762000c1e1500 */
[----:B------:R-:W1:Y:S01]  /*7c80*/  LDC R233, c[0x0][0x248] ;  /* 0x00009200ffe97b82 */ /* 0x000e620000000800 */
[-C--:B0-----:R-:W-:Y:S02]  /*7c90*/  IADD3 R10, P1, R57, R122.reuse, RZ ;  /* 0x0000007a390a7210 */ /* 0x081fe40007f3e0ff */
[-C--:B------:R-:W-:Y:S01]  /*7ca0*/  LEA.HI.X.SX32 R9, R39, R123.reuse, 0x1, P2 ;  /* 0x0000007b27097211 */ /* 0x080fe200010f0eff */
[----:B------:R-:W5:Y:S01]  /*7cb0*/  LDG.E.U16 R196, desc[UR60][R196.64] ;  /* 0x0000003cc4c47981 */ /* 0x000f62000c1e1500 */
[-C--:B--2---:R-:W-:Y:S02]  /*7cc0*/  IADD3 R12, P0, R68, R122.reuse, RZ ;  /* 0x0000007a440c7210 */ /* 0x084fe40007f1e0ff */
[-C--:B------:R-:W-:Y:S01]  /*7cd0*/  LEA.HI.X.SX32 R11, R33, R123.reuse, 0x1, P1 ;  /* 0x0000007b210b7211 */ /* 0x080fe200008f0eff */
[----:B------:R0:W2:Y:S01]  /*7ce0*/  LDG.E.U16 R167, desc[UR60][R8.64] ;  /* 0x0000003c08a77981 */ /* 0x0000a2000c1e1500 */
[-C--:B------:R-:W-:Y:S01]  /*7cf0*/  LEA.HI.X.SX32 R13, R31, R123.reuse, 0x1, P0 ;  /* 0x0000007b1f0d7211 */ /* 0x080fe200000f0eff */
[----:B------:R-:W1:Y:S01]  /*7d00*/  LDC R66, c[0x0][0x248] ;  /* 0x00009200ff427b82 */ /* 0x000e620000000800 */
[----:B---3--:R-:W-:Y:S01]  /*7d10*/  IADD3 R6, P0, R77, R122, RZ ;  /* 0x0000007a4d067210 */ /* 0x008fe20007f1e0ff */
[C---:B------:R-:W-:Y:S01]  /*7d20*/  IMAD R35, R27.reuse, 0xa3, RZ ;  /* 0x000000a31b237824 */ /* 0x040fe200078e02ff */
[----:B------:R3:W2:Y:S01]  /*7d30*/  LDG.E.U16 R169, desc[UR60][R10.64] ;  /* 0x0000003c0aa97981 */ /* 0x0006a2000c1e1500 */
[----:B------:R-:W-:Y:S01]  /*7d40*/  IMAD R33, R27, 0x9f, RZ ;  /* 0x0000009f1b217824 */ /* 0x000fe200078e02ff */
[----:B------:R-:W-:-:S02]  /*7d50*/  LEA.HI.X.SX32 R7, R29, R123, 0x1, P0 ;  /* 0x0000007b1d077211 */ /* 0x000fc400000f0eff */
[----:B------:R4:W2:Y:S01]  /*7d60*/  LDG.E.U16 R163, desc[UR60][R12.64] ;  /* 0x0000003c0ca37981 */ /* 0x0008a2000c1e1500 */
[-C--:B0-----:R-:W-:Y:S01]  /*7d70*/  IADD3 R8, P2, R73, R122.reuse, RZ ;  /* 0x0000007a49087210 */ /* 0x081fe20007f5e0ff */
[----:B------:R-:W0:Y:S02]  /*7d80*/  LDC R197, c[0x0][0x248] ;  /* 0x00009200ffc57b82 */ /* 0x000e240000000800 */
[----:B------:R4:W2:Y:S01]  /*7d90*/  LDG.E.U16 R157, desc[UR60][R6.64] ;  /* 0x0000003c069d7981 */ /* 0x0008a2000c1e1500 */
[-C--:B---3--:R-:W-:Y:S02]  /*7da0*/  IADD3 R10, P1, R69, R122.reuse, RZ ;  /* 0x0000007a450a7210 */ /* 0x088fe40007f3e0ff */
[-C--:B------:R-:W-:Y:S01]  /*7db0*/  LEA.HI.X.SX32 R9, R35, R123.reuse, 0x1, P2 ;  /* 0x0000007b23097211 */ /* 0x080fe200010f0eff */
[----:B------:R3:W2:Y:S01]  /*7dc0*/  LDG.E.U16 R230, desc[UR60][R230.64] ;  /* 0x0000003ce6e67981 */ /* 0x0006a2000c1e1500 */
[C---:B----4-:R-:W-:Y:S01]  /*7dd0*/  IMAD R13, R27.reuse, 0xa7, RZ ;  /* 0x000000a71b0d7824 */ /* 0x050fe200078e02ff */
[-C--:B------:R-:W-:Y:S01]  /*7de0*/  IADD3 R12, P0, R80, R122.reuse, RZ ;  /* 0x0000007a500c7210 */ /* 0x080fe20007f1e0ff */
[----:B------:R-:W-:Y:S01]  /*7df0*/  IMAD R29, R27, 0xb7, RZ ;  /* 0x000000b71b1d7824 */ /* 0x000fe200078e02ff */
[-C--:B------:R-:W-:Y:S01]  /*7e00*/  LEA.HI.X.SX32 R11, R33, R123.reuse, 0x1, P1 ;  /* 0x0000007b210b7211 */ /* 0x080fe200008f0eff */
[----:B------:R-:W-:Y:S01]  /*7e10*/  IMAD R7, R27, 0xaf, RZ ;  /* 0x000000af1b077824 */ /* 0x000fe200078e02ff */
[-C--:B------:R-:W-:Y:S01]  /*7e20*/  LEA.HI.X.SX32 R13, R13, R123.reuse, 0x1, P0 ;  /* 0x0000007b0d0d7211 */ /* 0x080fe200000f0eff */
[----:B------:R4:W2:Y:S01]  /*7e30*/  LDG.E.U16 R159, desc[UR60][R8.64] ;  /* 0x0000003c089f7981 */ /* 0x0008a2000c1e1500 */
[----:B------:R-:W-:Y:S01]  /*7e40*/  IADD3 R6, P0, R89, R122, RZ ;  /* 0x0000007a59067210 */ /* 0x000fe20007f1e0ff */
[----:B------:R-:W-:Y:S01]  /*7e50*/  IMAD R31, R27, 0xbb, RZ ;  /* 0x000000bb1b1f7824 */ /* 0x000fe200078e02ff */
[----:B---3--:R-:W3:Y:S01]  /*7e60*/  LDC R231, c[0x0][0x248] ;  /* 0x00009200ffe77b82 */ /* 0x008ee20000000800 */
[----:B------:R4:W2:Y:S01]  /*7e70*/  LDG.E.U16 R161, desc[UR60][R10.64] ;  /* 0x0000003c0aa17981 */ /* 0x0008a2000c1e1500 */
[----:B------:R-:W-:-:S03]  /*7e80*/  LEA.HI.X.SX32 R7, R7, R123, 0x1, P0 ;  /* 0x0000007b07077211 */ /* 0x000fc600000f0eff */
[----:B------:R-:W2:Y:S01]  /*7e90*/  LDG.E.U16 R155, desc[UR60][R12.64] ;  /* 0x0000003c0c9b7981 */ /* 0x000ea2000c1e1500 */
[----:B----4-:R-:W-:Y:S01]  /*7ea0*/  IMAD R9, R27, 0xab, RZ ;  /* 0x000000ab1b097824 */ /* 0x010fe200078e02ff */
[-C--:B------:R-:W-:Y:S02]  /*7eb0*/  IADD3 R8, P2, R88, R122.reuse, RZ ;  /* 0x0000007a58087210 */ /* 0x080fe40007f5e0ff */
[----:B------:R4:W2:Y:S01]  /*7ec0*/  LDG.E.U16 R149, desc[UR60][R6.64] ;  /* 0x0000003c06957981 */ /* 0x0008a2000c1e1500 */
[----:B------:R-:W-:Y:S01]  /*7ed0*/  IMAD R187, R187, 0x1be, RZ ;  /* 0x000001bebbbb7824 */ /* 0x000fe200078e02ff */
[----:B------:R-:W-:Y:S01]  /*7ee0*/  IADD3 R10, P1, R84, R122, RZ ;  /* 0x0000007a540a7210 */ /* 0x000fe20007f3e0ff */
[----:B------:R-:W3:Y:S01]  /*7ef0*/  LDC R70, c[0x0][0x248] ;  /* 0x00009200ff467b82 */ /* 0x000ee20000000800 */
[----:B------:R1:W2:Y:S02]  /*7f00*/  LDG.E.U16 R198, desc[UR60][R198.64] ;  /* 0x0000003cc6c67981 */ /* 0x0002a4000c1e1500 */
[----:B------:R-:W-:-:S02]  /*7f10*/  LEA.HI.X.SX32 R11, R9, R123, 0x1, P1 ;  /* 0x0000007b090b7211 */ /* 0x000fc400008f0eff */
[-C--:B------:R-:W-:Y:S01]  /*7f20*/  LEA.HI.X.SX32 R9, R25, R123.reuse, 0x1, P2 ;  /* 0x0000007b19097211 */ /* 0x080fe200010f0eff */
[----:B------:R-:W-:Y:S01]  /*7f30*/  IMAD R25, R27, 0xb3, RZ ;  /* 0x000000b31b197824 */ /* 0x000fe200078e02ff */
[-C--:B----4-:R-:W-:Y:S01]  /*7f40*/  IADD3 R6, P0, R93, R122.reuse, RZ ;  /* 0x0000007a5d067210 */ /* 0x090fe20007f1e0ff */
[----:B------:R4:W2:Y:S01]  /*7f50*/  LDG.E.U16 R153, desc[UR60][R10.64] ;  /* 0x0000003c0a997981 */ /* 0x0008a2000c1e1500 */
[-C--:B------:R-:W-:Y:S01]  /*7f60*/  IADD3 R12, P1, R97, R122.reuse, RZ ;  /* 0x0000007a610c7210 */ /* 0x080fe20007f3e0ff */
[----:B------:R-:W-:Y:S01]  /*7f70*/  IMAD R227, R227, 0x1c6, RZ ;  /* 0x000001c6e3e37824 */ /* 0x000fe200078e02ff */
[-C--:B------:R-:W-:Y:S01]  /*7f80*/  LEA.HI.X.SX32 R7, R25, R123.reuse, 0x1, P0 ;  /* 0x0000007b19077211 */ /* 0x080fe200000f0eff */
[----:B------:R-:W2:Y:S01]  /*7f90*/  LDG.E.U16 R151, desc[UR60][R8.64] ;  /* 0x0000003c08977981 */ /* 0x000ea2000c1e1500 */
[----:B------:R-:W-:Y:S01]  /*7fa0*/  LEA.HI.X.SX32 R13, R17, R123, 0x1, P1 ;  /* 0x0000007b110d7211 */ /* 0x000fe200008f0eff */
[----:B-1----:R-:W1:Y:S02]  /*7fb0*/  LDC R199, c[0x0][0x248] ;  /* 0x00009200ffc77b82 */ /* 0x002e640000000800 */
[----:B------:R0:W2:Y:S01]  /*7fc0*/  LDG.E.U16 R147, desc[UR60][R6.64] ;  /* 0x0000003c06937981 */ /* 0x0000a2000c1e1500 */
[----:B----4-:R-:W-:Y:S01]  /*7fd0*/  IADD3 R10, P0, R100, R122, RZ ;  /* 0x0000007a640a7210 */ /* 0x010fe20007f1e0ff */
[----:B------:R-:W-:-:S02]  /*7fe0*/  IMAD R17, R27, 0xbf, RZ ;  /* 0x000000bf1b117824 */ /* 0x000fc400078e02ff */
[----:B------:R4:W2:Y:S01]  /*7ff0*/  LDG.E.U16 R145, desc[UR60][R12.64] ;  /* 0x0000003c0c917981 */ /* 0x0008a2000c1e1500 */
[----:B------:R-:W-:Y:S01]  /*8000*/  IMAD R195, R195, 0x1cc, RZ ;  /* 0x000001ccc3c37824 */ /* 0x000fe200078e02ff */
[----:B------:R-:W1:Y:S02]  /*8010*/  LDC R35, c[0x0][0x248] ;  /* 0x00009200ff237b82 */ /* 0x000e640000000800 */
[----:B------:R4:W2:Y:S01]  /*8020*/  LDG.E.U16 R242, desc[UR60][R242.64] ;  /* 0x0000003cf2f27981 */ /* 0x0008a2000c1e1500 */
[-C--:B0-----:R-:W-:Y:S02]  /*8030*/  IADD3 R6, P1, R108, R122.reuse, RZ ;  /* 0x0000007a6c067210 */ /* 0x081fe40007f3e0ff */
[-C--:B------:R-:W-:Y:S01]  /*8040*/  IADD3 R8, P2, R104, R122.reuse, RZ ;  /* 0x0000007a68087210 */ /* 0x080fe20007f5e0ff */
[----:B------:R-:W2:Y:S01]  /*8050*/  LDG.E.U16 R240, desc[UR60][R240.64] ;  /* 0x0000003cf0f07981 */ /* 0x000ea2000c1e1500 */
[-C--:B------:R-:W-:Y:S01]  /*8060*/  LEA.HI.X.SX32 R7, R21, R123.reuse, 0x1, P1 ;  /* 0x0000007b15077211 */ /* 0x080fe200008f0eff */
[----:B------:R-:W0:Y:S01]  /*8070*/  LDC R41, c[0x0][0x248] ;  /* 0x00009200ff297b82 */ /* 0x000e220000000800 */
[----:B------:R-:W-:Y:S01]  /*8080*/  LEA.HI.X.SX32 R11, R29, R123, 0x1, P0 ;  /* 0x0000007b1d0b7211 */ /* 0x000fe200000f0eff */
[----:B------:R-:W2:Y:S01]  /*8090*/  LDG.E.U16 R238, desc[UR60][R238.64] ;  /* 0x0000003ceeee7981 */ /* 0x000ea2000c1e1500 */
[----:B----4-:R-:W-:-:S02]  /*80a0*/  IADD3 R12, P0, R109, R122, RZ ;  /* 0x0000007a6d0c7210 */ /* 0x010fc40007f1e0ff */
[-C--:B------:R-:W-:Y:S01]  /*80b0*/  LEA.HI.X.SX32 R9, R31, R123.reuse, 0x1, P2 ;  /* 0x0000007b1f097211 */ /* 0x080fe200010f0eff */
[----:B------:R4:W2:Y:S01]  /*80c0*/  LDG.E.U16 R139, desc[UR60][R6.64] ;  /* 0x0000003c068b7981 */ /* 0x0008a2000c1e1500 */
[-C--:B------:R-:W-:Y:S01]  /*80d0*/  LEA.HI.X.SX32 R13, R17, R123.reuse, 0x1, P0 ;  /* 0x0000007b110d7211 */ /* 0x080fe200000f0eff */
[----:B------:R-:W0:Y:S02]  /*80e0*/  LDC R243, c[0x0][0x248] ;  /* 0x00009200fff37b82 */ /* 0x000e240000000800 */
[----:B------:R3:W2:Y:S04]  /*80f0*/  LDG.E.U16 R143, desc[UR60][R10.64] ;  /* 0x0000003c0a8f7981 */ /* 0x0006a8000c1e1500 */
[----:B------:R3:W2:Y:S01]  /*8100*/  LDG.E.U16 R141, desc[UR60][R8.64] ;  /* 0x0000003c088d7981 */ /* 0x0006a2000c1e1500 */
[C---:B----4-:R-:W-:Y:S01]  /*8110*/  IMAD R7, R27.reuse, 0xc7, RZ ;  /* 0x000000c71b077824 */ /* 0x050fe200078e02ff */
[-C--:B------:R-:W-:Y:S01]  /*8120*/  IADD3 R6, P0, R120, R122.reuse, RZ ;  /* 0x0000007a78067210 */ /* 0x080fe20007f1e0ff */
[C---:B------:R-:W-:Y:S01]  /*8130*/  IMAD R17, R27.reuse, 0xcb, RZ ;  /* 0x000000cb1b117824 */ /* 0x040fe200078e02ff */
[----:B------:R-:W4:Y:S01]  /*8140*/  LDG.E.U16 R137, desc[UR60][R12.64] ;  /* 0x0000003c0c897981 */ /* 0x000f22000c1e1500 */
[----:B---3--:R-:W-:Y:S01]  /*8150*/  IMAD R11, R27, 0xc3, RZ ;  /* 0x000000c31b0b7824 */ /* 0x008fe200078e02ff */
[-C--:B------:R-:W-:Y:S01]  /*8160*/  IADD3 R10, P1, R113, R122.reuse, RZ ;  /* 0x0000007a710a7210 */ /* 0x080fe20007f3e0ff */
[----:B------:R-:W-:Y:S01]  /*8170*/  IMAD R21, R27, 0xdb, RZ ;  /* 0x000000db1b157824 */ /* 0x000fe200078e02ff */
[-C--:B------:R-:W-:Y:S01]  /*8180*/  LEA.HI.X.SX32 R7, R7, R123.reuse, 0x1, P0 ;  /* 0x0000007b07077211 */ /* 0x080fe200000f0eff */
[----:B------:R-:W-:Y:S01]  /*8190*/  IMAD R235, R235, 0x1ce, RZ ;  /* 0x000001ceebeb7824 */ /* 0x000fe200078e02ff */
[----:B------:R-:W-:Y:S01]  /*81a0*/  IADD3 R8, P2, R117, R122, RZ ;  /* 0x0000007a75087210 */ /* 0x000fe20007f5e0ff */
[----:B------:R-:W3:Y:S01]  /*81b0*/  LDC R241, c[0x0][0x248] ;  /* 0x00009200fff17b82 */ /* 0x000ee20000000800 */
[-C--:B------:R-:W-:Y:S01]  /*81c0*/  LEA.HI.X.SX32 R11, R11, R123.reuse, 0x1, P1 ;  /* 0x0000007b0b0b7211 */ /* 0x080fe200008f0eff */
[----:B------:R-:W2:Y:S01]  /*81d0*/  LDG.E.U16 R204, desc[UR60][R204.64] ;  /* 0x0000003ccccc7981 */ /* 0x000ea2000c1e1500 */
[----:B------:R-:W-:-:S03]  /*81e0*/  LEA.HI.X.SX32 R9, R5, R123, 0x1, P2 ;  /* 0x0000007b05097211 */ /* 0x000fc600010f0eff */
[----:B------:R1:W4:Y:S01]  /*81f0*/  LDG.E.U16 R5, desc[UR60][R6.64] ;  /* 0x0000003c06057981 */ /* 0x000322000c1e1500 */
[----:B------:R-:W-:Y:S01]  /*8200*/  IMAD R25, R27, 0xe7, RZ ;  /* 0x000000e71b197824 */ /* 0x000fe200078e02ff */
[----:B------:R-:W3:Y:S02]  /*8210*/  LDC R239, c[0x0][0x248] ;  /* 0x00009200ffef7b82 */ /* 0x000ee40000000800 */
[----:B------:R1:W4:Y:S04]  /*8220*/  LDG.E.U16 R135, desc[UR60][R10.64] ;  /* 0x0000003c0a877981 */ /* 0x000328000c1e1500 */
[----:B------:R0:W4:Y:S01]  /*8230*/  LDG.E.U16 R133, desc[UR60][R8.64] ;  /* 0x0000003c08857981 */ /* 0x000122000c1e1500 */
[-C--:B-1----:R-:W-:Y:S01]  /*8240*/  IADD3 R6, P0, R127, R122.reuse, RZ ;  /* 0x0000007a7f067210 */ /* 0x082fe20007f1e0ff */
[----:B------:R-:W-:Y:S01]  /*8250*/  IMAD R229, R229, 0x1d6, RZ ;  /* 0x000001d6e5e57824 */ /* 0x000fe200078e02ff */
[-C--:B------:R-:W-:Y:S01]  /*8260*/  IADD3 R12, P1, R130, R122.reuse, RZ ;  /* 0x0000007a820c7210 */ /* 0x080fe20007f3e0ff */
[----:B------:R-:W1:Y:S01]  /*8270*/  LDC R205, c[0x0][0x248] ;  /* 0x00009200ffcd7b82 */ /* 0x000e620000000800 */
[----:B------:R-:W-:Y:S01]  /*8280*/  IMAD R11, R27, 0xcf, RZ ;  /* 0x000000cf1b0b7824 */ /* 0x000fe200078e02ff */
[-C--:B------:R-:W-:Y:S01]  /*8290*/  LEA.HI.X.SX32 R7, R17, R123.reuse, 0x1, P0 ;  /* 0x0000007b11077211 */ /* 0x080fe200000f0eff */
[----:B------:R-:W-:Y:S01]  /*82a0*/  IMAD R17, R27, 0xd3, RZ ;  /* 0x000000d31b117824 */ /* 0x000fe200078e02ff */
[-C--:B------:R-:W-:Y:S01]  /*82b0*/  IADD3 R10, P0, R142, R122.reuse, RZ ;  /* 0x0000007a8e0a7210 */ /* 0x080fe20007f1e0ff */
[----:B------:R-:W-:Y:S01]  /*82c0*/  IMAD R43, R43, 0x206, RZ ;  /* 0x000002062b2b7824 */ /* 0x000fe200078e02ff */
[----:B0-----:R-:W-:Y:S01]  /*82d0*/  IADD3 R8, P2, R134, R122, RZ ;  /* 0x0000007a86087210 */ /* 0x001fe20007f5e0ff */
[----:B------:R-:W4:Y:S01]  /*82e0*/  LDG.E.U16 R6, desc[UR60][R6.64] ;  /* 0x0000003c06067981 */ /* 0x000f22000c1e1500 */
[----:B------:R-:W-:Y:S01]  /*82f0*/  IMAD R47, R34, 0x208, RZ ;  /* 0x00000208222f7824 */ /* 0x000fe200078e02ff */
[----:B------:R-:W0:Y:S01]  /*8300*/  LDC R76, c[0x0][0x248] ;  /* 0x00009200ff4c7b82 */ /* 0x000e220000000800 */
[-C--:B------:R-:W-:Y:S01]  /*8310*/  LEA.HI.X.SX32 R9, R11, R123.reuse, 0x1, P2 ;  /* 0x0000007b0b097211 */ /* 0x080fe200010f0eff */
[----:B------:R-:W-:Y:S01]  /*8320*/  IMAD R51, R42, 0x20a, RZ ;  /* 0x0000020a2a337824 */ /* 0x000fe200078e02ff */
[-C--:B------:R-:W-:Y:S01]  /*8330*/  LEA.HI.X.SX32 R11, R17, R123.reuse, 0x1, P0 ;  /* 0x0000007b110b7211 */ /* 0x080fe200000f0eff */
[----:B------:R-:W-:Y:S01]  /*8340*/  IMAD R45, R45, 0x21c, RZ ;  /* 0x0000021c2d2d7824 */ /* 0x000fe200078e02ff */
[----:B------:R-:W-:Y:S01]  /*8350*/  LEA.HI.X.SX32 R13, R16, R123, 0x1, P1 ;  /* 0x0000007b100d7211 */ /* 0x000fe200008f0eff */
[----:B------:R-:W4:Y:S01]  /*8360*/  LDG.E.U16 R8, desc[UR60][R8.64] ;  /* 0x0000003c08087981 */ /* 0x000f22000c1e1500 */
[----:B------:R-:W-:Y:S01]  /*8370*/  IMAD R17, R27, 0xd7, RZ ;  /* 0x000000d71b117824 */ /* 0x000fe200078e02ff */
[----:B------:R-:W0:Y:S02]  /*8380*/  LDC R78, c[0x0][0x248] ;  /* 0x00009200ff4e7b82 */ /* 0x000e240000000800 */
[----:B------:R3:W4:Y:S01]  /*8390*/  LDG.E.U16 R7, desc[UR60][R12.64] ;  /* 0x0000003c0c077981 */ /* 0x000722000c1e1500 */
[----:B------:R-:W-:-:S02]  /*83a0*/  IMAD R55, R55, 0x226, RZ ;  /* 0x0000022637377824 */ /* 0x000fc400078e02ff */
[----:B------:R-:W-:Y:S01]  /*83b0*/  IMAD R58, R58, 0x11f, RZ ;  /* 0x0000011f3a3a7824 */ /* 0x000fe200078e02ff */
[----:B------:R-:W4:Y:S01]  /*83c0*/  LDG.E.U16 R248, desc[UR60][R248.64] ;  /* 0x0000003cf8f87981 */ /* 0x000f22000c1e1500 */
[----:B------:R-:W-:Y:S01]  /*83d0*/  IMAD R197, R197, 0x1dc, RZ ;  /* 0x000001dcc5c57824 */ /* 0x000fe200078e02ff */
[----:B------:R-:W0:Y:S02]  /*83e0*/  LDC R75, c[0x0][0x248] ;  /* 0x00009200ff4b7b82 */ /* 0x000e240000000800 */
[----:B------:R3:W4:Y:S02]  /*83f0*/  LDG.E.U16 R9, desc[UR60][R10.64] ;  /* 0x0000003c0a097981 */ /* 0x000724000c1e1500 */
[-C--:B---3--:R-:W-:Y:S02]  /*8400*/  IADD3 R12, P2, R166, R122.reuse, RZ ;  /* 0x0000007aa60c7210 */ /* 0x088fe40007f5e0ff */
[-C--:B------:R-:W-:Y:S01]  /*8410*/  IADD3 R16, P1, R152, R122.reuse, RZ ;  /* 0x0000007a98107210 */ /* 0x080fe20007f3e0ff */
[----:B------:R-:W-:Y:S01]  /*8420*/  IMAD R233, R233, 0x1de, RZ ;  /* 0x000001dee9e97824 */ /* 0x000fe200078e02ff */
[----:B------:R-:W-:Y:S01]  /*8430*/  LEA R39, R27, -R27, 0x8 ;  /* 0x8000001b1b277211 */ /* 0x000fe200078e40ff */
[----:B------:R-:W-:Y:S01]  /*8440*/  IMAD R231, R231, 0x1e6, RZ ;  /* 0x000001e6e7e77824 */ /* 0x000fe200078e02ff */
[----:B------:R-:W3:Y:S01]  /*8450*/  LDC R42, c[0x0][0x248] ;  /* 0x00009200ff2a7b82 */ /* 0x000ee20000000800 */
[----:B------:R-:W-:Y:S01]  /*8460*/  IMAD R62, R62, 0x23a, RZ ;  /* 0x0000023a3e3e7824 */ /* 0x000fe200078e02ff */
[----:B------:R-:W-:Y:S01]  /*8470*/  IADD3 R10, P0, R150, R122, RZ ;  /* 0x0000007a960a7210 */ /* 0x000fe20007f1e0ff */
[----:B------:R-:W-:Y:S01]  /*8480*/  IMAD R61, R61, 0x11d, RZ ;  /* 0x0000011d3d3d7824 */ /* 0x000fe200078e02ff */
[----:B------:R-:W4:Y:S02]  /*8490*/  LDG.E.U16 R190, desc[UR60][R190.64] ;  /* 0x0000003cbebe7981 */ /* 0x000f24000c1e1500 */
[----:B------:R-:W-:-:S02]  /*84a0*/  LEA.HI.X.SX32 R11, R14, R123, 0x1, P0 ;  /* 0x0000007b0e0b7211 */ /* 0x000fc400000f0eff */
[-C--:B------:R-:W-:Y:S01]  /*84b0*/  IADD3 R14, P0, R189, R122.reuse, RZ ;  /* 0x0000007abd0e7210 */ /* 0x080fe20007f1e0ff */
[----:B------:R-:W-:Y:S01]  /*84c0*/  IMAD R31, R27, 0xef, RZ ;  /* 0x000000ef1b1f7824 */ /* 0x000fe200078e02ff */
[-C--:B------:R-:W-:Y:S01]  /*84d0*/  LEA.HI.X.SX32 R13, R21, R123.reuse, 0x1, P2 ;  /* 0x0000007b150d7211 */ /* 0x080fe200010f0eff */
[----:B------:R-:W4:Y:S01]  /*84e0*/  LDG.E.U16 R10, desc[UR60][R10.64] ;  /* 0x0000003c0a0a7981 */ /* 0x000f22000c1e1500 */
[-C--:B------:R-:W-:Y:S01]  /*84f0*/  LEA.HI.X.SX32 R15, R15, R123.reuse, 0x1, P0 ;  /* 0x0000007b0f0f7211 */ /* 0x080fe200000f0eff */
[----:B------:R-:W-:Y:S01]  /*8500*/  IMAD R33, R27, 0xf3, RZ ;  /* 0x000000f31b217824 */ /* 0x000fe200078e02ff */
[----:B------:R-:W-:Y:S01]  /*8510*/  LEA.HI.X.SX32 R17, R17, R123, 0x1, P1 ;  /* 0x0000007b11117211 */ /* 0x000fe200008f0eff */
[----:B------:R-:W4:Y:S01]  /*8520*/  LDG.E.U16 R12, desc[UR60][R12.64] ;  /* 0x0000003c0c0c7981 */ /* 0x000f22000c1e1500 */
[----:B------:R-:W-:Y:S01]  /*8530*/  IMAD R21, R27, 0xdf, RZ ;  /* 0x000000df1b157824 */ /* 0x000fe200078e02ff */
[----:B------:R-:W-:Y:S01]  /*8540*/  IADD3 R20, P1, R227, R122, RZ ;  /* 0x0000007ae3147210 */ /* 0x000fe20007f3e0ff */
[----:B------:R-:W-:Y:S01]  /*8550*/  IMAD R199, R199, 0x1ec, RZ ;  /* 0x000001ecc7c77824 */ /* 0x000fe200078e02ff */
[----:B------:R-:W3:Y:S01]  /*8560*/  LDC R138, c[0x0][0x248] ;  /* 0x00009200ff8a7b82 */ /* 0x000ee20000000800 */
[----:B------:R-:W-:Y:S01]  /*8570*/  IMAD R63, R63, 0x24e, RZ ;  /* 0x0000024e3f3f7824 */ /* 0x000fe200078e02ff */
[----:B------:R1:W4:Y:S04]  /*8580*/  LDG.E.U16 R11, desc[UR60][R16.64] ;  /* 0x0000003c100b7981 */ /* 0x000328000c1e1500 */
[----:B------:R0:W4:Y:S01]  /*8590*/  LDG.E.U16 R13, desc[UR60][R14.64] ;  /* 0x0000003c0e0d7981 */ /* 0x000122000c1e1500 */
[----:B------:R-:W-:Y:S01]  /*85a0*/  IMAD R243, R243, 0x1ee, RZ ;  /* 0x000001eef3f37824 */ /* 0x000fe200078e02ff */
[----:B------:R-:W5:Y:S01]  /*85b0*/  LDC R136, c[0x0][0x248] ;  /* 0x00009200ff887b82 */ /* 0x000f620000000800 */
[----:B------:R-:W-:Y:S01]  /*85c0*/  IMAD R65, R65, 0x127, RZ ;  /* 0x0000012741417824 */ /* 0x000fe200078e02ff */
[----:B------:R-:W4:Y:S01]  /*85d0*/  LDG.E.U16 R214, desc[UR60][R214.64] ;  /* 0x0000003cd6d67981 */ /* 0x000f22000c1e1500 */
[----:B-1----:R-:W-:-:S02]  /*85e0*/  IMAD R17, R27, 0xe3, RZ ;  /* 0x000000e31b117824 */ /* 0x002fc400078e02ff */
[----:B------:R-:W-:Y:S01]  /*85f0*/  IMAD R67, R67, 0x12b, RZ ;  /* 0x0000012b43437824 */ /* 0x000fe200078e02ff */
[----:B------:R-:W2:Y:S01]  /*8600*/  LDG.E.U16 R208, desc[UR60][R208.64] ;  /* 0x0000003cd0d07981 */ /* 0x000ea2000c1e1500 */
[-C--:B0-----:R-:W-:Y:S01]  /*8610*/  IADD3 R14, P0, R187, R122.reuse, RZ ;  /* 0x0000007abb0e7210 */ /* 0x081fe20007f1e0ff */
        /* <DEDUP_REMOVED lines=8> */
[----:B------:R-:W4:Y:S01]  /*86a0*/  LDG.E.U16 R14, desc[UR60][R14.64] ;  /* 0x0000003c0e0e7981 */ /* 0x000f22000c1e1500 */
[-C--:B------:R-:W-:Y:S01]  /*86b0*/  LEA.HI.X.SX32 R17, R19, R123.reuse, 0x1, P2 ;  /* 0x0000007b13117211 */ /* 0x080fe200010f0eff */
[----:B------:R-:W-:Y:S01]  /*86c0*/  IMAD R74, R74, 0x12d, RZ ;  /* 0x0000012d4a4a7824 */ /* 0x000fe200078e02ff */
[----:B------:R-:W-:Y:S01]  /*86d0*/  LEA.HI.X.SX32 R19, R25, R123, 0x1, P0 ;  /* 0x0000007b19137211 */ /* 0x000fe200000f0eff */
[----:B------:R-:W-:Y:S01]  /*86e0*/  IMAD R25, R27, 0xeb, RZ ;  /* 0x000000eb1b197824 */ /* 0x000fe200078e02ff */
[----:B------:R-:W0:Y:S01]  /*86f0*/  LDC R128, c[0x0][0x248] ;  /* 0x00009200ff807b82 */ /* 0x000e220000000800 */
[----:B------:R-:W4:Y:S01]  /*8700*/  LDG.E.U16 R16, desc[UR60][R16.64] ;  /* 0x0000003c10107981 */ /* 0x000f22000c1e1500 */
[----:B------:R-:W-:-:S03]  /*8710*/  IADD3 R28, P1, R197, R122, RZ ;  /* 0x0000007ac51c7210 */ /* 0x000fc60007f3e0ff */
[----:B------:R-:W4:Y:S01]  /*8720*/  LDG.E.U16 R15, desc[UR60][R20.64] ;  /* 0x0000003c140f7981 */ /* 0x000f22000c1e1500 */
[----:B------:R-:W-:Y:S02]  /*8730*/  IMAD R71, R71, 0x25c, RZ ;  /* 0x0000025c47477824 */ /* 0x000fe400078e02ff */
[----:B------:R-:W-:Y:S01]  /*8740*/  IMAD R66, R66, 0x12f, RZ ;  /* 0x0000012f42427824 */ /* 0x000fe200078e02ff */
[----:B------:R-:W1:Y:S01]  /*8750*/  LDC R129, c[0x0][0x248] ;  /* 0x00009200ff817b82 */ /* 0x000e620000000800 */
[----:B------:R-:W4:Y:S04]  /*8760*/  LDG.E.U16 R210, desc[UR60][R210.64] ;  /* 0x0000003cd2d27981 */ /* 0x000f28000c1e1500 */
[----:B------:R3:W4:Y:S01]  /*8770*/  LDG.E.U16 R17, desc[UR60][R18.64] ;  /* 0x0000003c12117981 */ /* 0x000722000c1e1500 */
[----:B------:R-:W-:-:S02]  /*8780*/  IADD3 R24, P2, R231, R122, RZ ;  /* 0x0000007ae7187210 */ /* 0x000fc40007f5e0ff */
[-C--:B------:R-:W-:Y:S01]  /*8790*/  LEA.HI.X.SX32 R29, R22, R123.reuse, 0x1, P1 ;  /* 0x0000007b161d7211 */ /* 0x080fe200008f0eff */
[----:B------:R-:W-:Y:S01]  /*87a0*/  IMAD R70, R70, 0x26a, RZ ;  /* 0x0000026a46467824 */ /* 0x000fe200078e02ff */
[----:B------:R-:W0:Y:S01]  /*87b0*/  LDC R140, c[0x0][0x248] ;  /* 0x00009200ff8c7b82 */ /* 0x000e220000000800 */
[----:B------:R-:W4:Y:S01]  /*87c0*/  LDG.E.U16 R202, desc[UR60][R202.64] ;  /* 0x0000003ccaca7981 */ /* 0x000f22000c1e1500 */
[-C--:B---3--:R-:W-:Y:S01]  /*87d0*/  IADD3 R18, P0, R229, R122.reuse, RZ ;  /* 0x0000007ae5127210 */ /* 0x088fe20007f1e0ff */
[----:B------:R-:W-:Y:S02]  /*87e0*/  IMAD R75, R75, 0x27c, RZ ;  /* 0x0000027c4b4b7824 */ /* 0x000fe400078e02ff */
[----:B------:R-:W3:Y:S01]  /*87f0*/  LDG.E.U16 R200, desc[UR60][R200.64] ;  /* 0x0000003cc8c87981 */ /* 0x000ee2000c1e1500 */
[----:B------:R-:W-:Y:S01]  /*8800*/  IMAD R138, R138, 0x184, RZ ;  /* 0x000001848a8a7824 */ /* 0x000fe200078e02ff */
[-C--:B------:R-:W-:Y:S01]  /*8810*/  LEA.HI.X.SX32 R19, R25, R123.reuse, 0x1, P0 ;  /* 0x0000007b19137211 */ /* 0x080fe200000f0eff */
[----:B------:R-:W1:Y:S01]  /*8820*/  LDC R144, c[0x0][0x248] ;  /* 0x00009200ff907b82 */ /* 0x000e620000000800 */
[----:B------:R-:W-:Y:S01]  /*8830*/  IADD3 R20, P0, R233, R122, RZ ;  /* 0x0000007ae9147210 */ /* 0x000fe20007f1e0ff */
[----:B------:R-:W4:Y:S01]  /*8840*/  LDG.E.U16 R206, desc[UR60][R206.64] ;  /* 0x0000003ccece7981 */ /* 0x000f22000c1e1500 */
[----:B------:R-:W-:-:S02]  /*8850*/  LEA.HI.X.SX32 R25, R33, R123, 0x1, P2 ;  /* 0x0000007b21197211 */ /* 0x000fc400010f0eff */
[-C--:B------:R-:W-:Y:S01]  /*8860*/  LEA.HI.X.SX32 R21, R31, R123.reuse, 0x1, P0 ;  /* 0x0000007b1f157211 */ /* 0x080fe200000f0eff */
[----:B------:R-:W-:Y:S01]  /*8870*/  IMAD R31, R27, 0xf7, RZ ;  /* 0x000000f71b1f7824 */ /* 0x000fe200078e02ff */
[-C--:B------:R-:W-:Y:S01]  /*8880*/  IADD3 R22, P1, R199, R122.reuse, RZ ;  /* 0x0000007ac7167210 */ /* 0x080fe20007f3e0ff */
[----:B------:R-:W4:Y:S01]  /*8890*/  LDG.E.U16 R18, desc[UR60][R18.64] ;  /* 0x0000003c12127981 */ /* 0x000f22000c1e1500 */
[-C--:B------:R-:W-:Y:S01]  /*88a0*/  IADD3 R32, P0, R243, R122.reuse, RZ ;  /* 0x0000007af3207210 */ /* 0x080fe20007f1e0ff */
[----:B------:R-:W1:Y:S01]  /*88b0*/  LDC R148, c[0x0][0x248] ;  /* 0x00009200ff947b82 */ /* 0x000e620000000800 */
[-C--:B------:R-:W-:Y:S01]  /*88c0*/  LEA.HI.X.SX32 R23, R23, R123.reuse, 0x1, P1 ;  /* 0x0000007b17177211 */ /* 0x080fe200008f0eff */
[----:B------:R-:W4:Y:S01]  /*88d0*/  LDG.E.U16 R20, desc[UR60][R20.64] ;  /* 0x0000003c14147981 */ /* 0x000f22000c1e1500 */
[-C--:B------:R-:W-:Y:S02]  /*88e0*/  LEA.HI.X.SX32 R33, R31, R123.reuse, 0x1, P0 ;  /* 0x0000007b1f217211 */ /* 0x080fe400000f0eff */
[-C--:B------:R-:W-:Y:S01]  /*88f0*/  IADD3 R30, P2, R205, R122.reuse, RZ ;  /* 0x0000007acd1e7210 */ /* 0x080fe20007f5e0ff */
[----:B------:R-:W4:Y:S02]  /*8900*/  LDG.E.U16 R22, desc[UR60][R22.64] ;  /* 0x0000003c16167981 */ /* 0x000f24000c1e1500 */
[----:B------:R-:W1:Y:S02]  /*8910*/  LDC R146, c[0x0][0x248] ;  /* 0x00009200ff927b82 */ /* 0x000e640000000800 */
[----:B------:R0:W4:Y:S04]  /*8920*/  LDG.E.U16 R19, desc[UR60][R28.64] ;  /* 0x0000003c1c137981 */ /* 0x000128000c1e1500 */
[----:B------:R0:W4:Y:S01]  /*8930*/  LDG.E.U16 R21, desc[UR60][R24.64] ;  /* 0x0000003c18157981 */ /* 0x000122000c1e1500 */
[----:B------:R-:W-:Y:S01]  /*8940*/  LEA.HI.X.SX32 R31, R26, R123, 0x1, P2 ;  /* 0x0000007b1a1f7211 */ /* 0x000fe200010f0eff */
[----:B0-----:R-:W-:Y:S01]  /*8950*/  IMAD R140, R140, 0x194, RZ ;  /* 0x000001948c8c7824 */ /* 0x001fe200078e02ff */
[----:B------:R-:W0:Y:S01]  /*8960*/  LDC R154, c[0x0][0x248] ;  /* 0x00009200ff9a7b82 */ /* 0x000e220000000800 */
[----:B------:R5:W4:Y:S01]  /*8970*/  LDG.E.U16 R23, desc[UR60][R32.64] ;  /* 0x0000003c20177981 */ /* 0x000b22000c1e1500 */
[----:B------:R-:W-:Y:S01]  /*8980*/  IMAD R29, R27, 0xfb, RZ ;  /* 0x000000fb1b1d7824 */ /* 0x000fe200078e02ff */
[----:B------:R-:W-:-:S02]  /*8990*/  IADD3 R28, P0, R239, R122, RZ ;  /* 0x0000007aef1c7210 */ /* 0x000fc40007f1e0ff */
[----:B------:R-:W4:Y:S01]  /*89a0*/  LDG.E.U16 R192, desc[UR60][R192.64] ;  /* 0x0000003cc0c07981 */ /* 0x000f22000c1e1500 */
[-C--:B------:R-:W-:Y:S02]  /*89b0*/  IADD3 R24, P1, R241, R122.reuse, RZ ;  /* 0x0000007af1187210 */ /* 0x080fe40007f3e0ff */
[----:B------:R-:W0:Y:S01]  /*89c0*/  LDC R156, c[0x0][0x248] ;  /* 0x00009200ff9c7b82 */ /* 0x000e220000000800 */
[----:B------:R-:W2:Y:S01]  /*89d0*/  LDG.E.U16 R212, desc[UR60][R212.64] ;  /* 0x0000003cd4d47981 */ /* 0x000ea2000c1e1500 */
[-C--:B------:R-:W-:Y:S02]  /*89e0*/  LEA.HI.X.SX32 R25, R29, R123.reuse, 0x1, P1 ;  /* 0x0000007b1d197211 */ /* 0x080fe400008f0eff */
[----:B------:R-:W-:Y:S01]  /*89f0*/  LEA.HI.X.SX32 R29, R39, R123, 0x1, P0 ;  /* 0x0000007b271d7211 */ /* 0x000fe200000f0eff */
[----:B------:R-:W4:Y:S03]  /*8a00*/  LDG.E.U16 R218, desc[UR60][R218.64] ;  /* 0x0000003cdada7981 */ /* 0x000f26000c1e1500 */
[----:B------:R-:W1:Y:S01]  /*8a10*/  LDC R39, c[0x0][0x248] ;  /* 0x00009200ff277b82 */ /* 0x000e620000000800 */
[----:B-----5:R-:W-:Y:S01]  /*8a20*/  IMAD R33, R27, 0x103, RZ ;  /* 0x000001031b217824 */ /* 0x020fe200078e02ff */
[----:B------:R5:W4:Y:S01]  /*8a30*/  LDG.E.U16 R26, desc[UR60][R28.64] ;  /* 0x0000003c1c1a7981 */ /* 0x000b22000c1e1500 */
[----:B------:R-:W-:-:S03]  /*8a40*/  IADD3 R34, P0, R43, R122, RZ ;  /* 0x0000007a2b227210 */ /* 0x000fc60007f1e0ff */
[----:B------:R-:W4:Y:S02]  /*8a50*/  LDG.E.U16 R24, desc[UR60][R24.64] ;  /* 0x0000003c18187981 */ /* 0x000f24000c1e1500 */
[----:B------:R-:W0:Y:S02]  /*8a60*/  LDC R43, c[0x0][0x248] ;  /* 0x00009200ff2b7b82 */ /* 0x000e240000000800 */
[----:B------:R-:W3:Y:S01]  /*8a70*/  LDG.E.U16 R220, desc[UR60][R220.64] ;  /* 0x0000003cdcdc7981 */ /* 0x000ee2000c1e1500 */
[----:B-----5:R-:W-:Y:S01]  /*8a80*/  IMAD R29, R35, 0x20e, RZ ;  /* 0x0000020e231d7824 */ /* 0x020fe200078e02ff */
[-C--:B------:R-:W-:Y:S02]  /*8a90*/  IADD3 R28, P1, R47, R122.reuse, RZ ;  /* 0x0000007a2f1c7210 */ /* 0x080fe40007f3e0ff */
[----:B------:R-:W5:Y:S01]  /*8aa0*/  LDG.E.U16 R246, desc[UR60][R246.64] ;  /* 0x0000003cf6f67981 */ /* 0x000f62000c1e1500 */
[-C--:B------:R-:W-:Y:S01]  /*8ab0*/  LEA.HI.X.SX32 R35, R33, R123.reuse, 0x1, P0 ;  /* 0x0000007b21237211 */ /* 0x080fe200000f0eff */
[----:B------:R-:W2:Y:S02]  /*8ac0*/  LDC R162, c[0x0][0x248] ;  /* 0x00009200ffa27b82 */ /* 0x000ea40000000800 */
[----:B------:R1:W5:Y:S01]  /*8ad0*/  LDG.E.U16 R25, desc[UR60][R30.64] ;  /* 0x0000003c1e197981 */ /* 0x000362000c1e1500 */
[----:B------:R-:W-:Y:S01]  /*8ae0*/  IMAD R33, R27, 0x107, RZ ;  /* 0x000001071b217824 */ /* 0x000fe200078e02ff */
[-C--:B------:R-:W-:Y:S01]  /*8af0*/  IADD3 R32, P0, R29, R122.reuse, RZ ;  /* 0x0000007a1d207210 */ /* 0x080fe20007f1e0ff */
[----:B------:R-:W-:Y:S01]  /*8b00*/  IMAD R47, R41, 0x216, RZ ;  /* 0x00000216292f7824 */ /* 0x000fe200078e02ff */
[----:B------:R-:W-:Y:S01]  /*8b10*/  LEA.HI.X.SX32 R29, R132, R123, 0x1, P1 ;  /* 0x0000007b841d7211 */ /* 0x000fe200008f0eff */
[----:B------:R-:W5:Y:S01]  /*8b20*/  LDG.E.U16 R222, desc[UR60][R222.64] ;  /* 0x0000003cdede7981 */ /* 0x000f62000c1e1500 */
[----:B------:R-:W2:Y:S03]  /*8b30*/  LDC R160, c[0x0][0x248] ;  /* 0x00009200ffa07b82 */ /* 0x000ea60000000800 */
[----:B------:R-:W5:Y:S01]  /*8b40*/  LDG.E.U16 R244, desc[UR60][R244.64] ;  /* 0x0000003cf4f47981 */ /* 0x000f62000c1e1500 */
[----:B-1----:R-:W-:Y:S01]  /*8b50*/  IMAD R31, R27, 0x105, RZ ;  /* 0x000001051b1f7824 */ /* 0x002fe200078e02ff */
[----:B------:R-:W-:-:S02]  /*8b60*/  IADD3 R30, P2, R51, R122, RZ ;  /* 0x0000007a331e7210 */ /* 0x000fc40007f5e0ff */
[----:B------:R1:W5:Y:S01]  /*8b70*/  LDG.E.U16 R27, desc[UR60][R34.64] ;  /* 0x0000003c221b7981 */ /* 0x000362000c1e1500 */
[-C--:B------:R-:W-:Y:S01]  /*8b80*/  LEA.HI.X.SX32 R33, R33, R123.reuse, 0x1, P0 ;  /* 0x0000007b21217211 */ /* 0x080fe200000f0eff */
[----:B------:R-:W0:Y:S01]  /*8b90*/  LDC R41, c[0x0][0x248] ;  /* 0x00009200ff297b82 */ /* 0x000e220000000800 */
[----:B------:R-:W-:Y:S01]  /*8ba0*/  LEA.HI.X.SX32 R31, R31, R123, 0x1, P2 ;  /* 0x0000007b1f1f7211 */ /* 0x000fe200010f0eff */
[----:B------:R-:W5:Y:S01]  /*8bb0*/  LDG.E.U16 R28, desc[UR60][R28.64] ;  /* 0x0000003c1c1c7981 */ /* 0x000f62000c1e1500 */
[----:B-1----:R-:W-:Y:S01]  /*8bc0*/  IMAD R35, R38, 0x10b, RZ ;  /* 0x0000010b26237824 */ /* 0x002fe200078e02ff */
[----:B------:R-:W-:Y:S01]  /*8bd0*/  IADD3 R38, P0, R47, R122, RZ ;  /* 0x0000007a2f267210 */ /* 0x000fe20007f1e0ff */
[----:B------:R-:W-:-:S03]  /*8be0*/  IMAD R51, R46, 0x218, RZ ;  /* 0x000002182e337824 */ /* 0x000fc600078e02ff */
[----:B------:R-:W1:Y:S01]  /*8bf0*/  LDC R47, c[0x0][0x248] ;  /* 0x00009200ff2f7b82 */ /* 0x000e620000000800 */
[----:B------:R0:W5:Y:S02]  /*8c00*/  LDG.E.U16 R29, desc[UR60][R30.64] ;  /* 0x0000003c1e1d7981 */ /* 0x000164000c1e1500 */
[----:B0-----:R-:W-:Y:S01]  /*8c10*/  IMAD R43, R43, 0x21e, RZ ;  /* 0x0000021e2b2b7824 */ /* 0x001fe200078e02ff */
[----:B------:R-:W-:-:S04]  /*8c20*/  IADD3 R34, P2, R45, R122, RZ ;  /* 0x0000007a2d227210 */ /* 0x000fc80007f5e0ff */
[----:B------:R-:W0:Y:S01]  /*8c30*/  LDC R46, c[0x0][0x248] ;  /* 0x00009200ff2e7b82 */ /* 0x000e220000000800 */
[----:B------:R-:W-:Y:S01]  /*8c40*/  IMAD R31, R39, 0x21a, RZ ;  /* 0x0000021a271f7824 */ /* 0x000fe200078e02ff */
[----:B------:R-:W-:Y:S01]  /*8c50*/  LEA.HI.X.SX32 R39, R35, R123, 0x1, P0 ;  /* 0x0000007b23277211 */ /* 0x000fe200000f0eff */
[----:B------:R-:W-:Y:S01]  /*8c60*/  IMAD R35, R36, 0x10d, RZ ;  /* 0x0000010d24237824 */ /* 0x000fe200078e02ff */
[----:B------:R1:W5:Y:S02]  /*8c70*/  LDG.E.U16 R30, desc[UR60][R32.64] ;  /* 0x0000003c201e7981 */ /* 0x000364000c1e1500 */
[-C--:B------:R-:W-:Y:S02]  /*8c80*/  IADD3 R36, P0, R31, R122.reuse, RZ ;  /* 0x0000007a1f247210 */ /* 0x080fe40007f1e0ff */
[----:B------:R-:W0:Y:S01]  /*8c90*/  LDC R45, c[0x0][0x248] ;  /* 0x00009200ff2d7b82 */ /* 0x000e220000000800 */
[----:B------:R1:W5:Y:S07]  /*8ca0*/  LDG.E.U16 R31, desc[UR60][R38.64] ;  /* 0x0000003c261f7981 */ /* 0x00036e000c1e1500 */
[----:B------:R-:W2:Y:S01]  /*8cb0*/  LDC R132, c[0x0][0x248] ;  /* 0x00009200ff847b82 */ /* 0x000ea20000000800 */
[----:B-1----:R-:W-:-:S07]  /*8cc0*/  IADD3 R32, P1, R51, R122, RZ ;  /* 0x0000007a33207210 */ /* 0x002fce0007f3e0ff */
[----:B------:R-:W1:Y:S08]  /*8cd0*/  LDC R38, c[0x0][0x248] ;  /* 0x00009200ff267b82 */ /* 0x000e700000000800 */
[----:B------:R-:W0:Y:S01]  /*8ce0*/  LDC R51, c[0x0][0x248] ;  /* 0x00009200ff337b82 */ /* 0x000e220000000800 */
[-C--:B------:R-:W-:Y:S02]  /*8cf0*/  LEA.HI.X.SX32 R33, R37, R123.reuse, 0x1, P1 ;  /* 0x0000007b25217211 */ /* 0x080fe400008f0eff */
[-C--:B------:R-:W-:Y:S01]  /*8d00*/  LEA.HI.X.SX32 R37, R35, R123.reuse, 0x1, P0 ;  /* 0x0000007b23257211 */ /* 0x080fe200000f0eff */
[----:B------:R-:W-:Y:S01]  /*8d10*/  IMAD R39, R42, 0x10f, RZ ;  /* 0x0000010f2a277824 */ /* 0x000fe200078e02ff */
[-C--:B------:R-:W-:Y:S01]  /*8d20*/  LEA.HI.X.SX32 R35, R40, R123.reuse, 0x1, P2 ;  /* 0x0000007b28237211 */ /* 0x080fe200010f0eff */
[----:B------:R-:W5:Y:S01]  /*8d30*/  LDG.E.U16 R32, desc[UR60][R32.64] ;  /* 0x0000003c20207981 */ /* 0x000f62000c1e1500 */
[----:B------:R-:W-:Y:S01]  /*8d40*/  IADD3 R42, P0, R43, R122, RZ ;  /* 0x0000007a2b2a7210 */ /* 0x000fe20007f1e0ff */
[----:B------:R-:W-:Y:S01]  /*8d50*/  IMAD R41, R41, 0x22a, RZ ;  /* 0x0000022a29297824 */ /* 0x000fe200078e02ff */
[----:B------:R-:W4:Y:S01]  /*8d60*/  LDC R249, c[0x0][0x248] ;  /* 0x00009200fff97b82 */ /* 0x000f220000000800 */
[----:B------:R1:W5:Y:S01]  /*8d70*/  LDG.E.U16 R34, desc[UR60][R34.64] ;  /* 0x0000003c22227981 */ /* 0x000362000c1e1500 */
[----:B------:R-:W-:-:S03]  /*8d80*/  LEA.HI.X.SX32 R43, R39, R123, 0x1, P0 ;  /* 0x0000007b272b7211 */ /* 0x000fc600000f0eff */
[----:B------:R1:W5:Y:S02]  /*8d90*/  LDG.E.U16 R33, desc[UR60][R36.64] ;  /* 0x0000003c24217981 */ /* 0x000364000c1e1500 */
[----:B-1----:R-:W-:Y:S01]  /*8da0*/  IMAD R39, R38, 0x115, RZ ;  /* 0x0000011526277824 */ /* 0x002fe200078e02ff */
[-C--:B------:R-:W-:Y:S01]  /*8db0*/  IADD3 R38, P0, R41, R122.reuse, RZ ;  /* 0x0000007a29267210 */ /* 0x080fe20007f1e0ff */
[----:B------:R-:W1:Y:S01]  /*8dc0*/  LDC R164, c[0x0][0x248] ;  /* 0x00009200ffa47b82 */ /* 0x000e620000000800 */
[----:B------:R-:W-:Y:S02]  /*8dd0*/  IMAD R35, R50, 0x113, RZ ;  /* 0x0000011332237824 */ /* 0x000fe400078e02ff */
[----:B------:R-:W-:Y:S01]  /*8de0*/  IMAD R37, R56, 0x228, RZ ;  /* 0x0000022838257824 */ /* 0x000fe200078e02ff */
[----:B------:R-:W-:-:S04]  /*8df0*/  IADD3 R36, P1, R55, R122, RZ ;  /* 0x0000007a37247210 */ /* 0x000fc80007f3e0ff */
[----:B------:R-:W1:Y:S01]  /*8e00*/  LDC R50, c[0x0][0x248] ;  /* 0x00009200ff327b82 */ /* 0x000e620000000800 */
[-C--:B------:R-:W-:Y:S02]  /*8e10*/  LEA.HI.X.SX32 R39, R39, R123.reuse, 0x1, P0 ;  /* 0x0000007b27277211 */ /* 0x080fe400000f0eff */
[----:B------:R-:W-:Y:S01]  /*8e20*/  IADD3 R40, P2, R37, R122, RZ ;  /* 0x0000007a25287210 */ /* 0x000fe20007f5e0ff */
[----:B0-----:R-:W-:Y:S01]  /*8e30*/  IMAD R59, R51, 0x22c, RZ ;  /* 0x0000022c333b7824 */ /* 0x001fe200078e02ff */
[-C--:B------:R-:W-:Y:S01]  /*8e40*/  LEA.HI.X.SX32 R37, R35, R123.reuse, 0x1, P1 ;  /* 0x0000007b23257211 */ /* 0x080fe200008f0eff */
[----:B------:R0:W5:Y:S02]  /*8e50*/  LDG.E.U16 R38, desc[UR60][R38.64] ;  /* 0x0000003c26267981 */ /* 0x000164000c1e1500 */
[----:B------:R-:W1:Y:S01]  /*8e60*/  LDC R56, c[0x0][0x248] ;  /* 0x00009200ff387b82 */ /* 0x000e620000000800 */
[----:B------:R-:W-:Y:S01]  /*8e70*/  LEA.HI.X.SX32 R41, R217, R123, 0x1, P2 ;  /* 0x0000007bd9297211 */ /* 0x000fe200010f0eff */
[----:B------:R-:W5:Y:S01]  /*8e80*/  LDG.E.U16 R36, desc[UR60][R36.64] ;  /* 0x0000003c24247981 */ /* 0x000f62000c1e1500 */
[----:B------:R-:W-:-:S02]  /*8e90*/  IMAD R55, R54, 0x22e, RZ ;  /* 0x0000022e36377824 */ /* 0x000fc400078e02ff */
[----:B------:R-:W-:Y:S01]  /*8ea0*/  IMAD R45, R45, 0x11b, RZ ;  /* 0x0000011b2d2d7824 */ /* 0x000fe200078e02ff */
[----:B------:R0:W5:Y:S02]  /*8eb0*/  LDG.E.U16 R35, desc[UR60][R42.64] ;  /* 0x0000003c2a237981 */ /* 0x000164000c1e1500 */
[----:B0-----:R-:W-:Y:S01]  /*8ec0*/  IMAD R39, R46, 0x117, RZ ;  /* 0x000001172e277824 */ /* 0x001fe200078e02ff */
[----:B------:R-:W-:Y:S01]  /*8ed0*/  IADD3 R46, P0, R59, R122, RZ ;  /* 0x0000007a3b2e7210 */ /* 0x000fe20007f1e0ff */
[----:B------:R-:W0:Y:S01]  /*8ee0*/  LDC R51, c[0x0][0x248] ;  /* 0x00009200ff337b82 */ /* 0x000e220000000800 */
[----:B------:R1:W5:Y:S01]  /*8ef0*/  LDG.E.U16 R37, desc[UR60][R40.64] ;  /* 0x0000003c28257981 */ /* 0x000362000c1e1500 */
[----:B------:R-:W-:-:S06]  /*8f00*/  IMAD R43, R52, 0x238, RZ ;  /* 0x00000238342b7824 */ /* 0x000fcc00078e02ff */
[----:B------:R-:W0:Y:S01]  /*8f10*/  LDC R52, c[0x0][0x248] ;  /* 0x00009200ff347b82 */ /* 0x000e220000000800 */
[----:B-1----:R-:W-:Y:S01]  /*8f20*/  IMAD R41, R47, 0x236, RZ ;  /* 0x000002362f297824 */ /* 0x002fe200078e02ff */
[-C--:B------:R-:W-:Y:S02]  /*8f30*/  IADD3 R40, P1, R55, R122.reuse, RZ ;  /* 0x0000007a37287210 */ /* 0x080fe40007f3e0ff */
[-C--:B------:R-:W-:Y:S01]  /*8f40*/  LEA.HI.X.SX32 R47, R44, R123.reuse, 0x1, P0 ;  /* 0x0000007b2c2f7211 */ /* 0x080fe200000f0eff */
[----:B------:R-:W-:Y:S01]  /*8f50*/  IMAD R56, R56, 0x23e, RZ ;  /* 0x0000023e38387824 */ /* 0x000fe200078e02ff */
[----:B------:R-:W-:Y:S02]  /*8f60*/  IADD3 R44, P0, R41, R122, RZ ;  /* 0x0000007a292c7210 */ /* 0x000fe40007f1e0ff */
[----:B------:R-:W1:Y:S01]  /*8f70*/  LDC R55, c[0x0][0x248] ;  /* 0x00009200ff377b82 */ /* 0x000e620000000800 */
[-C--:B------:R-:W-:Y:S02]  /*8f80*/  LEA.HI.X.SX32 R41, R39, R123.reuse, 0x1, P1 ;  /* 0x0000007b27297211 */ /* 0x080fe400008f0eff */
[----:B------:R0:W5:Y:S01]  /*8f90*/  LDG.E.U16 R39, desc[UR60][R46.64] ;  /* 0x0000003c2e277981 */ /* 0x000162000c1e1500 */
[----:B------:R-:W-:-:S03]  /*8fa0*/  LEA.HI.X.SX32 R45, R45, R123, 0x1, P0 ;  /* 0x0000007b2d2d7211 */ /* 0x000fc600000f0eff */
[----:B------:R-:W5:Y:S01]  /*8fb0*/  LDG.E.U16 R40, desc[UR60][R40.64] ;  /* 0x0000003c28287981 */ /* 0x000f62000c1e1500 */
[----:B------:R-:W1:Y:S01]  /*8fc0*/  LDC R54, c[0x0][0x248] ;  /* 0x00009200ff367b82 */ /* 0x000e620000000800 */
[----:B------:R-:W-:-:S07]  /*8fd0*/  IADD3 R42, P2, R43, R122, RZ ;  /* 0x0000007a2b2a7210 */ /* 0x000fce0007f5e0ff */
[----:B0-----:R-:W0:Y:S01]  /*8fe0*/  LDC R46, c[0x0][0x248] ;  /* 0x00009200ff2e7b82 */ /* 0x001e220000000800 */
[----:B------:R1:W5:Y:S01]  /*8ff0*/  LDG.E.U16 R41, desc[UR60][R44.64] ;  /* 0x0000003c2c297981 */ /* 0x000362000c1e1500 */
[----:B------:R-:W-:Y:S02]  /*9000*/  LEA.HI.X.SX32 R43, R48, R123, 0x1, P2 ;  /* 0x0000007b302b7211 */ /* 0x000fe400010f0eff */
[----:B------:R-:W-:-:S03]  /*9010*/  IADD3 R48, P2, R56, R122, RZ ;  /* 0x0000007a38307210 */ /* 0x000fc60007f5e0ff */
[----:B------:R1:W5:Y:S01]  /*9020*/  LDG.E.U16 R42, desc[UR60][R42.64] ;  /* 0x0000003c2a2a7981 */ /* 0x000362000c1e1500 */
[----:B------:R-:W0:Y:S01]  /*9030*/  LDC R59, c[0x0][0x248] ;  /* 0x00009200ff3b7b82 */ /* 0x000e220000000800 */
[----:B-1----:R-:W-:-:S05]  /*9040*/  IMAD R44, R50, 0x23c, RZ ;  /* 0x0000023c322c7824 */ /* 0x002fca00078e02ff */
[----:B------:R-:W-:Y:S02]  /*9050*/  IADD3 R44, P1, R44, R122, RZ ;  /* 0x0000007a2c2c7210 */ /* 0x000fe40007f3e0ff */
[----:B------:R-:W1:Y:S02]  /*9060*/  LDC R56, c[0x0][0x248] ;  /* 0x00009200ff387b82 */ /* 0x000e640000000800 */
[-C--:B------:R-:W-:Y:S02]  /*9070*/  LEA.HI.X.SX32 R45, R49, R123.reuse, 0x1, P1 ;  /* 0x0000007b312d7211 */ /* 0x080fe400008f0eff */
[----:B------:R-:W-:-:S04]  /*9080*/  LEA.HI.X.SX32 R49, R58, R123, 0x1, P2 ;  /* 0x0000007b3a317211 */ /* 0x000fc800010f0eff */
[----:B------:R-:W1:Y:S01]  /*9090*/  LDC R58, c[0x0][0x248] ;  /* 0x00009200ff3a7b82 */ /* 0x000e620000000800 */
[-C--:B------:R-:W-:Y:S01]  /*90a0*/  IADD3 R50, P0, R62, R122.reuse, RZ ;  /* 0x0000007a3e327210 */ /* 0x080fe20007f1e0ff */
[----:B------:R-:W-:Y:S01]  /*90b0*/  IMAD R43, R51, 0x246, RZ ;  /* 0x00000246332b7824 */ /* 0x000fe200078e02ff */
[----:B------:R-:W5:Y:S01]  /*90c0*/  LDG.E.U16 R44, desc[UR60][R44.64] ;  /* 0x0000003c2c2c7981 */ /* 0x000f62000c1e1500 */
[----:B0-----:R-:W-:Y:S01]  /*90d0*/  IMAD R47, R46, 0x123, RZ ;  /* 0x000001232e2f7824 */ /* 0x001fe200078e02ff */
[-C--:B------:R-:W-:Y:S02]  /*90e0*/  LEA.HI.X.SX32 R51, R61, R123.reuse, 0x1, P0 ;  /* 0x0000007b3d337211 */ /* 0x080fe400000f0eff */
[-C--:B------:R-:W-:Y:S01]  /*90f0*/  IADD3 R46, P0, R43, R122.reuse, RZ ;  /* 0x0000007a2b2e7210 */ /* 0x080fe20007f1e0ff */
[----:B------:R-:W-:Y:S01]  /*9100*/  IMAD R52, R52, 0x248, RZ ;  /* 0x0000024834347824 */ /* 0x000fe200078e02ff */
[----:B------:R-:W0:Y:S01]  /*9110*/  LDC R61, c[0x0][0x248] ;  /* 0x00009200ff3d7b82 */ /* 0x000e220000000800 */
[----:B------:R-:W-:Y:S01]  /*9120*/  IMAD R55, R55, 0x24a, RZ ;  /* 0x0000024a37377824 */ /* 0x000fe200078e02ff */
[----:B------:R-:W-:Y:S01]  /*9130*/  LEA.HI.X.SX32 R47, R47, R123, 0x1, P0 ;  /* 0x0000007b2f2f7211 */ /* 0x000fe200000f0eff */
[----:B------:R-:W5:Y:S04]  /*9140*/  LDG.E.U16 R43, desc[UR60][R50.64] ;  /* 0x0000003c322b7981 */ /* 0x000f68000c1e1500 */
[----:B------:R1:W5:Y:S01]  /*9150*/  LDG.E.U16 R46, desc[UR60][R46.64] ;  /* 0x0000003c2e2e7981 */ /* 0x000362000c1e1500 */
[----:B------:R-:W-:Y:S01]  /*9160*/  IMAD R59, R59, 0x24c, RZ ;  /* 0x0000024c3b3b7824 */ /* 0x000fe200078e02ff */
[----:B------:R-:W4:Y:S02]  /*9170*/  LDC R62, c[0x0][0x248] ;  /* 0x00009200ff3e7b82 */ /* 0x000f240000000800 */
[----:B------:R2:W5:Y:S01]  /*9180*/  LDG.E.U16 R45, desc[UR60][R48.64] ;  /* 0x0000003c302d7981 */ /* 0x000562000c1e1500 */
[----:B-1----:R-:W-:Y:S01]  /*9190*/  IMAD R47, R54, 0x125, RZ ;  /* 0x00000125362f7824 */ /* 0x002fe200078e02ff */
[----:B------:R-:W-:Y:S01]  /*91a0*/  IADD3 R54, P0, R52, R122, RZ ;  /* 0x0000007a34367210 */ /* 0x000fe20007f1e0ff */
[----:B------:R-:W-:-:S03]  /*91b0*/  IMAD R58, R58, 0x256, RZ ;  /* 0x000002563a3a7824 */ /* 0x000fc600078e02ff */
[----:B------:R-:W1:Y:S01]  /*91c0*/  LDC R168, c[0x0][0x248] ;  /* 0x00009200ffa87b82 */ /* 0x000e620000000800 */
[-C--:B--2---:R-:W-:Y:S02]  /*91d0*/  IADD3 R48, P1, R55, R122.reuse, RZ ;  /* 0x0000007a37307210 */ /* 0x084fe40007f3e0ff */
[-C--:B------:R-:W-:Y:S02]  /*91e0*/  LEA.HI.X.SX32 R55, R225, R123.reuse, 0x1, P0 ;  /* 0x0000007be1377211 */ /* 0x080fe400000f0eff */
[-C--:B------:R-:W-:Y:S02]  /*91f0*/  IADD3 R50, P0, R63, R122.reuse, RZ ;  /* 0x0000007a3f327210 */ /* 0x080fe40007f1e0ff */
[-C--:B------:R-:W-:Y:S01]  /*9200*/  IADD3 R52, P2, R59, R122.reuse, RZ ;  /* 0x0000007a3b347210 */ /* 0x080fe20007f5e0ff */
[----:B------:R-:W2:Y:S01]  /*9210*/  LDC R63, c[0x0][0x248] ;  /* 0x00009200ff3f7b82 */ /* 0x000ea20000000800 */
[----:B------:R-:W-:Y:S02]  /*9220*/  LEA.HI.X.SX32 R51, R65, R123, 0x1, P0 ;  /* 0x0000007b41337211 */ /* 0x000fe400000f0eff */
[----:B------:R-:W-:-:S02]  /*9230*/  IADD3 R58, P0, R58, R122, RZ ;  /* 0x0000007a3a3a7210 */ /* 0x000fc40007f1e0ff */
[-C--:B------:R-:W-:Y:S01]  /*9240*/  LEA.HI.X.SX32 R49, R47, R123.reuse, 0x1, P1 ;  /* 0x0000007b2f317211 */ /* 0x080fe200008f0eff */
[----:B------:R-:W-:Y:S01]  /*9250*/  IMAD R56, R56, 0x258, RZ ;  /* 0x0000025838387824 */ /* 0x000fe200078e02ff */
[-C--:B------:R-:W-:Y:S01]  /*9260*/  LEA.HI.X.SX32 R59, R67, R123.reuse, 0x1, P0 ;  /* 0x0000007b433b7211 */ /* 0x080fe200000f0eff */
[----:B------:R-:W3:Y:S01]  /*9270*/  LDC R65, c[0x0][0x248] ;  /* 0x00009200ff417b82 */ /* 0x000ee20000000800 */
[----:B------:R-:W-:Y:S01]  /*9280*/  LEA.HI.X.SX32 R53, R53, R123, 0x1, P2 ;  /* 0x0000007b35357211 */ /* 0x000fe200010f0eff */
[----:B------:R-:W5:Y:S04]  /*9290*/  LDG.E.U16 R50, desc[UR60][R50.64] ;  /* 0x0000003c32327981 */ /* 0x000f68000c1e1500 */
[----:B------:R-:W5:Y:S02]  /*92a0*/  LDG.E.U16 R48, desc[UR60][R48.64] ;  /* 0x0000003c30307981 */ /* 0x000f64000c1e1500 */
[----:B------:R-:W4:Y:S02]  /*92b0*/  LDC R67, c[0x0][0x248] ;  /* 0x00009200ff437b82 */ /* 0x000f240000000800 */
[----:B------:R-:W5:Y:S04]  /*92c0*/  LDG.E.U16 R47, desc[UR60][R54.64] ;  /* 0x0000003c362f7981 */ /* 0x000f68000c1e1500 */
[----:B------:R1:W5:Y:S01]  /*92d0*/  LDG.E.U16 R51, desc[UR60][R58.64] ;  /* 0x0000003c3a337981 */ /* 0x000362000c1e1500 */
[----:B0-----:R-:W-:Y:S01]  /*92e0*/  IMAD R61, R61, 0x25e, RZ ;  /* 0x0000025e3d3d7824 */ /* 0x001fe200078e02ff */
[----:B------:R-:W0:Y:S02]  /*92f0*/  LDC R158, c[0x0][0x248] ;  /* 0x00009200ff9e7b82 */ /* 0x000e240000000800 */
[----:B------:R1:W5:Y:S06]  /*9300*/  LDG.E.U16 R49, desc[UR60][R52.64] ;  /* 0x0000003c34317981 */ /* 0x00036c000c1e1500 */
[----:B-1----:R-:W1:Y:S01]  /*9310*/  LDC R58, c[0x0][0x248] ;  /* 0x00009200ff3a7b82 */ /* 0x002e620000000800 */
[----:B------:R-:W-:-:S02]  /*9320*/  IADD3 R52, P1, R56, R122, RZ ;  /* 0x0000007a38347210 */ /* 0x000fc40007f3e0ff */
[-C--:B------:R-:W-:Y:S02]  /*9330*/  IADD3 R56, P0, R72, R122.reuse, RZ ;  /* 0x0000007a48387210 */ /* 0x080fe40007f1e0ff */
[-C--:B------:R-:W-:Y:S01]  /*9340*/  LEA.HI.X.SX32 R53, R57, R123.reuse, 0x1, P1 ;  /* 0x0000007b39357211 */ /* 0x080fe200008f0eff */
[----:B--2---:R-:W-:Y:S01]  /*9350*/  IMAD R63, R63, 0x266, RZ ;  /* 0x000002663f3f7824 */ /* 0x004fe200078e02ff */
[-C--:B------:R-:W-:Y:S01]  /*9360*/  LEA.HI.X.SX32 R57, R74, R123.reuse, 0x1, P0 ;  /* 0x0000007b4a397211 */ /* 0x080fe200000f0eff */
[----:B---3--:R-:W-:Y:S01]  /*9370*/  IMAD R65, R65, 0x268, RZ ;  /* 0x0000026841417824 */ /* 0x008fe200078e02ff */
[----:B------:R-:W2:Y:S01]  /*9380*/  LDC R74, c[0x0][0x248] ;  /* 0x00009200ff4a7b82 */ /* 0x000ea20000000800 */
[----:B------:R-:W-:Y:S01]  /*9390*/  IADD3 R54, P2, R71, R122, RZ ;  /* 0x0000007a47367210 */ /* 0x000fe20007f5e0ff */
[----:B------:R-:W3:Y:S03]  /*93a0*/  LDG.E.U16 R52, desc[UR60][R52.64] ;  /* 0x0000003c34347981 */ /* 0x000ee6000c1e1500 */
[----:B------:R-:W-:Y:S01]  /*93b0*/  LEA.HI.X.SX32 R55, R60, R123, 0x1, P2 ;  /* 0x0000007b3c377211 */ /* 0x000fe200010f0eff */
[----:B------:R-:W-:-:S02]  /*93c0*/  IMAD R132, R132, 0x134, RZ ;  /* 0x0000013484847824 */ /* 0x000fc400078e02ff */
[----:B----4-:R-:W-:Y:S01]  /*93d0*/  IMAD R67, R67, 0x26c, RZ ;  /* 0x0000026c43437824 */ /* 0x010fe200078e02ff */
[----:B------:R-:W4:Y:S01]  /*93e0*/  LDC R71, c[0x0][0x248] ;  /* 0x00009200ff477b82 */ /* 0x000f220000000800 */
[----:B------:R0:W3:Y:S01]  /*93f0*/  LDG.E.U16 R54, desc[UR60][R54.64] ;  /* 0x0000003c36367981 */ /* 0x0000e2000c1e1500 */
[----:B-1----:R-:W-:-:S03]  /*9400*/  IMAD R59, R58, 0x135, RZ ;  /* 0x000001353a3b7824 */ /* 0x002fc600078e02ff */
[----:B------:R1:W3:Y:S03]  /*9410*/  LDG.E.U16 R53, desc[UR60][R56.64] ;  /* 0x0000003c38357981 */ /* 0x0002e6000c1e1500 */
[----:B------:R-:W4:Y:S01]  /*9420*/  LDC R72, c[0x0][0x248] ;  /* 0x00009200ff487b82 */ /* 0x000f220000000800 */
[----:B0-----:R-:W-:Y:S01]  /*9430*/  IMAD R55, R62, 0x133, RZ ;  /* 0x000001333e377824 */ /* 0x001fe200078e02ff */
[-C--:B------:R-:W-:Y:S02]  /*9440*/  IADD3 R62, P0, R61, R122.reuse, RZ ;  /* 0x0000007a3d3e7210 */ /* 0x080fe40007f1e0ff */
[----:B-1----:R-:W-:-:S04]  /*9450*/  IADD3 R56, P1, R63, R122, RZ ;  /* 0x0000007a3f387210 */ /* 0x002fc80007f3e0ff */
[----:B------:R-:W0:Y:S01]  /*9460*/  LDC R170, c[0x0][0x248] ;  /* 0x00009200ffaa7b82 */ /* 0x000e220000000800 */
[-C--:B------:R-:W-:Y:S02]  /*9470*/  LEA.HI.X.SX32 R63, R66, R123.reuse, 0x1, P0 ;  /* 0x0000007b423f7211 */ /* 0x080fe400000f0eff */
[-C--:B------:R-:W-:Y:S02]  /*9480*/  IADD3 R58, P0, R70, R122.reuse, RZ ;  /* 0x0000007a463a7210 */ /* 0x080fe40007f1e0ff */
[-C--:B------:R-:W-:Y:S02]  /*9490*/  IADD3 R60, P2, R65, R122.reuse, RZ ;  /* 0x0000007a413c7210 */ /* 0x080fe40007f5e0ff */
[-C--:B------:R-:W-:Y:S01]  /*94a0*/  LEA.HI.X.SX32 R57, R55, R123.reuse, 0x1, P1 ;  /* 0x0000007b37397211 */ /* 0x080fe200008f0eff */
[----:B--2---:R-:W-:Y:S01]  /*94b0*/  IMAD R74, R74, 0x26e, RZ ;  /* 0x0000026e4a4a7824 */ /* 0x004fe200078e02ff */
[-C--:B------:R-:W-:Y:S01]  /*94c0*/  LEA.HI.X.SX32 R59, R59, R123.reuse, 0x1, P0 ;  /* 0x0000007b3b3b7211 */ /* 0x080fe200000f0eff */
[----:B------:R-:W1:Y:S01]  /*94d0*/  LDC R70, c[0x0][0x248] ;  /* 0x00009200ff467b82 */ /* 0x000e620000000800 */
[----:B------:R-:W-:Y:S01]  /*94e0*/  LEA.HI.X.SX32 R61, R132, R123, 0x1, P2 ;  /* 0x0000007b843d7211 */ /* 0x000fe200010f0eff */
[----:B------:R-:W2:Y:S01]  /*94f0*/  LDG.E.U16 R56, desc[UR60][R56.64] ;  /* 0x0000003c38387981 */ /* 0x000ea2000c1e1500 */
[----:B------:R-:W-:-:S03]  /*9500*/  IADD3 R66, P0, R67, R122, RZ ;  /* 0x0000007a43427210 */ /* 0x000fc60007f1e0ff */
[----:B------:R4:W3:Y:S01]  /*9510*/  LDG.E.U16 R58, desc[UR60][R58.64] ;  /* 0x0000003c3a3a7981 */ /* 0x0008e2000c1e1500 */
[----:B------:R-:W-:Y:S01]  /*9520*/  LEA.HI.X.SX32 R67, R64, R123, 0x1, P0 ;  /* 0x0000007b40437211 */ /* 0x000fe200000f0eff */
[----:B------:R-:W-:Y:S01]  /*9530*/  IMAD R65, R79, 0x276, RZ ;  /* 0x000002764f417824 */ /* 0x000fe200078e02ff */
[----:B------:R-:W0:Y:S01]  /*9540*/  LDC R132, c[0x0][0x248] ;  /* 0x00009200ff847b82 */ /* 0x000e220000000800 */
[----:B------:R-:W3:Y:S04]  /*9550*/  LDG.E.U16 R55, desc[UR60][R62.64] ;  /* 0x0000003c3e377981 */ /* 0x000ee8000c1e1500 */
[----:B------:R4:W3:Y:S02]  /*9560*/  LDG.E.U16 R57, desc[UR60][R60.64] ;  /* 0x0000003c3c397981 */ /* 0x0008e4000c1e1500 */
[----:B----4-:R-:W-:Y:S01]  /*9570*/  IMAD R59, R76, 0x137, RZ ;  /* 0x000001374c3b7824 */ /* 0x010fe200078e02ff */
[-C--:B------:R-:W-:Y:S01]  /*9580*/  IADD3 R64, P0, R65, R122.reuse, RZ ;  /* 0x0000007a41407210 */ /* 0x080fe20007f1e0ff */
[----:B------:R-:W4:Y:S01]  /*9590*/  LDC R79, c[0x0][0x248] ;  /* 0x00009200ff4f7b82 */ /* 0x000f220000000800 */
[----:B------:R-:W-:Y:S01]  /*95a0*/  IADD3 R60, P1, R74, R122, RZ ;  /* 0x0000007a4a3c7210 */ /* 0x000fe20007f3e0ff */
[----:B------:R-:W-:-:S06]  /*95b0*/  IMAD R62, R81, 0x278, RZ ;  /* 0x00000278513e7824 */ /* 0x000fcc00078e02ff */
[----:B------:R-:W0:Y:S01]  /*95c0*/  LDC R74, c[0x0][0x248] ;  /* 0x00009200ff4a7b82 */ /* 0x000e220000000800 */
[-C--:B------:R-:W-:Y:S02]  /*95d0*/  LEA.HI.X.SX32 R61, R59, R123.reuse, 0x1, P1 ;  /* 0x0000007b3b3d7211 */ /* 0x080fe400008f0eff */
[----:B------:R1:W3:Y:S01]  /*95e0*/  LDG.E.U16 R59, desc[UR60][R66.64] ;  /* 0x0000003c423b7981 */ /* 0x0002e2000c1e1500 */
[----:B------:R-:W-:Y:S01]  /*95f0*/  IMAD R63, R82, 0x13b, RZ ;  /* 0x0000013b523f7824 */ /* 0x000fe200078e02ff */
[----:B------:R-:W-:Y:S01]  /*9600*/  IADD3 R62, P2, R62, R122, RZ ;  /* 0x0000007a3e3e7210 */ /* 0x000fe20007f5e0ff */
[----:B------:R-:W-:Y:S02]  /*9610*/  IMAD R71, R71, 0x27a, RZ ;  /* 0x0000027a47477824 */ /* 0x000fe400078e02ff */
[----:B------:R-:W4:Y:S01]  /*9620*/  LDC R81, c[0x0][0x248] ;  /* 0x00009200ff517b82 */ /* 0x000f220000000800 */
[----:B------:R-:W3:Y:S07]  /*9630*/  LDG.E.U16 R60, desc[UR60][R60.64] ;  /* 0x0000003c3c3c7981 */ /* 0x000eee000c1e1500 */
[----:B-1----:R-:W1:Y:S01]  /*9640*/  LDC R67, c[0x0][0x248] ;  /* 0x00009200ff437b82 */ /* 0x002e620000000800 */
[----:B------:R-:W-:-:S02]  /*9650*/  LEA.HI.X.SX32 R65, R63, R123, 0x1, P0 ;  /* 0x0000007b3f417211 */ /* 0x000fc400000f0eff */
[-C--:B------:R-:W-:Y:S01]  /*9660*/  LEA.HI.X.SX32 R63, R68, R123.reuse, 0x1, P2 ;  /* 0x0000007b443f7211 */ /* 0x080fe200010f0eff */
[----:B------:R-:W-:Y:S02]  /*9670*/  IMAD R68, R70, 0x27e, RZ ;  /* 0x0000027e46447824 */ /* 0x000fe400078e02ff */
[----:B------:R0:W3:Y:S01]  /*9680*/  LDG.E.U16 R61, desc[UR60][R64.64] ;  /* 0x0000003c403d7981 */ /* 0x0000e2000c1e1500 */
[----:B------:R-:W-:Y:S01]  /*9690*/  IMAD R66, R83, 0x286, RZ ;  /* 0x0000028653427824 */ /* 0x000fe200078e02ff */
[----:B------:R-:W4:Y:S02]  /*96a0*/  LDC R82, c[0x0][0x248] ;  /* 0x00009200ff527b82 */ /* 0x000f240000000800 */
[----:B------:R0:W3:Y:S01]  /*96b0*/  LDG.E.U16 R62, desc[UR60][R62.64] ;  /* 0x0000003c3e3e7981 */ /* 0x0000e2000c1e1500 */
[-C--:B------:R-:W-:Y:S01]  /*96c0*/  IADD3 R70, P0, R71, R122.reuse, RZ ;  /* 0x0000007a47467210 */ /* 0x080fe20007f1e0ff */
[----:B0-----:R-:W-:Y:S01]  /*96d0*/  IMAD R65, R72, 0x13d, RZ ;  /* 0x0000013d48417824 */ /* 0x001fe200078e02ff */
[-C--:B------:R-:W-:Y:S01]  /*96e0*/  IADD3 R64, P1, R75, R122.reuse, RZ ;  /* 0x0000007a4b407210 */ /* 0x080fe20007f3e0ff */
[----:B------:R-:W-:Y:S01]  /*96f0*/  IMAD R74, R74, 0x288, RZ ;  /* 0x000002884a4a7824 */ /* 0x000fe200078e02ff */
[----:B------:R-:W-:Y:S01]  /*9700*/  IADD3 R68, P2, R68, R122, RZ ;  /* 0x0000007a44447210 */ /* 0x000fe20007f5e0ff */
[----:B------:R-:W-:Y:S01]  /*9710*/  IMAD R63, R78, 0x13f, RZ ;  /* 0x0000013f4e3f7824 */ /* 0x000fe200078e02ff */
[----:B------:R-:W0:Y:S01]  /*9720*/  LDC R76, c[0x0][0x248] ;  /* 0x00009200ff4c7b82 */ /* 0x000e220000000800 */
[----:B------:R-:W-:-:S07]  /*9730*/  LEA.HI.X.SX32 R71, R65, R123, 0x1, P0 ;  /* 0x0000007b41477211 */ /* 0x000fce00000f0eff */
[----:B------:R-:W0:Y:S01]  /*9740*/  LDC R78, c[0x0][0x248] ;  /* 0x00009200ff4e7b82 */ /* 0x000e220000000800 */
[----:B-1----:R-:W-:Y:S01]  /*9750*/  IMAD R67, R67, 0x143, RZ ;  /* 0x0000014343437824 */ /* 0x002fe200078e02ff */
[-C--:B------:R-:W-:Y:S02]  /*9760*/  IADD3 R66, P0, R66, R122.reuse, RZ ;  /* 0x0000007a42427210 */ /* 0x080fe40007f1e0ff */
[-C--:B------:R-:W-:Y:S01]  /*9770*/  LEA.HI.X.SX32 R65, R69, R123.reuse, 0x1, P1 ;  /* 0x0000007b45417211 */ /* 0x080fe200008f0eff */
[----:B------:R-:W-:Y:S01]  /*9780*/  IMAD R132, R132, 0x144, RZ ;  /* 0x0000014484847824 */ /* 0x000fe200078e02ff */
[-C--:B------:R-:W-:Y:S02]  /*9790*/  LEA.HI.X.SX32 R69, R63, R123.reuse, 0x1, P2 ;  /* 0x0000007b3f457211 */ /* 0x080fe400010f0eff */
[----:B------:R1:W3:Y:S01]  /*97a0*/  LDG.E.U16 R63, desc[UR60][R70.64] ;  /* 0x0000003c463f7981 */ /* 0x0002e2000c1e1500 */
[----:B------:R-:W-:Y:S01]  /*97b0*/  LEA.HI.X.SX32 R67, R67, R123, 0x1, P0 ;  /* 0x0000007b43437211 */ /* 0x000fe200000f0eff */
[----:B------:R-:W5:Y:S01]  /*97c0*/  LDC R83, c[0x0][0x248] ;  /* 0x00009200ff537b82 */ /* 0x000f620000000800 */
[----:B------:R-:W-:Y:S01]  /*97d0*/  IADD3 R74, P0, R74, R122, RZ ;  /* 0x0000007a4a4a7210 */ /* 0x000fe20007f1e0ff */
[----:B------:R-:W3:Y:S01]  /*97e0*/  LDG.E.U16 R64, desc[UR60][R64.64] ;  /* 0x0000003c40407981 */ /* 0x000ee2000c1e1500 */
[----:B-1----:R-:W-:-:S02]  /*97f0*/  IMAD R70, R85, 0x28e, RZ ;  /* 0x0000028e55467824 */ /* 0x002fc400078e02ff */
[-C--:B------:R-:W-:Y:S01]  /*9800*/  LEA.HI.X.SX32 R75, R132, R123.reuse, 0x1, P0 ;  /* 0x0000007b844b7211 */ /* 0x080fe200000f0eff */
[----:B------:R-:W-:Y:S01]  /*9810*/  IMAD R71, R91, 0x147, RZ ;  /* 0x000001475b477824 */ /* 0x000fe200078e02ff */
[----:B------:R1:W3:Y:S01]  /*9820*/  LDG.E.U16 R66, desc[UR60][R66.64] ;  /* 0x0000003c42427981 */ /* 0x0002e2000c1e1500 */
[----:B----4-:R-:W-:Y:S01]  /*9830*/  IMAD R72, R81, 0x28c, RZ ;  /* 0x0000028c51487824 */ /* 0x010fe200078e02ff */
[-C--:B------:R-:W-:Y:S01]  /*9840*/  IADD3 R70, P0, R70, R122.reuse, RZ ;  /* 0x0000007a46467210 */ /* 0x080fe20007f1e0ff */
[----:B0-----:R-:W-:Y:S01]  /*9850*/  IMAD R78, R78, 0x296, RZ ;  /* 0x000002964e4e7824 */ /* 0x001fe200078e02ff */
[----:B------:R0:W4:Y:S01]  /*9860*/  LDG.E.U16 R65, desc[UR60][R68.64] ;  /* 0x0000003c44417981 */ /* 0x000122000c1e1500 */
[----:B------:R-:W5:Y:S01]  /*9870*/  LDC R85, c[0x0][0x248] ;  /* 0x00009200ff557b82 */ /* 0x000f620000000800 */
[----:B------:R-:W-:Y:S02]  /*9880*/  LEA.HI.X.SX32 R71, R71, R123, 0x1, P0 ;  /* 0x0000007b47477211 */ /* 0x000fe400000f0eff */
[----:B------:R-:W-:Y:S01]  /*9890*/  IADD3 R72, P2, R72, R122, RZ ;  /* 0x0000007a48487210 */ /* 0x000fe20007f5e0ff */
[----:B-1----:R-:W-:-:S02]  /*98a0*/  IMAD R67, R82, 0x145, RZ ;  /* 0x0000014552437824 */ /* 0x002fc400078e02ff */
[----:B------:R1:W4:Y:S02]  /*98b0*/  LDG.E.U16 R70, desc[UR60][R70.64] ;  /* 0x0000003c46467981 */ /* 0x000324000c1e1500 */
[----:B------:R-:W5:Y:S01]  /*98c0*/  LDC R81, c[0x0][0x248] ;  /* 0x00009200ff517b82 */ /* 0x000f620000000800 */
[----:B0-----:R-:W-:Y:S01]  /*98d0*/  IMAD R68, R79, 0x28a, RZ ;  /* 0x0000028a4f447824 */ /* 0x001fe200078e02ff */
[----:B------:R-:W-:-:S04]  /*98e0*/  IADD3 R78, P0, R78, R122, RZ ;  /* 0x0000007a4e4e7210 */ /* 0x000fc80007f1e0ff */
[----:B------:R-:W-:Y:S01]  /*98f0*/  IADD3 R68, P1, R68, R122, RZ ;  /* 0x0000007a44447210 */ /* 0x000fe20007f3e0ff */
[----:B-1----:R-:W-:Y:S01]  /*9900*/  IMAD R71, R86, 0x14b, RZ ;  /* 0x0000014b56477824 */ /* 0x002fe200078e02ff */
[----:B------:R-:W0:Y:S02]  /*9910*/  LDC R82, c[0x0][0x248] ;  /* 0x00009200ff527b82 */ /* 0x000e240000000800 */
[-C--:B------:R-:W-:Y:S02]  /*9920*/  LEA.HI.X.SX32 R69, R67, R123.reuse, 0x1, P1 ;  /* 0x0000007b43457211 */ /* 0x080fe400008f0eff */
[-C--:B------:R-:W-:Y:S01]  /*9930*/  LEA.HI.X.SX32 R73, R73, R123.reuse, 0x1, P2 ;  /* 0x0000007b49497211 */ /* 0x080fe200010f0eff */
[----:B------:R1:W4:Y:S01]  /*9940*/  LDG.E.U16 R67, desc[UR60][R74.64] ;  /* 0x0000003c4a437981 */ /* 0x000322000c1e1500 */
[----:B------:R-:W-:Y:S02]  /*9950*/  LEA.HI.X.SX32 R79, R71, R123, 0x1, P0 ;  /* 0x0000007b474f7211 */ /* 0x000fe400000f0eff */
[----:B------:R-:W5:Y:S01]  /*9960*/  LDC R91, c[0x0][0x248] ;  /* 0x00009200ff5b7b82 */ /* 0x000f620000000800 */
[----:B------:R-:W4:Y:S04]  /*9970*/  LDG.E.U16 R68, desc[UR60][R68.64] ;  /* 0x0000003c44447981 */ /* 0x000f28000c1e1500 */
[----:B------:R1:W4:Y:S03]  /*9980*/  LDG.E.U16 R71, desc[UR60][R78.64] ;  /* 0x0000003c4e477981 */ /* 0x000326000c1e1500 */
[----:B------:R-:W5:Y:S01]  /*9990*/  LDC R132, c[0x0][0x248] ;  /* 0x00009200ff847b82 */ /* 0x000f620000000800 */
[----:B------:R1:W4:Y:S02]  /*99a0*/  LDG.E.U16 R69, desc[UR60][R72.64] ;  /* 0x0000003c48457981 */ /* 0x000324000c1e1500 */
[----:B-1----:R-:W-:-:S05]  /*99b0*/  IMAD R74, R87, 0x29c, RZ ;  /* 0x0000029c574a7824 */ /* 0x002fca00078e02ff */
[----:B------:R-:W1:Y:S01]  /*99c0*/  LDC R79, c[0x0][0x248] ;  /* 0x00009200ff4f7b82 */ /* 0x000e620000000800 */
[----:B------:R-:W-:Y:S02]  /*99d0*/  IMAD R72, R76, 0x298, RZ ;  /* 0x000002984c487824 */ /* 0x000fe400078e02ff */
[----:B------:R-:W-:-:S05]  /*99e0*/  IMAD R76, R90, 0x29a, RZ ;  /* 0x0000029a5a4c7824 */ /* 0x000fca00078e02ff */
[----:B------:R-:W1:Y:S01]  /*99f0*/  LDC R86, c[0x0][0x248] ;  /* 0x00009200ff567b82 */ /* 0x000e620000000800 */
[----:B------:R-:W-:Y:S01]  /*9a00*/  IMAD R75, R94, 0x14d, RZ ;  /* 0x0000014d5e4b7824 */ /* 0x000fe200078e02ff */
[-C--:B------:R-:W-:Y:S02]  /*9a10*/  IADD3 R72, P1, R72, R122.reuse, RZ ;  /* 0x0000007a48487210 */ /* 0x080fe40007f3e0ff */
[-C--:B------:R-:W-:Y:S02]  /*9a20*/  IADD3 R76, P0, R76, R122.reuse, RZ ;  /* 0x0000007a4c4c7210 */ /* 0x080fe40007f1e0ff */
[-C--:B------:R-:W-:Y:S02]  /*9a30*/  LEA.HI.X.SX32 R73, R77, R123.reuse, 0x1, P1 ;  /* 0x0000007b4d497211 */ /* 0x080fe400008f0eff */
[----:B------:R-:W1:Y:S01]  /*9a40*/  LDC R87, c[0x0][0x248] ;  /* 0x00009200ff577b82 */ /* 0x000e620000000800 */
[----:B------:R-:W-:Y:S02]  /*9a50*/  IADD3 R74, P2, R74, R122, RZ ;  /* 0x0000007a4a4a7210 */ /* 0x000fe40007f5e0ff */
[-C--:B------:R-:W-:Y:S01]  /*9a60*/  LEA.HI.X.SX32 R77, R75, R123.reuse, 0x1, P0 ;  /* 0x0000007b4b4d7211 */ /* 0x080fe200000f0eff */
[----:B------:R-:W4:Y:S01]  /*9a70*/  LDG.E.U16 R72, desc[UR60][R72.64] ;  /* 0x0000003c48487981 */ /* 0x000f22000c1e1500 */
[----:B------:R-:W-:Y:S01]  /*9a80*/  LEA.HI.X.SX32 R75, R80, R123, 0x1, P2 ;  /* 0x0000007b504b7211 */ /* 0x000fe200010f0eff */
[----:B0-----:R-:W-:-:S02]  /*9a90*/  IMAD R82, R82, 0x29e, RZ ;  /* 0x0000029e52527824 */ /* 0x001fc400078e02ff */
[----:B-----5:R-:W-:Y:S01]  /*9aa0*/  IMAD R80, R83, 0x2a8, RZ ;  /* 0x000002a853507824 */ /* 0x020fe200078e02ff */
[----:B------:R-:W0:Y:S01]  /*9ab0*/  LDC R90, c[0x0][0x248] ;  /* 0x00009200ff5a7b82 */ /* 0x000e220000000800 */
[----:B------:R5:W4:Y:S04]  /*9ac0*/  LDG.E.U16 R74, desc[UR60][R74.64] ;  /* 0x0000003c4a4a7981 */ /* 0x000b28000c1e1500 */
[----:B------:R5:W4:Y:S01]  /*9ad0*/  LDG.E.U16 R73, desc[UR60][R76.64] ;  /* 0x0000003c4c497981 */ /* 0x000b22000c1e1500 */
[-C--:B------:R-:W-:Y:S01]  /*9ae0*/  IADD3 R82, P0, R82, R122.reuse, RZ ;  /* 0x0000007a52527210 */ /* 0x080fe20007f1e0ff */
[----:B------:R-:W-:Y:S01]  /*9af0*/  IMAD R78, R92, 0x2aa, RZ ;  /* 0x000002aa5c4e7824 */ /* 0x000fe200078e02ff */
[----:B------:R-:W-:Y:S01]  /*9b00*/  IADD3 R80, P2, R80, R122, RZ ;  /* 0x0000007a50507210 */ /* 0x000fe20007f5e0ff */
[----:B------:R-:W-:Y:S01]  /*9b10*/  IMAD R132, R132, 0x154, RZ ;  /* 0x0000015484847824 */ /* 0x000fe200078e02ff */
[----:B------:R-:W2:Y:S01]  /*9b20*/  LDC R92, c[0x0][0x248] ;  /* 0x00009200ff5c7b82 */ /* 0x000ea20000000800 */
[----:B-----5:R-:W-:-:S02]  /*9b30*/  IMAD R75, R91, 0x153, RZ ;  /* 0x000001535b4b7824 */ /* 0x020fc400078e02ff */
[----:B------:R-:W-:Y:S02]  /*9b40*/  IMAD R76, R85, 0x2a6, RZ ;  /* 0x000002a6554c7824 */ /* 0x000fe400078e02ff */
[----:B------:R-:W-:-:S03]  /*9b50*/  IMAD R77, R81, 0x14f, RZ ;  /* 0x0000014f514d7824 */ /* 0x000fc600078e02ff */
[----:B------:R-:W5:Y:S01]  /*9b60*/  LDC R91, c[0x0][0x248] ;  /* 0x00009200ff5b7b82 */ /* 0x000f620000000800 */
[-C--:B------:R-:W-:Y:S01]  /*9b70*/  IADD3 R76, P1, R76, R122.reuse, RZ ;  /* 0x0000007a4c4c7210 */ /* 0x080fe20007f3e0ff */
[----:B-1----:R-:W-:Y:S01]  /*9b80*/  IMAD R79, R79, 0x155, RZ ;  /* 0x000001554f4f7824 */ /* 0x002fe200078e02ff */
[-C--:B------:R-:W-:Y:S02]  /*9b90*/  LEA.HI.X.SX32 R83, R77, R123.reuse, 0x1, P0 ;  /* 0x0000007b4d537211 */ /* 0x080fe400000f0eff */
[-C--:B------:R-:W-:Y:S02]  /*9ba0*/  LEA.HI.X.SX32 R77, R75, R123.reuse, 0x1, P1 ;  /* 0x0000007b4b4d7211 */ /* 0x080fe400008f0eff */
[-C--:B------:R-:W-:Y:S01]  /*9bb0*/  IADD3 R78, P0, R78, R122.reuse, RZ ;  /* 0x0000007a4e4e7210 */ /* 0x080fe20007f1e0ff */
[----:B------:R-:W-:Y:S01]  /*9bc0*/  IMAD R86, R86, 0x2ac, RZ ;  /* 0x000002ac56567824 */ /* 0x000fe200078e02ff */
[-C--:B------:R-:W-:Y:S01]  /*9bd0*/  LEA.HI.X.SX32 R81, R132, R123.reuse, 0x1, P2 ;  /* 0x0000007b84517211 */ /* 0x080fe200010f0eff */
[----:B------:R-:W4:Y:S01]  /*9be0*/  LDG.E.U16 R76, desc[UR60][R76.64] ;  /* 0x0000003c4c4c7981 */ /* 0x000f22000c1e1500 */
[----:B------:R-:W-:Y:S01]  /*9bf0*/  LEA.HI.X.SX32 R79, R79, R123, 0x1, P0 ;  /* 0x0000007b4f4f7211 */ /* 0x000fe200000f0eff */
[----:B------:R-:W1:Y:S01]  /*9c00*/  LDC R94, c[0x0][0x248] ;  /* 0x00009200ff5e7b82 */ /* 0x000e620000000800 */
[----:B------:R-:W-:Y:S01]  /*9c10*/  IADD3 R86, P0, R86, R122, RZ ;  /* 0x0000007a56567210 */ /* 0x000fe20007f1e0ff */
[----:B------:R-:W-:Y:S01]  /*9c20*/  IMAD R85, R98, 0x2b6, RZ ;  /* 0x000002b662557824 */ /* 0x000fe200078e02ff */
[----:B------:R-:W4:Y:S04]  /*9c30*/  LDG.E.U16 R75, desc[UR60][R82.64] ;  /* 0x0000003c524b7981 */ /* 0x000f28000c1e1500 */
[----:B------:R0:W4:Y:S01]  /*9c40*/  LDG.E.U16 R78, desc[UR60][R78.64] ;  /* 0x0000003c4e4e7981 */ /* 0x000122000c1e1500 */
[----:B------:R-:W5:Y:S03]  /*9c50*/  LDC R132, c[0x0][0x248] ;  /* 0x00009200ff847b82 */ /* 0x000f660000000800 */
[----:B------:R0:W4:Y:S02]  /*9c60*/  LDG.E.U16 R77, desc[UR60][R80.64] ;  /* 0x0000003c504d7981 */ /* 0x000124000c1e1500 */
[----:B0-----:R-:W-:-:S03]  /*9c70*/  IMAD R90, R90, 0x2ba, RZ ;  /* 0x000002ba5a5a7824 */ /* 0x001fc600078e02ff */
[----:B------:R-:W0:Y:S01]  /*9c80*/  LDC R98, c[0x0][0x248] ;  /* 0x00009200ff627b82 */ /* 0x000e220000000800 */
[----:B------:R-:W-:Y:S02]  /*9c90*/  IMAD R79, R95, 0x157, RZ ;  /* 0x000001575f4f7824 */ /* 0x000fe400078e02ff */
[----:B------:R-:W-:Y:S01]  /*9ca0*/  IMAD R80, R87, 0x2ae, RZ ;  /* 0x000002ae57507824 */ /* 0x000fe200078e02ff */
[----:B------:R-:W-:-:S04]  /*9cb0*/  LEA.HI.X.SX32 R87, R84, R123, 0x1, P0 ;  /* 0x0000007b54577211 */ /* 0x000fc800000f0eff */
[----:B------:R-:W0:Y:S01]  /*9cc0*/  LDC R95, c[0x0][0x248] ;  /* 0x00009200ff5f7b82 */ /* 0x000e220000000800 */
[----:B------:R-:W-:-:S04]  /*9cd0*/  IADD3 R80, P1, R80, R122, RZ ;  /* 0x0000007a50507210 */ /* 0x000fc80007f3e0ff */
[-C--:B------:R-:W-:Y:S02]  /*9ce0*/  LEA.HI.X.SX32 R81, R79, R123.reuse, 0x1, P1 ;  /* 0x0000007b4f517211 */ /* 0x080fe400008f0eff */
[----:B------:R1:W4:Y:S01]  /*9cf0*/  LDG.E.U16 R79, desc[UR60][R86.64] ;  /* 0x0000003c564f7981 */ /* 0x000322000c1e1500 */
[----:B------:R-:W-:Y:S01]  /*9d00*/  IMAD R83, R101, 0x15b, RZ ;  /* 0x0000015b65537824 */ /* 0x000fe200078e02ff */
[----:B------:R-:W-:Y:S01]  /*9d10*/  IADD3 R84, P0, R85, R122, RZ ;  /* 0x0000007a55547210 */ /* 0x000fe20007f1e0ff */
[----:B------:R-:W-:Y:S01]  /*9d20*/  IMAD R82, R99, 0x2b8, RZ ;  /* 0x000002b863527824 */ /* 0x000fe200078e02ff */
[----:B------:R-:W4:Y:S01]  /*9d30*/  LDG.E.U16 R80, desc[UR60][R80.64] ;  /* 0x0000003c50507981 */ /* 0x000f22000c1e1500 */
[----:B------:R-:W0:Y:S08]  /*9d40*/  LDC R99, c[0x0][0x248] ;  /* 0x00009200ff637b82 */ /* 0x000e300000000800 */
[----:B-1----:R-:W1:Y:S01]  /*9d50*/  LDC R87, c[0x0][0x248] ;  /* 0x00009200ff577b82 */ /* 0x002e620000000800 */
[----:B------:R-:W-:-:S02]  /*9d60*/  LEA.HI.X.SX32 R85, R83, R123, 0x1, P0 ;  /* 0x0000007b53557211 */ /* 0x000fc400000f0eff */
[----:B------:R-:W-:-:S03]  /*9d70*/  IADD3 R82, P2, R82, R122, RZ ;  /* 0x0000007a52527210 */ /* 0x000fc60007f5e0ff */
[----:B------:R2:W4:Y:S01]  /*9d80*/  LDG.E.U16 R81, desc[UR60][R84.64] ;  /* 0x0000003c54517981 */ /* 0x000522000c1e1500 */
[----:B------:R-:W-:Y:S01]  /*9d90*/  LEA.HI.X.SX32 R83, R88, R123, 0x1, P2 ;  /* 0x0000007b58537211 */ /* 0x000fe200010f0eff */
[----:B------:R-:W0:Y:S01]  /*9da0*/  LDC R101, c[0x0][0x248] ;  /* 0x00009200ff657b82 */ /* 0x000e220000000800 */
[----:B------:R-:W-:Y:S01]  /*9db0*/  IMAD R88, R94, 0x2be, RZ ;  /* 0x000002be5e587824 */ /* 0x000fe200078e02ff */
[----:B------:R-:W-:Y:S01]  /*9dc0*/  IADD3 R90, P0, R90, R122, RZ ;  /* 0x0000007a5a5a7210 */ /* 0x000fe20007f1e0ff */
[----:B------:R-:W-:Y:S01]  /*9dd0*/  IMAD R86, R103, 0x2c6, RZ ;  /* 0x000002c667567824 */ /* 0x000fe200078e02ff */
[----:B------:R5:W4:Y:S01]  /*9de0*/  LDG.E.U16 R82, desc[UR60][R82.64] ;  /* 0x0000003c52527981 */ /* 0x000b22000c1e1500 */
[----:B--2---:R-:W-:-:S03]  /*9df0*/  IMAD R84, R92, 0x2bc, RZ ;  /* 0x000002bc5c547824 */ /* 0x004fc600078e02ff */
[----:B------:R-:W2:Y:S01]  /*9e00*/  LDC R176, c[0x0][0x248] ;  /* 0x00009200ffb07b82 */ /* 0x000ea20000000800 */
[----:B-----5:R-:W-:Y:S01]  /*9e10*/  IMAD R85, R91, 0x15d, RZ ;  /* 0x0000015d5b557824 */ /* 0x020fe200078e02ff */
[-C--:B------:R-:W-:Y:S02]  /*9e20*/  IADD3 R88, P2, R88, R122.reuse, RZ ;  /* 0x0000007a58587210 */ /* 0x080fe40007f5e0ff */
[-C--:B------:R-:W-:Y:S01]  /*9e30*/  IADD3 R84, P1, R84, R122.reuse, RZ ;  /* 0x0000007a54547210 */ /* 0x080fe20007f3e0ff */
[----:B------:R-:W-:Y:S01]  /*9e40*/  IMAD R83, R96, 0x15f, RZ ;  /* 0x0000015f60537824 */ /* 0x000fe200078e02ff */
[-C--:B------:R-:W-:Y:S01]  /*9e50*/  LEA.HI.X.SX32 R91, R85, R123.reuse, 0x1, P0 ;  /* 0x0000007b555b7211 */ /* 0x080fe200000f0eff */
[----:B-1----:R-:W-:Y:S01]  /*9e60*/  IMAD R87, R87, 0x163, RZ ;  /* 0x0000016357577824 */ /* 0x002fe200078e02ff */
[----:B------:R-:W-:Y:S01]  /*9e70*/  IADD3 R86, P0, R86, R122, RZ ;  /* 0x0000007a56567210 */ /* 0x000fe20007f1e0ff */
[----:B0-----:R-:W-:Y:S01]  /*9e80*/  IMAD R94, R95, 0x2c8, RZ ;  /* 0x000002c85f5e7824 */ /* 0x001fe200078e02ff */
[-C--:B------:R-:W-:Y:S01]  /*9e90*/  LEA.HI.X.SX32 R85, R89, R123.reuse, 0x1, P1 ;  /* 0x0000007b59557211 */ /* 0x080fe200008f0eff */
[----:B------:R-:W-:Y:S01]  /*9ea0*/  IMAD R132, R132, 0x164, RZ ;  /* 0x0000016484847824 */ /* 0x000fe200078e02ff */
[-C--:B------:R-:W-:Y:S01]  /*9eb0*/  LEA.HI.X.SX32 R89, R83, R123.reuse, 0x1, P2 ;  /* 0x0000007b53597211 */ /* 0x080fe200010f0eff */
[----:B------:R-:W0:Y:S01]  /*9ec0*/  LDC R96, c[0x0][0x248] ;  /* 0x00009200ff607b82 */ /* 0x000e220000000800 */
[----:B------:R1:W5:Y:S01]  /*9ed0*/  LDG.E.U16 R83, desc[UR60][R90.64] ;  /* 0x0000003c5a537981 */ /* 0x000362000c1e1500 */
[----:B------:R-:W-:-:S02]  /*9ee0*/  LEA.HI.X.SX32 R87, R87, R123, 0x1, P0 ;  /* 0x0000007b57577211 */ /* 0x000fc400000f0eff */
[-C--:B------:R-:W-:Y:S01]  /*9ef0*/  IADD3 R94, P0, R94, R122.reuse, RZ ;  /* 0x0000007a5e5e7210 */ /* 0x080fe20007f1e0ff */
[----:B------:R-:W5:Y:S01]  /*9f00*/  LDG.E.U16 R84, desc[UR60][R84.64] ;  /* 0x0000003c54547981 */ /* 0x000f62000c1e1500 */
[----:B------:R-:W-:Y:S02]  /*9f10*/  IMAD R98, R98, 0x2d6, RZ ;  /* 0x000002d662627824 */ /* 0x000fe400078e02ff */
[----:B------:R-:W2:Y:S01]  /*9f20*/  LDC R103, c[0x0][0x248] ;  /* 0x00009200ff677b82 */ /* 0x000ea20000000800 */
[----:B-1----:R-:W-:Y:S01]  /*9f30*/  IMAD R90, R105, 0x2ce, RZ ;  /* 0x000002ce695a7824 */ /* 0x002fe200078e02ff */
[-C--:B------:R-:W-:Y:S01]  /*9f40*/  LEA.HI.X.SX32 R95, R132, R123.reuse, 0x1, P0 ;  /* 0x0000007b845f7211 */ /* 0x080fe200000f0eff */
[----:B------:R-:W-:Y:S01]  /*9f50*/  IMAD R91, R111, 0x167, RZ ;  /* 0x000001676f5b7824 */ /* 0x000fe200078e02ff */
[----:B------:R1:W5:Y:S02]  /*9f60*/  LDG.E.U16 R86, desc[UR60][R86.64] ;  /* 0x0000003c56567981 */ /* 0x000364000c1e1500 */
[----:B------:R-:W-:Y:S01]  /*9f70*/  IADD3 R90, P0, R90, R122, RZ ;  /* 0x0000007a5a5a7210 */ /* 0x000fe20007f1e0ff */
[----:B------:R-:W-:Y:S01]  /*9f80*/  IMAD R92, R101, 0x2cc, RZ ;  /* 0x000002cc655c7824 */ /* 0x000fe200078e02ff */
[----:B------:R1:W5:Y:S01]  /*9f90*/  LDG.E.U16 R85, desc[UR60][R88.64] ;  /* 0x0000003c58557981 */ /* 0x000362000c1e1500 */
[----:B------:R-:W3:Y:S01]  /*9fa0*/  LDC R105, c[0x0][0x248] ;  /* 0x00009200ff697b82 */ /* 0x000ee20000000800 */
[----:B------:R-:W-:-:S02]  /*9fb0*/  LEA.HI.X.SX32 R91, R91, R123, 0x1, P0 ;  /* 0x0000007b5b5b7211 */ /* 0x000fc400000f0eff */
[-C--:B------:R-:W-:Y:S01]  /*9fc0*/  IADD3 R92, P2, R92, R122.reuse, RZ ;  /* 0x0000007a5c5c7210 */ /* 0x080fe20007f5e0ff */
[----:B-1----:R-:W-:Y:S02]  /*9fd0*/  IMAD R87, R102, 0x165, RZ ;  /* 0x0000016566577824 */ /* 0x002fe400078e02ff */
[----:B------:R1:W5:Y:S02]  /*9fe0*/  LDG.E.U16 R90, desc[UR60][R90.64] ;  /* 0x0000003c5a5a7981 */ /* 0x000364000c1e1500 */
[----:B------:R-:W3:Y:S01]  /*9ff0*/  LDC R101, c[0x0][0x248] ;  /* 0x00009200ff657b82 */ /* 0x000ee20000000800 */
[----:B------:R-:W-:Y:S01]  /*a000*/  IMAD R88, R99, 0x2ca, RZ ;  /* 0x000002ca63587824 */ /* 0x000fe200078e02ff */
[----:B------:R-:W-:-:S04]  /*a010*/  IADD3 R98, P0, R98, R122, RZ ;  /* 0x0000007a62627210 */ /* 0x000fc80007f1e0ff */
[----:B------:R-:W-:Y:S01]  /*a020*/  IADD3 R88, P1, R88, R122, RZ ;  /* 0x0000007a58587210 */ /* 0x000fe20007f3e0ff */
[----:B-1----:R-:W-:Y:S01]  /*a030*/  IMAD R91, R106, 0x16b, RZ ;  /* 0x0000016b6a5b7824 */ /* 0x002fe200078e02ff */
[----:B------:R-:W1:Y:S02]  /*a040*/  LDC R102, c[0x0][0x248] ;  /* 0x00009200ff667b82 */ /* 0x000e640000000800 */
[-C--:B------:R-:W-:Y:S02]  /*a050*/  LEA.HI.X.SX32 R89, R87, R123.reuse, 0x1, P1 ;  /* 0x0000007b57597211 */ /* 0x080fe400008f0eff */
[-C--:B------:R-:W-:Y:S01]  /*a060*/  LEA.HI.X.SX32 R93, R93, R123.reuse, 0x1, P2 ;  /* 0x0000007b5d5d7211 */ /* 0x080fe200010f0eff */
[----:B------:R0:W5:Y:S01]  /*a070*/  LDG.E.U16 R87, desc[UR60][R94.64] ;  /* 0x0000003c5e577981 */ /* 0x000162000c1e1500 */
[----:B------:R-:W-:Y:S02]  /*a080*/  LEA.HI.X.SX32 R99, R91, R123, 0x1, P0 ;  /* 0x0000007b5b637211 */ /* 0x000fe400000f0eff */
[----:B------:R-:W3:Y:S01]  /*a090*/  LDC R111, c[0x0][0x248] ;  /* 0x00009200ff6f7b82 */ /* 0x000ee20000000800 */
[----:B------:R-:W5:Y:S04]  /*a0a0*/  LDG.E.U16 R88, desc[UR60][R88.64] ;  /* 0x0000003c58587981 */ /* 0x000f68000c1e1500 */
[----:B------:R2:W5:Y:S03]  /*a0b0*/  LDG.E.U16 R91, desc[UR60][R98.64] ;  /* 0x0000003c625b7981 */ /* 0x000566000c1e1500 */
[----:B------:R-:W3:Y:S01]  /*a0c0*/  LDC R132, c[0x0][0x248] ;  /* 0x00009200ff847b82 */ /* 0x000ee20000000800 */
[----:B------:R2:W5:Y:S01]  /*a0d0*/  LDG.E.U16 R89, desc[UR60][R92.64] ;  /* 0x0000003c5c597981 */ /* 0x000562000c1e1500 */
[----:B0-----:R-:W-:-:S06]  /*a0e0*/  IMAD R94, R107, 0x2dc, RZ ;  /* 0x000002dc6b5e7824 */ /* 0x001fcc00078e02ff */
[----:B--2---:R-:W0:Y:S01]  /*a0f0*/  LDC R99, c[0x0][0x248] ;  /* 0x00009200ff637b82 */ /* 0x004e220000000800 */
[----:B------:R-:W-:Y:S02]  /*a100*/  IMAD R92, R96, 0x2d8, RZ ;  /* 0x000002d8605c7824 */ /* 0x000fe400078e02ff */
[----:B------:R-:W-:-:S05]  /*a110*/  IMAD R96, R110, 0x2da, RZ ;  /* 0x000002da6e607824 */ /* 0x000fca00078e02ff */
[----:B------:R-:W2:Y:S01]  /*a120*/  LDC R106, c[0x0][0x248] ;  /* 0x00009200ff6a7b82 */ /* 0x000ea20000000800 */
[----:B------:R-:W-:Y:S01]  /*a130*/  IMAD R95, R114, 0x16d, RZ ;  /* 0x0000016d725f7824 */ /* 0x000fe200078e02ff */
[-C--:B------:R-:W-:Y:S02]  /*a140*/  IADD3 R92, P1, R92, R122.reuse, RZ ;  /* 0x0000007a5c5c7210 */ /* 0x080fe40007f3e0ff */
[-C--:B------:R-:W-:Y:S02]  /*a150*/  IADD3 R96, P0, R96, R122.reuse, RZ ;  /* 0x0000007a60607210 */ /* 0x080fe40007f1e0ff */
[-C--:B------:R-:W-:Y:S02]  /*a160*/  LEA.HI.X.SX32 R93, R97, R123.reuse, 0x1, P1 ;  /* 0x0000007b615d7211 */ /* 0x080fe400008f0eff */
[----:B------:R-:W2:Y:S01]  /*a170*/  LDC R107, c[0x0][0x248] ;  /* 0x00009200ff6b7b82 */ /* 0x000ea20000000800 */
[----:B------:R-:W-:Y:S02]  /*a180*/  IADD3 R94, P2, R94, R122, RZ ;  /* 0x0000007a5e5e7210 */ /* 0x000fe40007f5e0ff */
[-C--:B------:R-:W-:Y:S01]  /*a190*/  LEA.HI.X.SX32 R97, R95, R123.reuse, 0x1, P0 ;  /* 0x0000007b5f617211 */ /* 0x080fe200000f0eff */
[----:B------:R-:W5:Y:S01]  /*a1a0*/  LDG.E.U16 R92, desc[UR60][R92.64] ;  /* 0x0000003c5c5c7981 */ /* 0x000f62000c1e1500 */
[----:B------:R-:W-:Y:S01]  /*a1b0*/  LEA.HI.X.SX32 R95, R100, R123, 0x1, P2 ;  /* 0x0000007b645f7211 */ /* 0x000fe200010f0eff */
[----:B-1----:R-:W-:-:S02]  /*a1c0*/  IMAD R102, R102, 0x2de, RZ ;  /* 0x000002de66667824 */ /* 0x002fc400078e02ff */
[----:B------:R-:W-:Y:S01]  /*a1d0*/  IMAD R100, R103, 0x2e8, RZ ;  /* 0x000002e867647824 */ /* 0x000fe200078e02ff */
[----:B------:R-:W1:Y:S01]  /*a1e0*/  LDC R110, c[0x0][0x248] ;  /* 0x00009200ff6e7b82 */ /* 0x000e620000000800 */
[----:B------:R3:W5:Y:S04]  /*a1f0*/  LDG.E.U16 R94, desc[UR60][R94.64] ;  /* 0x0000003c5e5e7981 */ /* 0x000768000c1e1500 */
[----:B------:R3:W5:Y:S01]  /*a200*/  LDG.E.U16 R93, desc[UR60][R96.64] ;  /* 0x0000003c605d7981 */ /* 0x000762000c1e1500 */
[-C--:B------:R-:W-:Y:S01]  /*a210*/  IADD3 R102, P0, R102, R122.reuse, RZ ;  /* 0x0000007a66667210 */ /* 0x080fe20007f1e0ff */
[----:B------:R-:W-:Y:S01]  /*a220*/  IMAD R98, R112, 0x2ea, RZ ;  /* 0x000002ea70627824 */ /* 0x000fe200078e02ff */
[----:B------:R-:W-:Y:S01]  /*a230*/  IADD3 R100, P2, R100, R122, RZ ;  /* 0x0000007a64647210 */ /* 0x000fe20007f5e0ff */
[----:B---3--:R-:W-:Y:S01]  /*a240*/  IMAD R132, R132, 0x174, RZ ;  /* 0x0000017484847824 */ /* 0x008fe200078e02ff */
[----:B------:R-:W3:Y:S01]  /*a250*/  LDC R112, c[0x0][0x248] ;  /* 0x00009200ff707b82 */ /* 0x000ee20000000800 */
[----:B------:R-:W-:-:S02]  /*a260*/  IMAD R95, R111, 0x173, RZ ;  /* 0x000001736f5f7824 */ /* 0x000fc400078e02ff */
[----:B------:R-:W-:Y:S02]  /*a270*/  IMAD R96, R105, 0x2e6, RZ ;  /* 0x000002e669607824 */ /* 0x000fe400078e02ff */
[----:B------:R-:W-:-:S03]  /*a280*/  IMAD R97, R101, 0x16f, RZ ;  /* 0x0000016f65617824 */ /* 0x000fc600078e02ff */
[----:B------:R-:W3:Y:S01]  /*a290*/  LDC R111, c[0x0][0x248] ;  /* 0x00009200ff6f7b82 */ /* 0x000ee20000000800 */
[-C--:B------:R-:W-:Y:S01]  /*a2a0*/  IADD3 R96, P1, R96, R122.reuse, RZ ;  /* 0x0000007a60607210 */ /* 0x080fe20007f3e0ff */
[----:B0-----:R-:W-:Y:S01]  /*a2b0*/  IMAD R99, R99, 0x175, RZ ;  /* 0x0000017563637824 */ /* 0x001fe200078e02ff */
[-C--:B------:R-:W-:Y:S02]  /*a2c0*/  LEA.HI.X.SX32 R103, R97, R123.reuse, 0x1, P0 ;  /* 0x0000007b61677211 */ /* 0x080fe400000f0eff */
[-C--:B------:R-:W-:Y:S02]  /*a2d0*/  LEA.HI.X.SX32 R97, R95, R123.reuse, 0x1, P1 ;  /* 0x0000007b5f617211 */ /* 0x080fe400008f0eff */
[-C--:B------:R-:W-:Y:S01]  /*a2e0*/  IADD3 R98, P0, R98, R122.reuse, RZ ;  /* 0x0000007a62627210 */ /* 0x080fe20007f1e0ff */
[----:B--2---:R-:W-:Y:S01]  /*a2f0*/  IMAD R106, R106, 0x2ec, RZ ;  /* 0x000002ec6a6a7824 */ /* 0x004fe200078e02ff */
[-C--:B------:R-:W-:Y:S01]  /*a300*/  LEA.HI.X.SX32 R101, R132, R123.reuse, 0x1, P2 ;  /* 0x0000007b84657211 */ /* 0x080fe200010f0eff */
[----:B------:R-:W2:Y:S01]  /*a310*/  LDG.E.U16 R96, desc[UR60][R96.64] ;  /* 0x0000003c60607981 */ /* 0x000ea2000c1e1500 */
[----:B------:R-:W-:Y:S01]  /*a320*/  LEA.HI.X.SX32 R99, R99, R123, 0x1, P0 ;  /* 0x0000007b63637211 */ /* 0x000fe200000f0eff */
[----:B------:R-:W0:Y:S01]  /*a330*/  LDC R114, c[0x0][0x248] ;  /* 0x00009200ff727b82 */ /* 0x000e220000000800 */
[----:B------:R-:W-:Y:S01]  /*a340*/  IADD3 R106, P0, R106, R122, RZ ;  /* 0x0000007a6a6a7210 */ /* 0x000fe20007f1e0ff */
[----:B------:R-:W-:Y:S01]  /*a350*/  IMAD R105, R118, 0x2f6, RZ ;  /* 0x000002f676697824 */ /* 0x000fe200078e02ff */
[----:B------:R-:W2:Y:S04]  /*a360*/  LDG.E.U16 R95, desc[UR60][R102.64] ;  /* 0x0000003c665f7981 */ /* 0x000ea8000c1e1500 */
[----:B------:R1:W2:Y:S02]  /*a370*/  LDG.E.U16 R98, desc[UR60][R98.64] ;  /* 0x0000003c62627981 */ /* 0x0002a4000c1e1500 */
[----:B-1----:R-:W-:Y:S01]  /*a380*/  IMAD R110, R110, 0x2fa, RZ ;  /* 0x000002fa6e6e7824 */ /* 0x002fe200078e02ff */
[----:B------:R-:W1:Y:S01]  /*a390*/  LDC R118, c[0x0][0x248] ;  /* 0x00009200ff767b82 */ /* 0x000e620000000800 */
[----:B------:R3:W2:Y:S01]  /*a3a0*/  LDG.E.U16 R97, desc[UR60][R100.64] ;  /* 0x0000003c64617981 */ /* 0x0006a2000c1e1500 */
[----:B------:R-:W-:-:S06]  /*a3b0*/  IMAD R99, R115, 0x177, RZ ;  /* 0x0000017773637824 */ /* 0x000fcc00078e02ff */
[----:B------:R-:W4:Y:S01]  /*a3c0*/  LDC R132, c[0x0][0x248] ;  /* 0x00009200ff847b82 */ /* 0x000f220000000800 */
[----:B---3--:R-:W-:Y:S01]  /*a3d0*/  IMAD R100, R107, 0x2ee, RZ ;  /* 0x000002ee6b647824 */ /* 0x008fe200078e02ff */
[----:B------:R-:W-:-:S04]  /*a3e0*/  LEA.HI.X.SX32 R107, R104, R123, 0x1, P0 ;  /* 0x0000007b686b7211 */ /* 0x000fc800000f0eff */
[-C--:B------:R-:W-:Y:S02]  /*a3f0*/  IADD3 R100, P1, R100, R122.reuse, RZ ;  /* 0x0000007a64647210 */ /* 0x080fe40007f3e0ff */
[----:B------:R-:W3:Y:S02]  /*a400*/  LDC R115, c[0x0][0x248] ;  /* 0x00009200ff737b82 */ /* 0x000ee40000000800 */
[-C--:B------:R-:W-:Y:S02]  /*a410*/  LEA.HI.X.SX32 R101, R99, R123.reuse, 0x1, P1 ;  /* 0x0000007b63657211 */ /* 0x080fe400008f0eff */
[----:B------:R0:W2:Y:S01]  /*a420*/  LDG.E.U16 R99, desc[UR60][R106.64] ;  /* 0x0000003c6a637981 */ /* 0x0000a2000c1e1500 */
[----:B------:R-:W-:Y:S01]  /*a430*/  IMAD R103, R121, 0x17b, RZ ;  /* 0x0000017b79677824 */ /* 0x000fe200078e02ff */
[----:B------:R-:W-:Y:S01]  /*a440*/  IADD3 R104, P0, R105, R122, RZ ;  /* 0x0000007a69687210 */ /* 0x000fe20007f1e0ff */
[----:B------:R-:W-:Y:S01]  /*a450*/  IMAD R102, R119, 0x2f8, RZ ;  /* 0x000002f877667824 */ /* 0x000fe200078e02ff */
[----:B------:R-:W2:Y:S01]  /*a460*/  LDG.E.U16 R100, desc[UR60][R100.64] ;  /* 0x0000003c64647981 */ /* 0x000ea2000c1e1500 */
[----:B------:R-:W1:Y:S08]  /*a470*/  LDC R119, c[0x0][0x248] ;  /* 0x00009200ff777b82 */ /* 0x000e700000000800 */
[----:B0-----:R-:W0:Y:S01]  /*a480*/  LDC R107, c[0x0][0x248] ;  /* 0x00009200ff6b7b82 */ /* 0x001e220000000800 */
[----:B------:R-:W-:-:S02]  /*a490*/  LEA.HI.X.SX32 R105, R103, R123, 0x1, P0 ;  /* 0x0000007b67697211 */ /* 0x000fc400000f0eff */
[----:B------:R-:W-:-:S03]  /*a4a0*/  IADD3 R102, P2, R102, R122, RZ ;  /* 0x0000007a66667210 */ /* 0x000fc60007f5e0ff */
[----:B------:R3:W2:Y:S01]  /*a4b0*/  LDG.E.U16 R101, desc[UR60][R104.64] ;  /* 0x0000003c68657981 */ /* 0x0006a2000c1e1500 */
[----:B------:R-:W-:Y:S01]  /*a4c0*/  LEA.HI.X.SX32 R103, R108, R123, 0x1, P2 ;  /* 0x0000007b6c677211 */ /* 0x000fe200010f0eff */
[----:B------:R-:W1:Y:S01]  /*a4d0*/  LDC R121, c[0x0][0x248] ;  /* 0x00009200ff797b82 */ /* 0x000e620000000800 */
[----:B------:R-:W-:Y:S01]  /*a4e0*/  IMAD R108, R114, 0x2fe, RZ ;  /* 0x000002fe726c7824 */ /* 0x000fe200078e02ff */
[-C--:B------:R-:W-:Y:S01]  /*a4f0*/  IADD3 R110, P0, R110, R122.reuse, RZ ;  /* 0x0000007a6e6e7210 */ /* 0x080fe20007f1e0ff */
[----:B------:R-:W-:Y:S01]  /*a500*/  IMAD R106, R125, 0x306, RZ ;  /* 0x000003067d6a7824 */ /* 0x000fe200078e02ff */
[----:B------:R3:W2:Y:S02]  /*a510*/  LDG.E.U16 R102, desc[UR60][R102.64] ;  /* 0x0000003c66667981 */ /* 0x0006a4000c1e1500 */
[----:B---3--:R-:W-:Y:S02]  /*a520*/  IMAD R104, R112, 0x2fc, RZ ;  /* 0x000002fc70687824 */ /* 0x008fe400078e02ff */
[----:B------:R-:W3:Y:S01]  /*a530*/  LDC R174, c[0x0][0x248] ;  /* 0x00009200ffae7b82 */ /* 0x000ee20000000800 */
[----:B------:R-:W-:Y:S01]  /*a540*/  IMAD R105, R111, 0x17d, RZ ;  /* 0x0000017d6f697824 */ /* 0x000fe200078e02ff */
[----:B------:R-:W-:-:S02]  /*a550*/  IADD3 R108, P2, R108, R122, RZ ;  /* 0x0000007a6c6c7210 */ /* 0x000fc40007f5e0ff */
[-C--:B------:R-:W-:Y:S01]  /*a560*/  IADD3 R104, P1, R104, R122.reuse, RZ ;  /* 0x0000007a68687210 */ /* 0x080fe20007f3e0ff */
[----:B------:R-:W-:Y:S01]  /*a570*/  IMAD R103, R116, 0x17f, RZ ;  /* 0x0000017f74677824 */ /* 0x000fe200078e02ff */
[-C--:B------:R-:W-:Y:S01]  /*a580*/  LEA.HI.X.SX32 R111, R105, R123.reuse, 0x1, P0 ;  /* 0x0000007b696f7211 */ /* 0x080fe200000f0eff */
[----:B0-----:R-:W-:Y:S01]  /*a590*/  IMAD R107, R107, 0x183, RZ ;  /* 0x000001836b6b7824 */ /* 0x001fe200078e02ff */
[----:B------:R-:W-:Y:S01]  /*a5a0*/  IADD3 R106, P0, R106, R122, RZ ;  /* 0x0000007a6a6a7210 */ /* 0x000fe20007f1e0ff */
[----:B------:R-:W-:Y:S01]  /*a5b0*/  IMAD R114, R115, 0x308, RZ ;  /* 0x0000030873727824 */ /* 0x000fe200078e02ff */
[-C--:B------:R-:W-:Y:S01]  /*a5c0*/  LEA.HI.X.SX32 R105, R109, R123.reuse, 0x1, P1 ;  /* 0x0000007b6d697211 */ /* 0x080fe200008f0eff */
[----:B------:R-:W0:Y:S01]  /*a5d0*/  LDC R116, c[0x0][0x248] ;  /* 0x00009200ff747b82 */ /* 0x000e220000000800 */
[-C--:B------:R-:W-:Y:S02]  /*a5e0*/  LEA.HI.X.SX32 R109, R103, R123.reuse, 0x1, P2 ;  /* 0x0000007b676d7211 */ /* 0x080fe400010f0eff */
[----:B------:R3:W2:Y:S01]  /*a5f0*/  LDG.E.U16 R103, desc[UR60][R110.64] ;  /* 0x0000003c6e677981 */ /* 0x0006a2000c1e1500 */
[----:B------:R-:W-:-:S02]  /*a600*/  LEA.HI.X.SX32 R107, R107, R123, 0x1, P0 ;  /* 0x0000007b6b6b7211 */ /* 0x000fc400000f0eff */
[-C--:B------:R-:W-:Y:S01]  /*a610*/  IADD3 R114, P0, R114, R122.reuse, RZ ;  /* 0x0000007a72727210 */ /* 0x080fe20007f1e0ff */
[----:B------:R-:W2:Y:S01]  /*a620*/  LDG.E.U16 R104, desc[UR60][R104.64] ;  /* 0x0000003c68687981 */ /* 0x000ea2000c1e1500 */
[----:B-1----:R-:W-:Y:S01]  /*a630*/  IMAD R118, R118, 0x316, RZ ;  /* 0x0000031676767824 */ /* 0x002fe200078e02ff */
[----:B------:R-:W1:Y:S01]  /*a640*/  LDC R125, c[0x0][0x248] ;  /* 0x00009200ff7d7b82 */ /* 0x000e620000000800 */
[----:B---3--:R-:W-:Y:S01]  /*a650*/  IMAD R110, R126, 0x30e, RZ ;  /* 0x0000030e7e6e7824 */ /* 0x008fe200078e02ff */
[-C--:B------:R-:W-:Y:S01]  /*a660*/  LEA.HI.X.SX32 R115, R138, R123.reuse, 0x1, P0 ;  /* 0x0000007b8a737211 */ /* 0x080fe200000f0eff */
[----:B------:R-:W-:Y:S01]  /*a670*/  IMAD R111, R136, 0x187, RZ ;  /* 0x00000187886f7824 */ /* 0x000fe200078e02ff */
[----:B------:R3:W2:Y:S01]  /*a680*/  LDG.E.U16 R106, desc[UR60][R106.64] ;  /* 0x0000003c6a6a7981 */ /* 0x0006a2000c1e1500 */
[----:B------:R-:W-:Y:S01]  /*a690*/  IMAD R112, R121, 0x30c, RZ ;  /* 0x0000030c79707824 */ /* 0x000fe200078e02ff */
[----:B------:R-:W-:Y:S02]  /*a6a0*/  IADD3 R110, P0, R110, R122, RZ ;  /* 0x0000007a6e6e7210 */ /* 0x000fe40007f1e0ff */
[----:B------:R-:W1:Y:S01]  /*a6b0*/  LDC R126, c[0x0][0x248] ;  /* 0x00009200ff7e7b82 */ /* 0x000e620000000800 */
[----:B------:R4:W2:Y:S01]  /*a6c0*/  LDG.E.U16 R105, desc[UR60][R108.64] ;  /* 0x0000003c6c697981 */ /* 0x0008a2000c1e1500 */
[----:B------:R-:W-:-:S02]  /*a6d0*/  LEA.HI.X.SX32 R111, R111, R123, 0x1, P0 ;  /* 0x0000007b6f6f7211 */ /* 0x000fc400000f0eff */
[-C--:B------:R-:W-:Y:S01]  /*a6e0*/  IADD3 R112, P2, R112, R122.reuse, RZ ;  /* 0x0000007a70707210 */ /* 0x080fe20007f5e0ff */
[----:B---3--:R-:W-:Y:S02]  /*a6f0*/  IMAD R107, R124, 0x185, RZ ;  /* 0x000001857c6b7824 */ /* 0x008fe400078e02ff */
[----:B------:R3:W2:Y:S01]  /*a700*/  LDG.E.U16 R110, desc[UR60][R110.64] ;  /* 0x0000003c6e6e7981 */ /* 0x0006a2000c1e1500 */
[----:B------:R-:W1:Y:S01]  /*a710*/  LDC R121, c[0x0][0x248] ;  /* 0x00009200ff797b82 */ /* 0x000e620000000800 */
[----:B----4-:R-:W-:Y:S01]  /*a720*/  IMAD R108, R119, 0x30a, RZ ;  /* 0x0000030a776c7824 */ /* 0x010fe200078e02ff */
[----:B------:R-:W-:-:S04]  /*a730*/  IADD3 R118, P0, R118, R122, RZ ;  /* 0x0000007a76767210 */ /* 0x000fc80007f1e0ff */
[----:B------:R-:W-:Y:S02]  /*a740*/  IADD3 R108, P1, R108, R122, RZ ;  /* 0x0000007a6c6c7210 */ /* 0x000fe40007f3e0ff */
[----:B------:R-:W4:Y:S01]  /*a750*/  LDC R124, c[0x0][0x248] ;  /* 0x00009200ff7c7b82 */ /* 0x000f220000000800 */
[----:B---3--:R-:W-:Y:S01]  /*a760*/  IMAD R111, R128, 0x18b, RZ ;  /* 0x0000018b806f7824 */ /* 0x008fe200078e02ff */
[-C--:B------:R-:W-:Y:S02]  /*a770*/  LEA.HI.X.SX32 R113, R113, R123.reuse, 0x1, P2 ;  /* 0x0000007b71717211 */ /* 0x080fe400010f0eff */
[-C--:B------:R-:W-:Y:S02]  /*a780*/  LEA.HI.X.SX32 R109, R107, R123.reuse, 0x1, P1 ;  /* 0x0000007b6b6d7211 */ /* 0x080fe400008f0eff */
[----:B------:R-:W-:Y:S01]  /*a790*/  LEA.HI.X.SX32 R119, R111, R123, 0x1, P0 ;  /* 0x0000007b6f777211 */ /* 0x000fe200000f0eff */
[----:B------:R3:W2:Y:S01]  /*a7a0*/  LDG.E.U16 R107, desc[UR60][R114.64] ;  /* 0x0000003c726b7981 */ /* 0x0006a2000c1e1500 */
[----:B------:R-:W1:Y:S03]  /*a7b0*/  LDC R136, c[0x0][0x248] ;  /* 0x00009200ff887b82 */ /* 0x000e660000000800 */
[----:B------:R-:W2:Y:S04]  /*a7c0*/  LDG.E.U16 R108, desc[UR60][R108.64] ;  /* 0x0000003c6c6c7981 */ /* 0x000ea8000c1e1500 */
[----:B------:R-:W2:Y:S01]  /*a7d0*/  LDG.E.U16 R111, desc[UR60][R118.64] ;  /* 0x0000003c766f7981 */ /* 0x000ea2000c1e1500 */
[----:B------:R-:W1:Y:S03]  /*a7e0*/  LDC R138, c[0x0][0x248] ;  /* 0x00009200ff8a7b82 */ /* 0x000e660000000800 */
[----:B------:R0:W2:Y:S05]  /*a7f0*/  LDG.E.U16 R109, desc[UR60][R112.64] ;  /* 0x0000003c706d7981 */ /* 0x0000aa000c1e1500 */
[----:B------:R-:W1:Y:S01]  /*a800*/  LDC R128, c[0x0][0x248] ;  /* 0x00009200ff807b82 */ /* 0x000e620000000800 */
[----:B---3--:R-:W-:-:S02]  /*a810*/  IMAD R114, R129, 0x31c, RZ ;  /* 0x0000031c81727824 */ /* 0x008fc400078e02ff */
[----:B0-----:R-:W-:-:S05]  /*a820*/  IMAD R112, R116, 0x318, RZ ;  /* 0x0000031874707824 */ /* 0x001fca00078e02ff */
[----:B------:R-:W0:Y:S01]  /*a830*/  LDC R119, c[0x0][0x248] ;  /* 0x00009200ff777b82 */ /* 0x000e220000000800 */
[----:B------:R-:W-:Y:S02]  /*a840*/  IMAD R116, R131, 0x31a, RZ ;  /* 0x0000031a83747824 */ /* 0x000fe400078e02ff */
[----:B------:R-:W-:Y:S01]  /*a850*/  IMAD R115, R132, 0x18d, RZ ;  /* 0x0000018d84737824 */ /* 0x000fe200078e02ff */
[-C--:B------:R-:W-:Y:S02]  /*a860*/  IADD3 R112, P1, R112, R122.reuse, RZ ;  /* 0x0000007a70707210 */ /* 0x080fe40007f3e0ff */
[-C--:B------:R-:W-:Y:S02]  /*a870*/  IADD3 R116, P0, R116, R122.reuse, RZ ;  /* 0x0000007a74747210 */ /* 0x080fe40007f1e0ff */
[----:B------:R-:W3:Y:S01]  /*a880*/  LDC R129, c[0x0][0x248] ;  /* 0x00009200ff817b82 */ /* 0x000ee20000000800 */
[----:B------:R-:W-:Y:S02]  /*a890*/  LEA.HI.X.SX32 R113, R117, R123, 0x1, P1 ;  /* 0x0000007b75717211 */ /* 0x000fe400008f0eff */
[----:B------:R-:W-:-:S02]  /*a8a0*/  IADD3 R114, P2, R114, R122, RZ ;  /* 0x0000007a72727210 */ /* 0x000fc40007f5e0ff */
[-C--:B------:R-:W-:Y:S01]  /*a8b0*/  LEA.HI.X.SX32 R117, R115, R123.reuse, 0x1, P0 ;  /* 0x0000007b73757211 */ /* 0x080fe200000f0eff */
[----:B------:R-:W2:Y:S02]  /*a8c0*/  LDG.E.U16 R112, desc[UR60][R112.64] ;  /* 0x0000003c70707981 */ /* 0x000ea4000c1e1500 */
[----:B------:R-:W3:Y:S01]  /*a8d0*/  LDC R132, c[0x0][0x248] ;  /* 0x00009200ff847b82 */ /* 0x000ee20000000800 */
[----:B------:R-:W-:Y:S01]  /*a8e0*/  LEA.HI.X.SX32 R115, R120, R123, 0x1, P2 ;  /* 0x0000007b78737211 */ /* 0x000fe200010f0eff */
[----:B----4-:R-:W-:Y:S02]  /*a8f0*/  IMAD R124, R124, 0x31e, RZ ;  /* 0x0000031e7c7c7824 */ /* 0x010fe400078e02ff */
[----:B-1----:R-:W-:Y:S02]  /*a900*/  IMAD R120, R125, 0x328, RZ ;  /* 0x000003287d787824 */ /* 0x002fe400078e02ff */
[----:B------:R1:W4:Y:S01]  /*a910*/  LDG.E.U16 R114, desc[UR60][R114.64] ;  /* 0x0000003c72727981 */ /* 0x000322000c1e1500 */
[----:B------:R-:W-:Y:S01]  /*a920*/  IMAD R118, R138, 0x32a, RZ ;  /* 0x0000032a8a767824 */ /* 0x000fe200078e02ff */
[----:B------:R-:W5:Y:S02]  /*a930*/  LDC R131, c[0x0][0x248] ;  /* 0x00009200ff837b82 */ /* 0x000f640000000800 */
[----:B------:R1:W4:Y:S01]  /*a940*/  LDG.E.U16 R113, desc[UR60][R116.64] ;  /* 0x0000003c74717981 */ /* 0x000322000c1e1500 */
[----:B------:R-:W-:-:S02]  /*a950*/  IADD3 R124, P0, R124, R122, RZ ;  /* 0x0000007a7c7c7210 */ /* 0x000fc40007f1e0ff */
[----:B------:R-:W-:Y:S01]  /*a960*/  IADD3 R120, P2, R120, R122, RZ ;  /* 0x0000007a78787210 */ /* 0x000fe20007f5e0ff */
[----:B-1----:R-:W-:Y:S02]  /*a970*/  IMAD R115, R121, 0x18f, RZ ;  /* 0x0000018f79737824 */ /* 0x002fe400078e02ff */
[----:B------:R-:W1:Y:S01]  /*a980*/  LDC R138, c[0x0][0x248] ;  /* 0x00009200ff8a7b82 */ /* 0x000e620000000800 */
[----:B------:R-:W-:Y:S02]  /*a990*/  IMAD R116, R126, 0x326, RZ ;  /* 0x000003267e747824 */ /* 0x000fe400078e02ff */
[----:B------:R-:W-:-:S03]  /*a9a0*/  IMAD R117, R136, 0x193, RZ ;  /* 0x0000019388757824 */ /* 0x000fc600078e02ff */
[-C--:B------:R-:W-:Y:S01]  /*a9b0*/  IADD3 R116, P1, R116, R122.reuse, RZ ;  /* 0x0000007a74747210 */ /* 0x080fe20007f3e0ff */
[----:B0-----:R-:W-:Y:S01]  /*a9c0*/  IMAD R119, R119, 0x195, RZ ;  /* 0x0000019577777824 */ /* 0x001fe200078e02ff */
[-C--:B------:R-:W-:Y:S01]  /*a9d0*/  LEA.HI.X.SX32 R125, R115, R123.reuse, 0x1, P0 ;  /* 0x0000007b737d7211 */ /* 0x080fe200000f0eff */
[----:B------:R-:W-:Y:S01]  /*a9e0*/  IMAD R128, R128, 0x32c, RZ ;  /* 0x0000032c80807824 */ /* 0x000fe200078e02ff */
[-C--:B------:R-:W-:Y:S01]  /*a9f0*/  LEA.HI.X.SX32 R117, R117, R123.reuse, 0x1, P1 ;  /* 0x0000007b75757211 */ /* 0x080fe200008f0eff */
[----:B------:R-:W0:Y:S01]  /*aa00*/  LDC R136, c[0x0][0x248] ;  /* 0x00009200ff887b82 */ /* 0x000e220000000800 */
[-C--:B------:R-:W-:Y:S02]  /*aa10*/  IADD3 R118, P0, R118, R122.reuse, RZ ;  /* 0x0000007a76767210 */ /* 0x080fe40007f1e0ff */
[-C--:B------:R-:W-:Y:S01]  /*aa20*/  LEA.HI.X.SX32 R121, R140, R123.reuse, 0x1, P2 ;  /* 0x0000007b8c797211 */ /* 0x080fe200010f0eff */
[----:B------:R-:W4:Y:S01]  /*aa30*/  LDG.E.U16 R116, desc[UR60][R116.64] ;  /* 0x0000003c74747981 */ /* 0x000f22000c1e1500 */
[----:B------:R-:W-:Y:S01]  /*aa40*/  LEA.HI.X.SX32 R119, R119, R123, 0x1, P0 ;  /* 0x0000007b77777211 */ /* 0x000fe200000f0eff */
[----:B------:R-:W-:Y:S01]  /*aa50*/  IMAD R126, R144, 0x336, RZ ;  /* 0x00000336907e7824 */ /* 0x000fe200078e02ff */
[----:B------:R-:W-:Y:S01]  /*aa60*/  IADD3 R128, P0, R128, R122, RZ ;  /* 0x0000007a80807210 */ /* 0x000fe20007f1e0ff */
[----:B------:R-:W0:Y:S01]  /*aa70*/  LDC R140, c[0x0][0x248] ;  /* 0x00009200ff8c7b82 */ /* 0x000e220000000800 */
[----:B------:R3:W4:Y:S04]  /*aa80*/  LDG.E.U16 R115, desc[UR60][R124.64] ;  /* 0x0000003c7c737981 */ /* 0x000728000c1e1500 */
[----:B------:R3:W4:Y:S03]  /*aa90*/  LDG.E.U16 R118, desc[UR60][R118.64] ;  /* 0x0000003c76767981 */ /* 0x000726000c1e1500 */
[----:B------:R-:W0:Y:S01]  /*aaa0*/  LDC R144, c[0x0][0x248] ;  /* 0x00009200ff907b82 */ /* 0x000e220000000800 */
[----:B------:R1:W4:Y:S01]  /*aab0*/  LDG.E.U16 R117, desc[UR60][R120.64] ;  /* 0x0000003c78757981 */ /* 0x000322000c1e1500 */
[----:B---3--:R-:W-:-:S02]  /*aac0*/  IMAD R125, R148, 0x19b, RZ ;  /* 0x0000019b947d7824 */ /* 0x008fc400078e02ff */
[----:B------:R-:W-:Y:S02]  /*aad0*/  IMAD R124, R146, 0x338, RZ ;  /* 0x00000338927c7824 */ /* 0x000fe400078e02ff */
[----:B------:R-:W-:Y:S02]  /*aae0*/  IMAD R119, R132, 0x197, RZ ;  /* 0x0000019784777824 */ /* 0x000fe400078e02ff */
[----:B------:R-:W3:Y:S01]  /*aaf0*/  LDC R148, c[0x0][0x248] ;  /* 0x00009200ff947b82 */ /* 0x000ee20000000800 */
[----:B-1----:R-:W-:Y:S01]  /*ab00*/  IMAD R120, R129, 0x32e, RZ ;  /* 0x0000032e81787824 */ /* 0x002fe200078e02ff */
[----:B------:R-:W-:Y:S02]  /*ab10*/  LEA.HI.X.SX32 R129, R127, R123, 0x1, P0 ;  /* 0x0000007b7f817211 */ /* 0x000fe400000f0eff */
[-C--:B------:R-:W-:Y:S02]  /*ab20*/  IADD3 R126, P0, R126, R122.reuse, RZ ;  /* 0x0000007a7e7e7210 */ /* 0x080fe40007f1e0ff */
[----:B------:R-:W-:-:S02]  /*ab30*/  IADD3 R120, P1, R120, R122, RZ ;  /* 0x0000007a78787210 */ /* 0x000fc40007f3e0ff */
[----:B------:R-:W1:Y:S01]  /*ab40*/  LDC R146, c[0x0][0x248] ;  /* 0x00009200ff927b82 */ /* 0x000e620000000800 */
[-C--:B------:R-:W-:Y:S02]  /*ab50*/  LEA.HI.X.SX32 R127, R125, R123.reuse, 0x1, P0 ;  /* 0x0000007b7d7f7211 */ /* 0x080fe400000f0eff */
[-C--:B------:R-:W-:Y:S02]  /*ab60*/  LEA.HI.X.SX32 R121, R119, R123.reuse, 0x1, P1 ;  /* 0x0000007b77797211 */ /* 0x080fe400008f0eff */
[----:B------:R-:W-:Y:S01]  /*ab70*/  IADD3 R124, P2, R124, R122, RZ ;  /* 0x0000007a7c7c7210 */ /* 0x000fe20007f5e0ff */
[----:B------:R-:W4:Y:S01]  /*ab80*/  LDG.E.U16 R119, desc[UR60][R128.64] ;  /* 0x0000003c80777981 */ /* 0x000f22000c1e1500 */
[----:B------:R-:W-:Y:S01]  /*ab90*/  IMAD R249, R249, 0x1a4, RZ ;  /* 0x000001a4f9f97824 */ /* 0x000fe200078e02ff */
[----:B------:R-:W1:Y:S01]  /*aba0*/  LDC R178, c[0x0][0x248] ;  /* 0x00009200ffb27b82 */ /* 0x000e620000000800 */
[----:B------:R-:W-:Y:S01]  /*abb0*/  LEA.HI.X.SX32 R125, R130, R123, 0x1, P2 ;  /* 0x0000007b827d7211 */ /* 0x000fe200010f0eff */
[----:B------:R-:W4:Y:S04]  /*abc0*/  LDG.E.U16 R120, desc[UR60][R120.64] ;  /* 0x0000003c78787981 */ /* 0x000f28000c1e1500 */
[----:B------:R5:W4:Y:S02]  /*abd0*/  LDG.E.U16 R132, desc[UR60][R124.64] ;  /* 0x0000003c7c847981 */ /* 0x000b24000c1e1500 */
[----:B------:R-:W1:Y:S02]  /*abe0*/  LDC R172, c[0x0][0x248] ;  /* 0x00009200ffac7b82 */ /* 0x000e640000000800 */
[----:B------:R0:W4:Y:S01]  /*abf0*/  LDG.E.U16 R121, desc[UR60][R126.64] ;  /* 0x0000003c7e797981 */ /* 0x000122000c1e1500 */
[----:B-----5:R-:W-:-:S05]  /*ac00*/  IMAD R124, R131, 0x33a, RZ ;  /* 0x0000033a837c7824 */ /* 0x020fca00078e02ff */
[----:B------:R-:W5:Y:S01]  /*ac10*/  LDC R180, c[0x0][0x248] ;  /* 0x00009200ffb47b82 */ /* 0x000f620000000800 */
[----:B0-----:R-:W-:-:S07]  /*ac20*/  IMAD R126, R138, 0x33c, RZ ;  /* 0x0000033c8a7e7824 */ /* 0x001fce00078e02ff */
[----:B------:R-:W0:Y:S01]  /*ac30*/  LDC R185, c[0x0][0x248] ;  /* 0x00009200ffb97b82 */ /* 0x000e220000000800 */
[-C--:B------:R-:W-:Y:S01]  /*ac40*/  IADD3 R126, P1, R126, R122.reuse, RZ ;  /* 0x0000007a7e7e7210 */ /* 0x080fe20007f3e0ff */
[----:B------:R-:W-:Y:S01]  /*ac50*/  IMAD R125, R136, 0x19d, RZ ;  /* 0x0000019d887d7824 */ /* 0x000fe200078e02ff */
[-C--:B------:R-:W-:Y:S01]  /*ac60*/  IADD3 R124, P0, R124, R122.reuse, RZ ;  /* 0x0000007a7c7c7210 */ /* 0x080fe20007f1e0ff */
[----:B------:R-:W-:Y:S01]  /*ac70*/  IMAD R128, R140, 0x33e, RZ ;  /* 0x0000033e8c807824 */ /* 0x000fe200078e02ff */
[-C--:B------:R-:W-:Y:S01]  /*ac80*/  LEA.HI.X.SX32 R127, R134, R123.reuse, 0x1, P1 ;  /* 0x0000007b867f7211 */ /* 0x080fe200008f0eff */
[----:B------:R-:W-:Y:S02]  /*ac90*/  IMAD R129, R154, 0x19f, RZ ;  /* 0x0000019f9a817824 */ /* 0x000fe400078e02ff */
[----:B------:R-:W0:Y:S01]  /*aca0*/  LDC R184, c[0x0][0x248] ;  /* 0x00009200ffb87b82 */ /* 0x000e220000000800 */
[----:B------:R-:W-:Y:S01]  /*acb0*/  IMAD R130, R156, 0x346, RZ ;  /* 0x000003469c827824 */ /* 0x000fe200078e02ff */
[-C--:B------:R-:W-:Y:S01]  /*acc0*/  IADD3 R128, P2, R128, R122.reuse, RZ ;  /* 0x0000007a80807210 */ /* 0x080fe20007f5e0ff */
[----:B------:R-:W-:Y:S01]  /*acd0*/  IMAD R131, R144, 0x1a3, RZ ;  /* 0x000001a390837824 */ /* 0x000fe200078e02ff */
[-C--:B------:R-:W-:Y:S01]  /*ace0*/  LEA.HI.X.SX32 R125, R125, R123.reuse, 0x1, P0 ;  /* 0x0000007b7d7d7211 */ /* 0x080fe200000f0eff */
[----:B------:R3:W4:Y:S03]  /*acf0*/  LDG.E.U16 R136, desc[UR60][R126.64] ;  /* 0x0000003c7e887981 */ /* 0x000726000c1e1500 */
[----:B------:R-:W5:Y:S01]  /*ad00*/  LDC R154, c[0x0][0x248] ;  /* 0x00009200ff9a7b82 */ /* 0x000f620000000800 */
[----:B------:R-:W-:Y:S01]  /*ad10*/  IADD3 R130, P0, R130, R122, RZ ;  /* 0x0000007a82827210 */ /* 0x000fe20007f1e0ff */
[----:B------:R1:W4:Y:S01]  /*ad20*/  LDG.E.U16 R134, desc[UR60][R124.64] ;  /* 0x0000003c7c867981 */ /* 0x000322000c1e1500 */
[----:B------:R-:W-:Y:S01]  /*ad30*/  LEA.HI.X.SX32 R129, R129, R123, 0x1, P2 ;  /* 0x0000007b81817211 */ /* 0x000fe200010f0eff */
[----:B---3--:R-:W-:-:S04]  /*ad40*/  IMAD R126, R148, 0x34a, RZ ;  /* 0x0000034a947e7824 */ /* 0x008fc800078e02ff */
[----:B------:R-:W3:Y:S01]  /*ad50*/  LDC R156, c[0x0][0x248] ;  /* 0x00009200ff9c7b82 */ /* 0x000ee20000000800 */
[-C--:B------:R-:W-:Y:S01]  /*ad60*/  LEA.HI.X.SX32 R131, R131, R123.reuse, 0x1, P0 ;  /* 0x0000007b83837211 */ /* 0x080fe200000f0eff */
[----:B------:R-:W-:Y:S01]  /*ad70*/  IMAD R127, R162, 0x1a5, RZ ;  /* 0x000001a5a27f7824 */ /* 0x000fe200078e02ff */
[----:B------:R1:W4:Y:S02]  /*ad80*/  LDG.E.U16 R138, desc[UR60][R128.64] ;  /* 0x0000003c808a7981 */ /* 0x000324000c1e1500 */
[----:B-1----:R-:W-:Y:S01]  /*ad90*/  IMAD R124, R146, 0x348, RZ ;  /* 0x00000348927c7824 */ /* 0x002fe200078e02ff */
[----:B------:R-:W-:Y:S01]  /*ada0*/  IADD3 R126, P1, R126, R122, RZ ;  /* 0x0000007a7e7e7210 */ /* 0x000fe20007f3e0ff */
[----:B------:R1:W4:Y:S01]  /*adb0*/  LDG.E.U16 R140, desc[UR60][R130.64] ;  /* 0x0000003c828c7981 */ /* 0x000322000c1e1500 */
[----:B------:R-:W0:Y:S02]  /*adc0*/  LDC R162, c[0x0][0x248] ;  /* 0x00009200ffa27b82 */ /* 0x000e240000000800 */
[----:B------:R-:W-:-:S02]  /*add0*/  LEA.HI.X.SX32 R127, R127, R123, 0x1, P1 ;  /* 0x0000007b7f7f7211 */ /* 0x000fc400008f0eff */
[-C--:B------:R-:W-:Y:S01]  /*ade0*/  IADD3 R124, P0, R124, R122.reuse, RZ ;  /* 0x0000007a7c7c7210 */ /* 0x080fe20007f1e0ff */
[----:B------:R-:W-:Y:S02]  /*adf0*/  IMAD R128, R160, 0x34c, RZ ;  /* 0x0000034ca0807824 */ /* 0x000fe400078e02ff */
[----:B------:R1:W4:Y:S01]  /*ae00*/  LDG.E.U16 R144, desc[UR60][R126.64] ;  /* 0x0000003c7e907981 */ /* 0x000322000c1e1500 */
[----:B------:R-:W0:Y:S01]  /*ae10*/  LDC R160, c[0x0][0x248] ;  /* 0x00009200ffa07b82 */ /* 0x000e220000000800 */
[----:B-1----:R-:W-:Y:S01]  /*ae20*/  IMAD R130, R164, 0x34e, RZ ;  /* 0x0000034ea4827824 */ /* 0x002fe200078e02ff */
[-C--:B------:R-:W-:Y:S01]  /*ae30*/  IADD3 R128, P2, R128, R122.reuse, RZ ;  /* 0x0000007a80807210 */ /* 0x080fe20007f5e0ff */
[----:B------:R-:W-:Y:S01]  /*ae40*/  IMAD R131, R168, 0x1a7, RZ ;  /* 0x000001a7a8837824 */ /* 0x000fe200078e02ff */
[-C--:B------:R-:W-:Y:S02]  /*ae50*/  LEA.HI.X.SX32 R125, R249, R123.reuse, 0x1, P0 ;  /* 0x0000007bf97d7211 */ /* 0x080fe400000f0eff */
[----:B------:R-:W-:Y:S01]  /*ae60*/  IADD3 R130, P0, R130, R122, RZ ;  /* 0x0000007a82827210 */ /* 0x000fe20007f1e0ff */
[----:B------:R-:W-:Y:S01]  /*ae70*/  IMAD R126, R158, 0x358, RZ ;  /* 0x000003589e7e7824 */ /* 0x000fe200078e02ff */
[----:B------:R-:W1:Y:S01]  /*ae80*/  LDC R168, c[0x0][0x248] ;  /* 0x00009200ffa87b82 */ /* 0x000e620000000800 */
[----:B------:R-:W-:-:S02]  /*ae90*/  LEA.HI.X.SX32 R129, R142, R123, 0x1, P2 ;  /* 0x0000007b8e817211 */ /* 0x000fc400010f0eff */
[----:B------:R5:W4:Y:S01]  /*aea0*/  LDG.E.U16 R142, desc[UR60][R124.64] ;  /* 0x0000003c7c8e7981 */ /* 0x000b22000c1e1500 */
[----:B------:R-:W-:-:S03]  /*aeb0*/  LEA.HI.X.SX32 R131, R131, R123, 0x1, P0 ;  /* 0x0000007b83837211 */ /* 0x000fc600000f0eff */
[----:B------:R3:W4:Y:S01]  /*aec0*/  LDG.E.U16 R146, desc[UR60][R128.64] ;  /* 0x0000003c80927981 */ /* 0x000722000c1e1500 */
[----:B------:R-:W1:Y:S03]  /*aed0*/  LDC R158, c[0x0][0x248] ;  /* 0x00009200ff9e7b82 */ /* 0x000e660000000800 */
[----:B------:R3:W4:Y:S01]  /*aee0*/  LDG.E.U16 R148, desc[UR60][R130.64] ;  /* 0x0000003c82947981 */ /* 0x000722000c1e1500 */
[----:B-----5:R-:W-:-:S04]  /*aef0*/  IMAD R124, R154, 0x356, RZ ;  /* 0x000003569a7c7824 */ /* 0x020fc800078e02ff */
[----:B------:R-:W5:Y:S01]  /*af00*/  LDC R249, c[0x0][0x248] ;  /* 0x00009200fff97b82 */ /* 0x000f620000000800 */
[----:B---3--:R-:W-:Y:S01]  /*af10*/  IMAD R125, R156, 0x1ab, RZ ;  /* 0x000001ab9c7d7824 */ /* 0x008fe200078e02ff */
[----:B------:R-:W-:Y:S01]  /*af20*/  IADD3 R124, P0, R124, R122, RZ ;  /* 0x0000007a7c7c7210 */ /* 0x000fe20007f1e0ff */
[----:B------:R-:W-:Y:S02]  /*af30*/  IMAD R128, R170, 0x35a, RZ ;  /* 0x0000035aaa807824 */ /* 0x000fe400078e02ff */
[----:B------:R-:W-:-:S03]  /*af40*/  IMAD R130, R176, 0x35c, RZ ;  /* 0x0000035cb0827824 */ /* 0x000fc600078e02ff */
[----:B------:R-:W3:Y:S01]  /*af50*/  LDC R164, c[0x0][0x248] ;  /* 0x00009200ffa47b82 */ /* 0x000ee20000000800 */
[----:B------:R-:W-:Y:S01]  /*af60*/  IMAD R129, R174, 0x1ad, RZ ;  /* 0x000001adae817824 */ /* 0x000fe200078e02ff */
[-C--:B------:R-:W-:Y:S02]  /*af70*/  IADD3 R126, P1, R126, R122.reuse, RZ ;  /* 0x0000007a7e7e7210 */ /* 0x080fe40007f3e0ff */
[-C--:B------:R-:W-:Y:S02]  /*af80*/  LEA.HI.X.SX32 R125, R125, R123.reuse, 0x1, P0 ;  /* 0x0000007b7d7d7211 */ /* 0x080fe400000f0eff */
[-C--:B------:R-:W-:Y:S02]  /*af90*/  IADD3 R128, P2, R128, R122.reuse, RZ ;  /* 0x0000007a80807210 */ /* 0x080fe40007f5e0ff */
[----:B------:R-:W-:Y:S01]  /*afa0*/  IADD3 R130, P0, R130, R122, RZ ;  /* 0x0000007a82827210 */ /* 0x000fe20007f1e0ff */
[----:B------:R-:W3:Y:S01]  /*afb0*/  LDC R176, c[0x0][0x248] ;  /* 0x00009200ffb07b82 */ /* 0x000ee20000000800 */
[----:B------:R-:W-:-:S02]  /*afc0*/  LEA.HI.X.SX32 R127, R150, R123, 0x1, P1 ;  /* 0x0000007b967f7211 */ /* 0x000fc400008f0eff */
[-C--:B------:R-:W-:Y:S01]  /*afd0*/  LEA.HI.X.SX32 R129, R129, R123.reuse, 0x1, P2 ;  /* 0x0000007b81817211 */ /* 0x080fe200010f0eff */
[----:B------:R0:W4:Y:S01]  /*afe0*/  LDG.E.U16 R150, desc[UR60][R124.64] ;  /* 0x0000003c7c967981 */ /* 0x000122000c1e1500 */
[----:B------:R-:W-:-:S03]  /*aff0*/  LEA.HI.X.SX32 R131, R152, R123, 0x1, P0 ;  /* 0x0000007b98837211 */ /* 0x000fc600000f0eff */
[----:B------:R1:W4:Y:S01]  /*b000*/  LDG.E.U16 R154, desc[UR60][R128.64] ;  /* 0x0000003c809a7981 */ /* 0x000322000c1e1500 */
[----:B------:R-:W3:Y:S03]  /*b010*/  LDC R170, c[0x0][0x248] ;  /* 0x00009200ffaa7b82 */ /* 0x000ee60000000800 */
[----:B------:R5:W4:Y:S01]  /*b020*/  LDG.E.U16 R156, desc[UR60][R130.64] ;  /* 0x0000003c829c7981 */ /* 0x000b22000c1e1500 */
[----:B0-----:R-:W-:Y:S02]  /*b030*/  IMAD R124, R160, 0x35e, RZ ;  /* 0x0000035ea07c7824 */ /* 0x001fe400078e02ff */
[----:B------:R-:W-:Y:S01]  /*b040*/  IMAD R125, R162, 0x1af, RZ ;  /* 0x000001afa27d7824 */ /* 0x000fe200078e02ff */
[----:B------:R3:W4:Y:S01]  /*b050*/  LDG.E.U16 R152, desc[UR60][R126.64] ;  /* 0x0000003c7e987981 */ /* 0x000722000c1e1500 */
[----:B-1----:R-:W-:Y:S01]  /*b060*/  IMAD R128, R168, 0x368, RZ ;  /* 0x00000368a8807824 */ /* 0x002fe200078e02ff */
[-C--:B------:R-:W-:Y:S01]  /*b070*/  IADD3 R124, P0, R124, R122.reuse, RZ ;  /* 0x0000007a7c7c7210 */ /* 0x080fe20007f1e0ff */
[----:B-----5:R-:W-:Y:S01]  /*b080*/  IMAD R249, R249, 0x1b4, RZ ;  /* 0x000001b4f9f97824 */ /* 0x020fe200078e02ff */
[----:B------:R-:W0:Y:S01]  /*b090*/  LDC R182, c[0x0][0x248] ;  /* 0x00009200ffb67b82 */ /* 0x000e220000000800 */
[----:B------:R-:W-:Y:S01]  /*b0a0*/  IMAD R130, R158, 0x36a, RZ ;  /* 0x0000036a9e827824 */ /* 0x000fe200078e02ff */
[----:B------:R-:W-:Y:S01]  /*b0b0*/  LEA.HI.X.SX32 R125, R125, R123, 0x1, P0 ;  /* 0x0000007b7d7d7211 */ /* 0x000fe200000f0eff */
[----:B------:R-:W-:Y:S01]  /*b0c0*/  IMAD R131, R178, 0x1b5, RZ ;  /* 0x000001b5b2837824 */ /* 0x000fe200078e02ff */
[----:B------:R-:W-:-:S02]  /*b0d0*/  IADD3 R128, P2, R128, R122, RZ ;  /* 0x0000007a80807210 */ /* 0x000fc40007f5e0ff */
[-C--:B------:R-:W-:Y:S01]  /*b0e0*/  IADD3 R130, P0, R130, R122.reuse, RZ ;  /* 0x0000007a82827210 */ /* 0x080fe20007f1e0ff */
[----:B---3--:R-:W-:Y:S01]  /*b0f0*/  IMAD R126, R164, 0x366, RZ ;  /* 0x00000366a47e7824 */ /* 0x008fe200078e02ff */
[-C--:B------:R-:W-:Y:S01]  /*b100*/  LEA.HI.X.SX32 R129, R249, R123.reuse, 0x1, P2 ;  /* 0x0000007bf9817211 */ /* 0x080fe200010f0eff */
[----:B------:R-:W-:Y:S01]  /*b110*/  IMAD R127, R172, 0x1b3, RZ ;  /* 0x000001b3ac7f7824 */ /* 0x000fe200078e02ff */
[-C--:B------:R-:W-:Y:S01]  /*b120*/  LEA.HI.X.SX32 R131, R131, R123.reuse, 0x1, P0 ;  /* 0x0000007b83837211 */ /* 0x080fe200000f0eff */
[----:B------:R-:W3:Y:S01]  /*b130*/  LDG.E.U16 R158, desc[UR60][R124.64] ;  /* 0x0000003c7c9e7981 */ /* 0x000ee2000c1e1500 */
[----:B------:R-:W-:Y:S01]  /*b140*/  IADD3 R126, P1, R126, R122, RZ ;  /* 0x0000007a7e7e7210 */ /* 0x000fe20007f3e0ff */
[----:B------:R-:W1:Y:S02]  /*b150*/  LDC R172, c[0x0][0x248] ;  /* 0x00009200ffac7b82 */ /* 0x000e640000000800 */
[----:B------:R5:W3:Y:S01]  /*b160*/  LDG.E.U16 R162, desc[UR60][R128.64] ;  /* 0x0000003c80a27981 */ /* 0x000ae2000c1e1500 */
[----:B------:R-:W-:-:S03]  /*b170*/  LEA.HI.X.SX32 R127, R127, R123, 0x1, P1 ;  /* 0x0000007b7f7f7211 */ /* 0x000fc600008f0eff */
[----:B------:R5:W3:Y:S02]  /*b180*/  LDG.E.U16 R164, desc[UR60][R130.64] ;  /* 0x0000003c82a47981 */ /* 0x000ae4000c1e1500 */
[----:B------:R-:W1:Y:S02]  /*b190*/  LDC R178, c[0x0][0x248] ;  /* 0x00009200ffb27b82 */ /* 0x000e640000000800 */
[----:B------:R0:W3:Y:S01]  /*b1a0*/  LDG.E.U16 R160, desc[UR60][R126.64] ;  /* 0x0000003c7ea07981 */ /* 0x0000e2000c1e1500 */
[----:B-----5:R-:W-:-:S05]  /*b1b0*/  IMAD R128, R180, 0x376, RZ ;  /* 0x00000376b4807824 */ /* 0x020fca00078e02ff */
[----:B------:R-:W5:Y:S08]  /*b1c0*/  LDC R131, c[0x0][0x248] ;  /* 0x00009200ff837b82 */ /* 0x000f700000000800 */
[----:B------:R-:W2:Y:S01]  /*b1d0*/  LDC R180, c[0x0][0x248] ;  /* 0x00009200ffb47b82 */ /* 0x000ea20000000800 */
[----:B0-----:R-:W-:-:S07]  /*b1e0*/  IMAD R126, R176, 0x36e, RZ ;  /* 0x0000036eb07e7824 */ /* 0x001fce00078e02ff */
[----:B------:R-:W0:Y:S01]  /*b1f0*/  LDC R130, c[0x0][0x248] ;  /* 0x00009200ff827b82 */ /* 0x000e220000000800 */
[----:B------:R-:W-:-:S07]  /*b200*/  IMAD R124, R170, 0x36c, RZ ;  /* 0x0000036caa7c7824 */ /* 0x000fce00078e02ff */
[----:B------:R-:W1:Y:S01]  /*b210*/  LDC R176, c[0x0][0x248] ;  /* 0x00009200ffb07b82 */ /* 0x000e620000000800 */
[----:B------:R-:W-:Y:S01]  /*b220*/  IADD3 R124, P0, R124, R122, RZ ;  /* 0x0000007a7c7c7210 */ /* 0x000fe20007f1e0ff */
[----:B------:R-:W-:-:S03]  /*b230*/  IMAD R129, R185, 0x1bb, RZ ;  /* 0x000001bbb9817824 */ /* 0x000fc600078e02ff */
[----:B------:R-:W-:-:S03]  /*b240*/  LEA.HI.X.SX32 R125, R166, R123, 0x1, P0 ;  /* 0x0000007ba67d7211 */ /* 0x000fc600000f0eff */
[----:B------:R-:W1:Y:S01]  /*b250*/  LDC R185, c[0x0][0x248] ;  /* 0x00009200ffb97b82 */ /* 0x000e620000000800 */
[----:B------:R-:W-:Y:S01]  /*b260*/  IMAD R127, R184, 0x1b7, RZ ;  /* 0x000001b7b87f7824 */ /* 0x000fe200078e02ff */
[----:B------:R5:W3:Y:S01]  /*b270*/  LDG.E.U16 R166, desc[UR60][R124.64] ;  /* 0x0000003c7ca67981 */ /* 0x000ae2000c1e1500 */
[----:B------:R-:W-:-:S05]  /*b280*/  IADD3 R128, P2, R128, R122, RZ ;  /* 0x0000007a80807210 */ /* 0x000fca0007f5e0ff */
[----:B------:R-:W1:Y:S01]  /*b290*/  LDC R184, c[0x0][0x248] ;  /* 0x00009200ffb87b82 */ /* 0x000e620000000800 */
[----:B-----5:R-:W-:-:S07]  /*b2a0*/  IMAD R125, R131, 0x1c3, RZ ;  /* 0x000001c3837d7824 */ /* 0x020fce00078e02ff */
[----:B------:R-:W5:Y:S01]  /*b2b0*/  LDC R217, c[0x0][0x248] ;  /* 0x00009200ffd97b82 */ /* 0x000f620000000800 */
[----:B--2---:R-:W-:Y:S02]  /*b2c0*/  IMAD R131, R180, 0x1db, RZ ;  /* 0x000001dbb4837824 */ /* 0x004fe400078e02ff */
[----:B0-----:R-:W-:Y:S01]  /*b2d0*/  IMAD R124, R130, 0x386, RZ ;  /* 0x00000386827c7824 */ /* 0x001fe200078e02ff */
[----:B------:R-:W-:-:S04]  /*b2e0*/  IADD3 R126, P1, R126, R122, RZ ;  /* 0x0000007a7e7e7210 */ /* 0x000fc80007f3e0ff */
[----:B------:R-:W0:Y:S01]  /*b2f0*/  LDC R180, c[0x0][0x248] ;  /* 0x00009200ffb47b82 */ /* 0x000e220000000800 */
[----:B------:R-:W-:Y:S01]  /*b300*/  LEA.HI.X.SX32 R129, R129, R123, 0x1, P2 ;  /* 0x0000007b81817211 */ /* 0x000fe200010f0eff */
[----:B-1----:R-:W-:Y:S01]  /*b310*/  IMAD R130, R176, 0x3b6, RZ ;  /* 0x000003b6b0827824 */ /* 0x002fe200078e02ff */
[----:B------:R-:W-:-:S05]  /*b320*/  IADD3 R124, P0, R124, R122, RZ ;  /* 0x0000007a7c7c7210 */ /* 0x000fca0007f1e0ff */
[----:B------:R-:W1:Y:S01]  /*b330*/  LDC R174, c[0x0][0x248] ;  /* 0x00009200ffae7b82 */ /* 0x000e620000000800 */
[-C--:B------:R-:W-:Y:S01]  /*b340*/  LEA.HI.X.SX32 R127, R127, R123.reuse, 0x1, P1 ;  /* 0x0000007b7f7f7211 */ /* 0x080fe200008f0eff */
[----:B------:R2:W3:Y:S01]  /*b350*/  LDG.E.U16 R170, desc[UR60][R128.64] ;  /* 0x0000003c80aa7981 */ /* 0x0004e2000c1e1500 */
[----:B------:R-:W-:-:S05]  /*b360*/  LEA.HI.X.SX32 R125, R125, R123, 0x1, P0 ;  /* 0x0000007b7d7d7211 */ /* 0x000fca00000f0eff */
[----:B------:R-:W1:Y:S01]  /*b370*/  LDC R191, c[0x0][0x248] ;  /* 0x00009200ffbf7b82 */ /* 0x000e620000000800 */
[----:B------:R-:W-:Y:S01]  /*b380*/  IADD3 R130, P2, R130, R122, RZ ;  /* 0x0000007a82827210 */ /* 0x000fe20007f5e0ff */
[----:B------:R5:W3:Y:S01]  /*b390*/  LDG.E.U16 R168, desc[UR60][R126.64] ;  /* 0x0000003c7ea87981 */ /* 0x000ae2000c1e1500 */
[----:B--2---:R-:W-:Y:S02]  /*b3a0*/  IMAD R128, R182, 0x3a6, RZ ;  /* 0x000003a6b6807824 */ /* 0x004fe400078e02ff */
[----:B------:R-:W-:-:S03]  /*b3b0*/  LEA.HI.X.SX32 R131, R131, R123, 0x1, P2 ;  /* 0x0000007b83837211 */ /* 0x000fc600010f0eff */
[----:B------:R-:W2:Y:S01]  /*b3c0*/  LDC R209, c[0x0][0x248] ;  /* 0x00009200ffd17b82 */ /* 0x000ea20000000800 */
[----:B------:R-:W-:Y:S01]  /*b3d0*/  IMAD R129, R178, 0x1d3, RZ ;  /* 0x000001d3b2817824 */ /* 0x000fe200078e02ff */
[----:B------:R-:W-:Y:S01]  /*b3e0*/  IADD3 R128, P0, R128, R122, RZ ;  /* 0x0000007a80807210 */ /* 0x000fe20007f1e0ff */
[----:B------:R-:W3:Y:S01]  /*b3f0*/  LDG.E.U16 R178, desc[UR60][R130.64] ;  /* 0x0000003c82b27981 */ /* 0x000ee2000c1e1500 */
[----:B-----5:R-:W-:-:S03]  /*b400*/  IMAD R127, R172, 0x1cb, RZ ;  /* 0x000001cbac7f7824 */ /* 0x020fc600078e02ff */
[----:B------:R5:W3:Y:S01]  /*b410*/  LDG.E.U16 R172, desc[UR60][R124.64] ;  /* 0x0000003c7cac7981 */ /* 0x000ae2000c1e1500 */
[----:B------:R-:W2:Y:S01]  /*b420*/  LDC R215, c[0x0][0x248] ;  /* 0x00009200ffd77b82 */ /* 0x000ea20000000800 */
[----:B------:R-:W-:-:S07]  /*b430*/  LEA.HI.X.SX32 R129, R129, R123, 0x1, P0 ;  /* 0x0000007b81817211 */ /* 0x000fce00000f0eff */
[----:B------:R-:W2:Y:S01]  /*b440*/  LDC R211, c[0x0][0x248] ;  /* 0x00009200ffd37b82 */ /* 0x000ea20000000800 */
[----:B-----5:R-:W-:Y:S01]  /*b450*/  IMAD R124, R185, 0x3c6, RZ ;  /* 0x000003c6b97c7824 */ /* 0x020fe200078e02ff */
[----:B------:R-:W5:Y:S01]  /*b460*/  LDG.E.U16 R176, desc[UR60][R128.64] ;  /* 0x0000003c80b07981 */ /* 0x000f62000c1e1500 */
[----:B------:R-:W-:-:S05]  /*b470*/  IMAD R125, R184, 0x1e3, RZ ;  /* 0x000001e3b87d7824 */ /* 0x000fca00078e02ff */
[----:B------:R-:W2:Y:S01]  /*b480*/  LDC R249, c[0x0][0x248] ;  /* 0x00009200fff97b82 */ /* 0x000ea20000000800 */
[----:B------:R-:W-:Y:S01]  /*b490*/  IADD3 R124, P0, R124, R122, RZ ;  /* 0x0000007a7c7c7210 */ /* 0x000fe20007f1e0ff */
[----:B------:R-:W-:-:S06]  /*b4a0*/  IMAD R130, R217, 0x3f6, RZ ;  /* 0x000003f6d9827824 */ /* 0x000fcc00078e02ff */
[----:B------:R-:W2:Y:S01]  /*b4b0*/  LDC R203, c[0x0][0x248] ;  /* 0x00009200ffcb7b82 */ /* 0x000ea20000000800 */
[-C--:B------:R-:W-:Y:S01]  /*b4c0*/  LEA.HI.X.SX32 R125, R125, R123.reuse, 0x1, P0 ;  /* 0x0000007b7d7d7211 */ /* 0x080fe200000f0eff */
[----:B0-----:R-:W-:Y:S01]  /*b4d0*/  IMAD R131, R180, 0x1fb, RZ ;  /* 0x000001fbb4837824 */ /* 0x001fe200078e02ff */
[-C--:B------:R-:W-:Y:S01]  /*b4e0*/  IADD3 R130, P0, R130, R122.reuse, RZ ;  /* 0x0000007a82827210 */ /* 0x080fe20007f1e0ff */
[----:B-1----:R-:W-:Y:S02]  /*b4f0*/  IMAD R126, R174, 0x396, RZ ;  /* 0x00000396ae7e7824 */ /* 0x002fe400078e02ff */
[----:B------:R0:W5:Y:S02]  /*b500*/  LDG.E.U16 R180, desc[UR60][R124.64] ;  /* 0x0000003c7cb47981 */ /* 0x000164000c1e1500 */
[----:B------:R-:W1:Y:S01]  /*b510*/  LDC R201, c[0x0][0x248] ;  /* 0x00009200ffc97b82 */ /* 0x000e620000000800 */
[----:B------:R-:W-:Y:S02]  /*b520*/  LEA.HI.X.SX32 R131, R131, R123, 0x1, P0 ;  /* 0x0000007b83837211 */ /* 0x000fe400000f0eff */
[----:B------:R-:W-:-:S05]  /*b530*/  IADD3 R126, P1, R126, R122, RZ ;  /* 0x0000007a7e7e7210 */ /* 0x000fca0007f3e0ff */
[----:B------:R-:W1:Y:S01]  /*b540*/  LDC R207, c[0x0][0x248] ;  /* 0x00009200ffcf7b82 */ /* 0x000e620000000800 */
[----:B0-----:R-:W-:Y:S01]  /*b550*/  IMAD R124, R191, 0x378, RZ ;  /* 0x00000378bf7c7824 */ /* 0x001fe200078e02ff */
[-C--:B------:R-:W-:Y:S01]  /*b560*/  LEA.HI.X.SX32 R127, R127, R123.reuse, 0x1, P1 ;  /* 0x0000007b7f7f7211 */ /* 0x080fe200008f0eff */
[----:B------:R0:W5:Y:S01]  /*b570*/  LDG.E.U16 R185, desc[UR60][R130.64] ;  /* 0x0000003c82b97981 */ /* 0x000162000c1e1500 */
[----:B--2---:R-:W-:Y:S02]  /*b580*/  IMAD R128, R209, 0x3e6, RZ ;  /* 0x000003e6d1807824 */ /* 0x004fe400078e02ff */
[----:B------:R-:W-:Y:S01]  /*b590*/  IADD3 R124, P0, R124, R122, RZ ;  /* 0x0000007a7c7c7210 */ /* 0x000fe20007f1e0ff */
[----:B------:R2:W5:Y:S01]  /*b5a0*/  LDG.E.U16 R174, desc[UR60][R126.64] ;  /* 0x0000003c7eae7981 */ /* 0x000562000c1e1500 */
[----:B------:R-:W1:Y:S01]  /*b5b0*/  LDC R193, c[0x0][0x248] ;  /* 0x00009200ffc17b82 */ /* 0x000e620000000800 */
[----:B------:R-:W-:Y:S02]  /*b5c0*/  IMAD R129, R211, 0x1f3, RZ ;  /* 0x000001f3d3817824 */ /* 0x000fe400078e02ff */
[----:B0-----:R-:W-:Y:S01]  /*b5d0*/  IMAD R130, R215, 0x388, RZ ;  /* 0x00000388d7827824 */ /* 0x001fe200078e02ff */
[----:B------:R-:W-:Y:S01]  /*b5e0*/  LEA.HI.X.SX32 R125, R189, R123, 0x1, P0 ;  /* 0x0000007bbd7d7211 */ /* 0x000fe200000f0eff */
[----:B------:R-:W-:-:S03]  /*b5f0*/  IMAD R249, R249, 0x1c4, RZ ;  /* 0x000001c4f9f97824 */ /* 0x000fc600078e02ff */
[----:B------:R-:W0:Y:S01]  /*b600*/  LDC R213, c[0x0][0x248] ;  /* 0x00009200ffd57b82 */ /* 0x000e220000000800 */
[----:B--2---:R-:W-:Y:S01]  /*b610*/  IMAD R126, R203, 0x3d6, RZ ;  /* 0x000003d6cb7e7824 */ /* 0x004fe200078e02ff */
[-C--:B------:R-:W-:Y:S02]  /*b620*/  IADD3 R128, P2, R128, R122.reuse, RZ ;  /* 0x0000007a80807210 */ /* 0x080fe40007f5e0ff */
[----:B------:R-:W-:-:S04]  /*b630*/  IADD3 R130, P0, R130, R122, RZ ;  /* 0x0000007a82827210 */ /* 0x000fc80007f1e0ff */
[----:B------:R-:W2:Y:S01]  /*b640*/  LDC R203, c[0x0][0x248] ;  /* 0x00009200ffcb7b82 */ /* 0x000ea20000000800 */
[-C--:B------:R-:W-:Y:S02]  /*b650*/  LEA.HI.X.SX32 R129, R129, R123.reuse, 0x1, P2 ;  /* 0x0000007b81817211 */ /* 0x080fe400010f0eff */
[-C--:B------:R-:W-:Y:S01]  /*b660*/  LEA.HI.X.SX32 R131, R249, R123.reuse, 0x1, P0 ;  /* 0x0000007bf9837211 */ /* 0x080fe200000f0eff */
[----:B-1----:R-:W-:Y:S01]  /*b670*/  IMAD R127, R201, 0x1eb, RZ ;  /* 0x000001ebc97f7824 */ /* 0x002fe200078e02ff */
[----:B------:R-:W-:Y:S01]  /*b680*/  IADD3 R126, P1, R126, R122, RZ ;  /* 0x0000007a7e7e7210 */ /* 0x000fe20007f3e0ff */
[----:B------:R1:W5:Y:S02]  /*b690*/  LDG.E.U16 R184, desc[UR60][R128.64] ;  /* 0x0000003c80b87981 */ /* 0x000364000c1e1500 */
[----:B------:R-:W2:Y:S01]  /*b6a0*/  LDC R249, c[0x0][0x248] ;  /* 0x00009200fff97b82 */ /* 0x000ea20000000800 */
[----:B------:R-:W-:-:S05]  /*b6b0*/  LEA.HI.X.SX32 R127, R127, R123, 0x1, P1 ;  /* 0x0000007b7f7f7211 */ /* 0x000fca00008f0eff */
[----:B------:R1:W5:Y:S02]  /*b6c0*/  LDG.E.U16 R182, desc[UR60][R126.64] ;  /* 0x0000003c7eb67981 */ /* 0x000364000c1e1500 */
[----:B-1----:R-:W-:Y:S01]  /*b6d0*/  IMAD R128, R207, 0x37c, RZ ;  /* 0x0000037ccf807824 */ /* 0x002fe200078e02ff */
[----:B------:R-:W1:Y:S04]  /*b6e0*/  LDC R201, c[0x0][0x248] ;  /* 0x00009200ffc97b82 */ /* 0x000e680000000800 */
[----:B------:R-:W-:Y:S01]  /*b6f0*/  IADD3 R128, P2, R128, R122, RZ ;  /* 0x0000007a80807210 */ /* 0x000fe20007f5e0ff */
[----:B------:R-:W-:-:S03]  /*b700*/  IMAD R126, R193, 0x37a, RZ ;  /* 0x0000037ac17e7824 */ /* 0x000fc600078e02ff */
[----:B------:R-:W-:Y:S01]  /*b710*/  LEA.HI.X.SX32 R129, R187, R123, 0x1, P2 ;  /* 0x0000007bbb817211 */ /* 0x000fe200010f0eff */
[----:B0-----:R-:W-:Y:S01]  /*b720*/  IMAD R127, R213, 0x1bd, RZ ;  /* 0x000001bdd57f7824 */ /* 0x001fe200078e02ff */
[----:B------:R-:W0:Y:S01]  /*b730*/  LDC R209, c[0x0][0x248] ;  /* 0x00009200ffd17b82 */ /* 0x000e220000000800 */
[----:B------:R-:W5:Y:S01]  /*b740*/  LDG.E.U16 R193, desc[UR60][R130.64] ;  /* 0x0000003c82c17981 */ /* 0x000f62000c1e1500 */
[----:B------:R-:W-:-:S03]  /*b750*/  IADD3 R126, P1, R126, R122, RZ ;  /* 0x0000007a7e7e7210 */ /* 0x000fc60007f3e0ff */
[----:B------:R2:W5:Y:S01]  /*b760*/  LDG.E.U16 R191, desc[UR60][R128.64] ;  /* 0x0000003c80bf7981 */ /* 0x000562000c1e1500 */
[----:B------:R-:W-:Y:S01]  /*b770*/  LEA.HI.X.SX32 R127, R127, R123, 0x1, P1 ;  /* 0x0000007b7f7f7211 */ /* 0x000fe200008f0eff */
[----:B--2---:R-:W-:Y:S01]  /*b780*/  IMAD R249, R249, 0x1d4, RZ ;  /* 0x000001d4f9f97824 */ /* 0x004fe200078e02ff */
[----:B------:R-:W2:Y:S01]  /*b790*/  LDC R207, c[0x0][0x248] ;  /* 0x00009200ffcf7b82 */ /* 0x000ea20000000800 */
[----:B------:R0:W5:Y:S04]  /*b7a0*/  LDG.E.U16 R187, desc[UR60][R124.64] ;  /* 0x0000003c7cbb7981 */ /* 0x000168000c1e1500 */
[----:B------:R4:W5:Y:S01]  /*b7b0*/  LDG.E.U16 R189, desc[UR60][R126.64] ;  /* 0x0000003c7ebd7981 */ /* 0x000962000c1e1500 */
[----:B------:R-:W-:Y:S02]  /*b7c0*/  IMAD R128, R203, 0x3a8, RZ ;  /* 0x000003a8cb807824 */ /* 0x000fe400078e02ff */
[----:B------:R-:W4:Y:S03]  /*b7d0*/  LDC R211, c[0x0][0x248] ;  /* 0x00009200ffd37b82 */ /* 0x000f260000000800 */
[----:B------:R-:W-:-:S04]  /*b7e0*/  IADD3 R128, P1, R128, R122, RZ ;  /* 0x0000007a80807210 */ /* 0x000fc80007f3e0ff */
[----:B------:R-:W-:Y:S01]  /*b7f0*/  LEA.HI.X.SX32 R129, R249, R123, 0x1, P1 ;  /* 0x0000007bf9817211 */ /* 0x000fe200008f0eff */
[----:B------:R-:W4:Y:S08]  /*b800*/  LDC R217, c[0x0][0x248] ;  /* 0x00009200ffd97b82 */ /* 0x000f300000000800 */
[----:B------:R-:W4:Y:S01]  /*b810*/  LDC R249, c[0x0][0x248] ;  /* 0x00009200fff97b82 */ /* 0x000f220000000800 */
[----:B-1----:R-:W-:-:S02]  /*b820*/  IMAD R130, R201, 0x398, RZ ;  /* 0x00000398c9827824 */ /* 0x002fc400078e02ff */
[----:B0-----:R-:W-:-:S03]  /*b830*/  IMAD R124, R209, 0x3c8, RZ ;  /* 0x000003c8d17c7824 */ /* 0x001fc600078e02ff */
[-C--:B------:R-:W-:Y:S01]  /*b840*/  IADD3 R130, P0, R130, R122.reuse, RZ ;  /* 0x0000007a82827210 */ /* 0x080fe20007f1e0ff */
[----:B--2---:R-:W-:Y:S01]  /*b850*/  IMAD R125, R207, 0x3d8, RZ ;  /* 0x000003d8cf7d7824 */ /* 0x004fe200078e02ff */
[----:B------:R-:W0:Y:S02]  /*b860*/  LDC R215, c[0x0][0x248] ;  /* 0x00009200ffd77b82 */ /* 0x000e240000000800 */
[----:B------:R-:W-:Y:S01]  /*b870*/  LEA.HI.X.SX32 R131, R195, R123, 0x1, P0 ;  /* 0x0000007bc3837211 */ /* 0x000fe200000f0eff */
[----:B----4-:R-:W-:Y:S01]  /*b880*/  IMAD R126, R211, 0x3b8, RZ ;  /* 0x000003b8d37e7824 */ /* 0x010fe200078e02ff */
[----:B------:R-:W-:-:S03]  /*b890*/  IADD3 R124, P2, R124, R122, RZ ;  /* 0x0000007a7c7c7210 */ /* 0x000fc60007f5e0ff */
[----:B------:R1:W2:Y:S01]  /*b8a0*/  LDG.E.U16 R195, desc[UR60][R130.64] ;  /* 0x0000003c82c37981 */ /* 0x0002a2000c1e1500 */
[----:B------:R-:W4:Y:S01]  /*b8b0*/  LDC R219, c[0x0][0x248] ;  /* 0x00009200ffdb7b82 */ /* 0x000f220000000800 */
[-C--:B------:R-:W-:Y:S01]  /*b8c0*/  IADD3 R126, P0, R126, R122.reuse, RZ ;  /* 0x0000007a7e7e7210 */ /* 0x080fe20007f1e0ff */
[----:B------:R-:W-:Y:S01]  /*b8d0*/  IMAD R249, R249, 0x1e4, RZ ;  /* 0x000001e4f9f97824 */ /* 0x000fe200078e02ff */
[----:B-1----:R-:W-:-:S05]  /*b8e0*/  IADD3 R130, P1, R125, R122, RZ ;  /* 0x0000007a7d827210 */ /* 0x002fca0007f3e0ff */
[----:B------:R-:W1:Y:S01]  /*b8f0*/  LDC R213, c[0x0][0x248] ;  /* 0x00009200ffd57b82 */ /* 0x000e620000000800 */
[----:B------:R-:W-:-:S07]  /*b900*/  LEA.HI.X.SX32 R125, R249, R123, 0x1, P2 ;  /* 0x0000007bf97d7211 */ /* 0x000fce00010f0eff */
[----:B------:R-:W1:Y:S01]  /*b910*/  LDC R249, c[0x0][0x248] ;  /* 0x00009200fff97b82 */ /* 0x000e620000000800 */
[-C--:B------:R-:W-:Y:S01]  /*b920*/  LEA.HI.X.SX32 R127, R197, R123.reuse, 0x1, P0 ;  /* 0x0000007bc57f7211 */ /* 0x080fe200000f0eff */
[----:B------:R-:W2:Y:S01]  /*b930*/  LDG.E.U16 R201, desc[UR60][R124.64] ;  /* 0x0000003c7cc97981 */ /* 0x000ea2000c1e1500 */
[----:B------:R-:W-:-:S03]  /*b940*/  LEA.HI.X.SX32 R131, R199, R123, 0x1, P1 ;  /* 0x0000007bc7837211 */ /* 0x000fc600008f0eff */
[----:B------:R0:W2:Y:S02]  /*b950*/  LDG.E.U16 R199, desc[UR60][R126.64] ;  /* 0x0000003c7ec77981 */ /* 0x0000a4000c1e1500 */
[----:B------:R-:W1:Y:S02]  /*b960*/  LDC R211, c[0x0][0x248] ;  /* 0x00009200ffd37b82 */ /* 0x000e640000000800 */
[----:B------:R4:W2:Y:S04]  /*b970*/  LDG.E.U16 R203, desc[UR60][R130.64] ;  /* 0x0000003c82cb7981 */ /* 0x0008a8000c1e1500 */
[----:B------:R4:W2:Y:S01]  /*b980*/  LDG.E.U16 R197, desc[UR60][R128.64] ;  /* 0x0000003c80c57981 */ /* 0x0008a2000c1e1500 */
[----:B0-----:R-:W-:Y:S01]  /*b990*/  IMAD R126, R217, 0x3f8, RZ ;  /* 0x000003f8d97e7824 */ /* 0x001fe200078e02ff */
[----:B------:R-:W0:Y:S04]  /*b9a0*/  LDC R221, c[0x0][0x248] ;  /* 0x00009200ffdd7b82 */ /* 0x000e280000000800 */
[----:B------:R-:W-:Y:S01]  /*b9b0*/  IADD3 R126, P2, R126, R122, RZ ;  /* 0x0000007a7e7e7210 */ /* 0x000fe20007f5e0ff */
[----:B------:R-:W-:-:S03]  /*b9c0*/  IMAD R124, R215, 0x3e8, RZ ;  /* 0x000003e8d77c7824 */ /* 0x000fc600078e02ff */
[-C--:B------:R-:W-:Y:S01]  /*b9d0*/  LEA.HI.X.SX32 R127, R205, R123.reuse, 0x1, P2 ;  /* 0x0000007bcd7f7211 */ /* 0x080fe200010f0eff */
[----:B----4-:R-:W4:Y:S01]  /*b9e0*/  LDC R130, c[0x0][0x248] ;  /* 0x00009200ff827b82 */ /* 0x010f220000000800 */
[----:B------:R-:W-:Y:S01]  /*b9f0*/  IMAD R128, R219, 0x38a, RZ ;  /* 0x0000038adb807824 */ /* 0x000fe200078e02ff */
[----:B------:R-:W-:Y:S01]  /*ba00*/  IADD3 R124, P1, R124, R122, RZ ;  /* 0x0000007a7c7c7210 */ /* 0x000fe20007f3e0ff */
[----:B-1----:R-:W-:Y:S01]  /*ba10*/  IMAD R249, R249, 0x1f4, RZ ;  /* 0x000001f4f9f97824 */ /* 0x002fe200078e02ff */
[----:B------:R1:W2:Y:S04]  /*ba20*/  LDG.E.U16 R207, desc[UR60][R126.64] ;  /* 0x0000003c7ecf7981 */ /* 0x0002a8000c1e1500 */
[----:B------:R-:W3:Y:S01]  /*ba30*/  LDC R131, c[0x0][0x248] ;  /* 0x00009200ff837b82 */ /* 0x000ee20000000800 */
[----:B------:R-:W-:Y:S01]  /*ba40*/  LEA.HI.X.SX32 R125, R249, R123, 0x1, P1 ;  /* 0x0000007bf97d7211 */ /* 0x000fe200008f0eff */
[----:B-1----:R-:W-:-:S06]  /*ba50*/  IMAD R126, R213, 0x3aa, RZ ;  /* 0x000003aad57e7824 */ /* 0x002fcc00078e02ff */
[----:B------:R-:W1:Y:S01]  /*ba60*/  LDC R219, c[0x0][0x248] ;  /* 0x00009200ffdb7b82 */ /* 0x000e620000000800 */
[----:B------:R-:W-:-:S07]  /*ba70*/  IMAD R127, R211, 0x1d5, RZ ;  /* 0x000001d5d37f7824 */ /* 0x000fce00078e02ff */
[----:B------:R-:W1:Y:S01]  /*ba80*/  LDC R215, c[0x0][0x248] ;  /* 0x00009200ffd77b82 */ /* 0x000e620000000800 */
[-C--:B------:R-:W-:Y:S01]  /*ba90*/  IADD3 R126, P1, R126, R122.reuse, RZ ;  /* 0x0000007a7e7e7210 */ /* 0x080fe20007f3e0ff */
[----:B0-----:R-:W-:Y:S01]  /*baa0*/  IMAD R129, R221, 0x1c5, RZ ;  /* 0x000001c5dd817824 */ /* 0x001fe200078e02ff */
[----:B------:R-:W-:Y:S01]  /*bab0*/  IADD3 R128, P0, R128, R122, RZ ;  /* 0x0000007a80807210 */ /* 0x000fe20007f1e0ff */
[----:B------:R4:W2:Y:S01]  /*bac0*/  LDG.E.U16 R205, desc[UR60][R124.64] ;  /* 0x0000003c7ccd7981 */ /* 0x0008a2000c1e1500 */
[----:B------:R-:W-:-:S03]  /*bad0*/  LEA.HI.X.SX32 R127, R127, R123, 0x1, P1 ;  /* 0x0000007b7f7f7211 */ /* 0x000fc600008f0eff */
[----:B------:R-:W0:Y:S02]  /*bae0*/  LDC R217, c[0x0][0x248] ;  /* 0x00009200ffd97b82 */ /* 0x000e240000000800 */
[----:B------:R3:W2:Y:S01]  /*baf0*/  LDG.E.U16 R213, desc[UR60][R126.64] ;  /* 0x0000003c7ed57981 */ /* 0x0006a2000c1e1500 */
[----:B------:R-:W-:Y:S01]  /*bb00*/  LEA.HI.X.SX32 R129, R129, R123, 0x1, P0 ;  /* 0x0000007b81817211 */ /* 0x000fe200000f0eff */
[----:B----4-:R-:W-:-:S04]  /*bb10*/  IMAD R124, R130, 0x39a, RZ ;  /* 0x0000039a827c7824 */ /* 0x010fc800078e02ff */
[----:B------:R-:W4:Y:S01]  /*bb20*/  LDC R221, c[0x0][0x248] ;  /* 0x00009200ffdd7b82 */ /* 0x000f220000000800 */
[----:B------:R1:W2:Y:S07]  /*bb30*/  LDG.E.U16 R209, desc[UR60][R128.64] ;  /* 0x0000003c80d17981 */ /* 0x0002ae000c1e1500 */
[----:B---3--:R-:W3:Y:S01]  /*bb40*/  LDC R127, c[0x0][0x248] ;  /* 0x00009200ff7f7b82 */ /* 0x008ee20000000800 */
[----:B------:R-:W-:Y:S01]  /*bb50*/  IMAD R125, R131, 0x1cd, RZ ;  /* 0x000001cd837d7824 */ /* 0x000fe200078e02ff */
[----:B------:R-:W-:Y:S01]  /*bb60*/  IADD3 R124, P0, R124, R122, RZ ;  /* 0x0000007a7c7c7210 */ /* 0x000fe20007f1e0ff */
[----:B-1----:R-:W-:-:S02]  /*bb70*/  IMAD R128, R219, 0x3ba, RZ ;  /* 0x000003badb807824 */ /* 0x002fc400078e02ff */
[----:B------:R-:W-:Y:S01]  /*bb80*/  IMAD R129, R215, 0x1dd, RZ ;  /* 0x000001ddd7817824 */ /* 0x000fe200078e02ff */
[-C--:B------:R-:W-:Y:S02]  /*bb90*/  LEA.HI.X.SX32 R125, R125, R123.reuse, 0x1, P0 ;  /* 0x0000007b7d7d7211 */ /* 0x080fe400000f0eff */
[----:B------:R-:W1:Y:S01]  /*bba0*/  LDC R247, c[0x0][0x248] ;  /* 0x00009200fff77b82 */ /* 0x000e620000000800 */
[----:B------:R-:W-:Y:S02]  /*bbb0*/  IADD3 R128, P0, R128, R122, RZ ;  /* 0x0000007a80807210 */ /* 0x000fe40007f1e0ff */
[----:B------:R4:W2:Y:S02]  /*bbc0*/  LDG.E.U16 R211, desc[UR60][R124.64] ;  /* 0x0000003c7cd37981 */ /* 0x0008a4000c1e1500 */
[----:B------:R-:W-:-:S03]  /*bbd0*/  LEA.HI.X.SX32 R129, R129, R123, 0x1, P0 ;  /* 0x0000007b81817211 */ /* 0x000fc600000f0eff */
[----:B------:R-:W1:Y:S02]  /*bbe0*/  LDC R225, c[0x0][0x248] ;  /* 0x00009200ffe17b82 */ /* 0x000e640000000800 */
[----:B------:R3:W2:Y:S01]  /*bbf0*/  LDG.E.U16 R215, desc[UR60][R128.64] ;  /* 0x0000003c80d77981 */ /* 0x0006a2000c1e1500 */
[----:B0-----:R-:W-:-:S05]  /*bc00*/  IMAD R130, R217, 0x3ca, RZ ;  /* 0x000003cad9827824 */ /* 0x001fca00078e02ff */
[----:B----4-:R-:W0:Y:S01]  /*bc10*/  LDC R125, c[0x0][0x248] ;  /* 0x00009200ff7d7b82 */ /* 0x010e220000000800 */
[----:B---3--:R-:W-:-:S07]  /*bc20*/  IMAD R128, R127, 0x3ea, RZ ;  /* 0x000003ea7f807824 */ /* 0x008fce00078e02ff */
[----:B------:R-:W3:Y:S01]  /*bc30*/  LDC R127, c[0x0][0x248] ;  /* 0x00009200ff7f7b82 */ /* 0x000ee20000000800 */
[----:B------:R-:W-:Y:S01]  /*bc40*/  IMAD R131, R221, 0x1e5, RZ ;  /* 0x000001e5dd837824 */ /* 0x000fe200078e02ff */
[----:B------:R-:W-:-:S06]  /*bc50*/  IADD3 R130, P2, R130, R122, RZ ;  /* 0x0000007a82827210 */ /* 0x000fcc0007f5e0ff */
[----:B------:R-:W4:Y:S01]  /*bc60*/  LDC R249, c[0x0][0x248] ;  /* 0x00009200fff97b82 */ /* 0x000f220000000800 */
[----:B-1----:R-:W-:Y:S01]  /*bc70*/  IMAD R124, R247, 0x37e, RZ ;  /* 0x0000037ef77c7824 */ /* 0x002fe200078e02ff */
[----:B------:R-:W-:-:S05]  /*bc80*/  LEA.HI.X.SX32 R131, R131, R123, 0x1, P2 ;  /* 0x0000007b83837211 */ /* 0x000fca00010f0eff */
[----:B------:R1:W2:Y:S01]  /*bc90*/  LDG.E.U16 R217, desc[UR60][R130.64] ;  /* 0x0000003c82d97981 */ /* 0x0002a2000c1e1500 */
[----:B------:R-:W5:Y:S08]  /*bca0*/  LDC R219, c[0x0][0x248] ;  /* 0x00009200ffdb7b82 */ /* 0x000f700000000800 */
[----:B------:R-:W5:Y:S01]  /*bcb0*/  LDC R247, c[0x0][0x248] ;  /* 0x00009200fff77b82 */ /* 0x000f620000000800 */
[----:B-1----:R-:W-:-:S02]  /*bcc0*/  IMAD R130, R225, 0x3da, RZ ;  /* 0x000003dae1827824 */ /* 0x002fc400078e02ff */
[----:B0-----:R-:W-:Y:S01]  /*bcd0*/  IMAD R125, R125, 0x1ed, RZ ;  /* 0x000001ed7d7d7824 */ /* 0x001fe200078e02ff */
[-C--:B------:R-:W-:Y:S01]  /*bce0*/  IADD3 R128, P1, R128, R122.reuse, RZ ;  /* 0x0000007a80807210 */ /* 0x080fe20007f3e0ff */
[----:B---3--:R-:W-:Y:S01]  /*bcf0*/  IMAD R127, R127, 0x1f5, RZ ;  /* 0x000001f57f7f7824 */ /* 0x008fe200078e02ff */
[----:B------:R-:W-:Y:S02]  /*bd00*/  IADD3 R130, P0, R130, R122, RZ ;  /* 0x0000007a82827210 */ /* 0x000fe40007f1e0ff */
[----:B------:R-:W0:Y:S01]  /*bd10*/  LDC R126, c[0x0][0x248] ;  /* 0x00009200ff7e7b82 */ /* 0x000e220000000800 */
[----:B----4-:R-:W-:Y:S01]  /*bd20*/  IMAD R221, R249, 0x38c, RZ ;  /* 0x0000038cf9dd7824 */ /* 0x010fe200078e02ff */
[-C--:B------:R-:W-:Y:S02]  /*bd30*/  LEA.HI.X.SX32 R131, R125, R123.reuse, 0x1, P0 ;  /* 0x0000007b7d837211 */ /* 0x080fe400000f0eff */
[----:B------:R-:W-:-:S04]  /*bd40*/  LEA.HI.X.SX32 R129, R127, R123, 0x1, P1 ;  /* 0x0000007b7f817211 */ /* 0x000fc800008f0eff */
[----:B------:R-:W1:Y:S01]  /*bd50*/  LDC R223, c[0x0][0x248] ;  /* 0x00009200ffdf7b82 */ /* 0x000e620000000800 */
[----:B-----5:R-:W-:Y:S02]  /*bd60*/  IMAD R125, R219, 0x1fd, RZ ;  /* 0x000001fddb7d7824 */ /* 0x020fe400078e02ff */
[----:B------:R3:W4:Y:S05]  /*bd70*/  LDG.E.U16 R219, desc[UR60][R130.64] ;  /* 0x0000003c82db7981 */ /* 0x00072a000c1e1500 */
[----:B------:R-:W5:Y:S01]  /*bd80*/  LDC R245, c[0x0][0x248] ;  /* 0x00009200fff57b82 */ /* 0x000f620000000800 */
[----:B---3--:R-:W-:Y:S02]  /*bd90*/  IADD3 R130, P1, R221, R122, RZ ;  /* 0x0000007add827210 */ /* 0x008fe40007f3e0ff */
[----:B------:R3:W4:Y:S01]  /*bda0*/  LDG.E.U16 R221, desc[UR60][R128.64] ;  /* 0x0000003c80dd7981 */ /* 0x000722000c1e1500 */
[----:B0-----:R-:W-:-:S04]  /*bdb0*/  IMAD R126, R126, 0x3fa, RZ ;  /* 0x000003fa7e7e7824 */ /* 0x001fc800078e02ff */
[----:B------:R-:W0:Y:S01]  /*bdc0*/  LDC R249, c[0x0][0x248] ;  /* 0x00009200fff97b82 */ /* 0x000e220000000800 */
[----:B---3--:R-:W-:Y:S01]  /*bdd0*/  IMAD R128, R247, 0x3ac, RZ ;  /* 0x000003acf7807824 */ /* 0x008fe200078e02ff */
[----:B------:R-:W-:-:S06]  /*bde0*/  IADD3 R124, P0, R124, R122, RZ ;  /* 0x0000007a7c7c7210 */ /* 0x000fcc0007f1e0ff */
[----:B------:R-:W3:Y:S01]  /*bdf0*/  LDC R247, c[0x0][0x248] ;  /* 0x00009200fff77b82 */ /* 0x000ee20000000800 */
[----:B------:R-:W-:Y:S01]  /*be00*/  IADD3 R126, P2, R126, R122, RZ ;  /* 0x0000007a7e7e7210 */ /* 0x000fe20007f5e0ff */
[----:B-1----:R-:W-:-:S03]  /*be10*/  IMAD R223, R223, 0x1bf, RZ ;  /* 0x000001bfdfdf7824 */ /* 0x002fc600078e02ff */
[-C--:B------:R-:W-:Y:S02]  /*be20*/  LEA.HI.X.SX32 R127, R125, R123.reuse, 0x1, P2 ;  /* 0x0000007b7d7f7211 */ /* 0x080fe400010f0eff */
[-C--:B------:R-:W-:Y:S01]  /*be30*/  LEA.HI.X.SX32 R125, R223, R123.reuse, 0x1, P0 ;  /* 0x0000007bdf7d7211 */ /* 0x080fe200000f0eff */
[----:B------:R-:W1:Y:S02]  /*be40*/  LDC R129, c[0x0][0x248] ;  /* 0x00009200ff817b82 */ /* 0x000e640000000800 */
[----:B------:R3:W4:Y:S01]  /*be50*/  LDG.E.U16 R223, desc[UR60][R126.64] ;  /* 0x0000003c7edf7981 */ /* 0x000722000c1e1500 */
[----:B------:R-:W-:-:S03]  /*be60*/  LEA.HI.X.SX32 R131, R227, R123, 0x1, P1 ;  /* 0x0000007be3837211 */ /* 0x000fc600008f0eff */
[----:B------:R-:W4:Y:S04]  /*be70*/  LDG.E.U16 R225, desc[UR60][R124.64] ;  /* 0x0000003c7ce17981 */ /* 0x000f28000c1e1500 */
[----:B------:R5:W4:Y:S01]  /*be80*/  LDG.E.U16 R227, desc[UR60][R130.64] ;  /* 0x0000003c82e37981 */ /* 0x000b22000c1e1500 */
[----:B---3--:R-:W-:Y:S02]  /*be90*/  IMAD R126, R247, 0x3bc, RZ ;  /* 0x000003bcf77e7824 */ /* 0x008fe400078e02ff */
[----:B------:R-:W3:Y:S01]  /*bea0*/  LDC R247, c[0x0][0x248] ;  /* 0x00009200fff77b82 */ /* 0x000ee20000000800 */
[----:B-----5:R-:W-:Y:S01]  /*beb0*/  IMAD R130, R245, 0x39c, RZ ;  /* 0x0000039cf5827824 */ /* 0x020fe200078e02ff */
[----:B------:R-:W-:-:S04]  /*bec0*/  IADD3 R128, P1, R128, R122, RZ ;  /* 0x0000007a80807210 */ /* 0x000fc80007f3e0ff */
[-C--:B------:R-:W-:Y:S01]  /*bed0*/  IADD3 R130, P0, R130, R122.reuse, RZ ;  /* 0x0000007a82827210 */ /* 0x080fe20007f1e0ff */
[----:B-1----:R-:W-:Y:S01]  /*bee0*/  IMAD R124, R129, 0x3cc, RZ ;  /* 0x000003cc817c7824 */ /* 0x002fe200078e02ff */
[----:B------:R-:W1:Y:S02]  /*bef0*/  LDC R245, c[0x0][0x248] ;  /* 0x00009200fff57b82 */ /* 0x000e640000000800 */
[-C--:B------:R-:W-:Y:S02]  /*bf00*/  LEA.HI.X.SX32 R131, R235, R123.reuse, 0x1, P0 ;  /* 0x0000007beb837211 */ /* 0x080fe400000f0eff */
[-C--:B------:R-:W-:Y:S02]  /*bf10*/  IADD3 R124, P3, R124, R122.reuse, RZ ;  /* 0x0000007a7c7c7210 */ /* 0x080fe40007f7e0ff */
[----:B------:R-:W-:Y:S02]  /*bf20*/  LEA.HI.X.SX32 R129, R229, R123, 0x1, P1 ;  /* 0x0000007be5817211 */ /* 0x000fe400008f0eff */
[----:B------:R5:W4:Y:S01]  /*bf30*/  LDG.E.U16 R229, desc[UR60][R130.64] ;  /* 0x0000003c82e57981 */ /* 0x000b22000c1e1500 */
[----:B---3--:R-:W-:Y:S01]  /*bf40*/  IMAD R125, R247, 0x20c, RZ ;  /* 0x0000020cf77d7824 */ /* 0x008fe200078e02ff */
[-C--:B------:R-:W-:Y:S01]  /*bf50*/  IADD3 R126, P2, R126, R122.reuse, RZ ;  /* 0x0000007a7e7e7210 */ /* 0x080fe20007f5e0ff */
[----:B------:R-:W3:Y:S03]  /*bf60*/  LDC R247, c[0x0][0x248] ;  /* 0x00009200fff77b82 */ /* 0x000ee60000000800 */
[----:B-----5:R-:W-:-:S02]  /*bf70*/  IADD3 R130, P0, R125, R122, RZ ;  /* 0x0000007a7d827210 */ /* 0x020fc40007f1e0ff */
[-C--:B------:R-:W-:Y:S02]  /*bf80*/  LEA.HI.X.SX32 R125, R231, R123.reuse, 0x1, P3 ;  /* 0x0000007be77d7211 */ /* 0x080fe400018f0eff */
[----:B------:R5:W4:Y:S01]  /*bf90*/  LDG.E.U16 R231, desc[UR60][R128.64] ;  /* 0x0000003c80e77981 */ /* 0x000b22000c1e1500 */
[-C--:B------:R-:W-:Y:S02]  /*bfa0*/  LEA.HI.X.SX32 R131, R237, R123.reuse, 0x1, P0 ;  /* 0x0000007bed837211 */ /* 0x080fe400000f0eff */
[----:B------:R-:W-:Y:S01]  /*bfb0*/  LEA.HI.X.SX32 R127, R233, R123, 0x1, P2 ;  /* 0x0000007be97f7211 */ /* 0x000fe200010f0eff */
[----:B------:R-:W4:Y:S04]  /*bfc0*/  LDG.E.U16 R235, desc[UR60][R124.64] ;  /* 0x0000003c7ceb7981 */ /* 0x000f28000c1e1500 */
[----:B------:R0:W4:Y:S01]  /*bfd0*/  LDG.E.U16 R237, desc[UR60][R130.64] ;  /* 0x0000003c82ed7981 */ /* 0x000122000c1e1500 */
[----:B-----5:R-:W5:Y:S03]  /*bfe0*/  LDC R129, c[0x0][0x248] ;  /* 0x00009200ff817b82 */ /* 0x020f660000000800 */
[----:B------:R1:W4:Y:S05]  /*bff0*/  LDG.E.U16 R233, desc[UR60][R126.64] ;  /* 0x0000003c7ee97981 */ /* 0x00032a000c1e1500 */
[----:B0-----:R-:W0:Y:S01]  /*c000*/  LDC R131, c[0x0][0x248] ;  /* 0x00009200ff837b82 */ /* 0x001e220000000800 */
[----:B-1----:R-:W-:-:S07]  /*c010*/  IMAD R124, R245, 0x3dc, RZ ;  /* 0x000003dcf57c7824 */ /* 0x002fce00078e02ff */
[----:B------:R-:W1:Y:S01]  /*c020*/  LDC R130, c[0x0][0x248] ;  /* 0x00009200ff827b82 */ /* 0x000e620000000800 */
[----:B------:R-:W-:Y:S01]  /*c030*/  IMAD R126, R249, 0x3ec, RZ ;  /* 0x000003ecf97e7824 */ /* 0x000fe200078e02ff */
[----:B------:R-:W-:-:S04]  /*c040*/  IADD3 R124, P0, R124, R122, RZ ;  /* 0x0000007a7c7c7210 */ /* 0x000fc80007f1e0ff */
[-C--:B------:R-:W-:Y:S01]  /*c050*/  IADD3 R126, P1, R126, R122.reuse, RZ ;  /* 0x0000007a7e7e7210 */ /* 0x080fe20007f3e0ff */
[----:B-----5:R-:W-:Y:S01]  /*c060*/  IMAD R128, R129, 0x3fc, RZ ;  /* 0x000003fc81807824 */ /* 0x020fe200078e02ff */
[----:B------:R-:W5:Y:S01]  /*c070*/  LDC R245, c[0x0][0x248] ;  /* 0x00009200fff57b82 */ /* 0x000f620000000800 */
[-C--:B------:R-:W-:Y:S02]  /*c080*/  LEA.HI.X.SX32 R125, R243, R123.reuse, 0x1, P0 ;  /* 0x0000007bf37d7211 */ /* 0x080fe400000f0eff */
[----:B------:R-:W-:Y:S02]  /*c090*/  LEA.HI.X.SX32 R127, R241, R123, 0x1, P1 ;  /* 0x0000007bf17f7211 */ /* 0x000fe400008f0eff */
[----:B------:R-:W-:-:S03]  /*c0a0*/  IADD3 R128, P2, R128, R122, RZ ;  /* 0x0000007a80807210 */ /* 0x000fc60007f5e0ff */
[----:B------:R3:W4:Y:S01]  /*c0b0*/  LDG.E.U16 R241, desc[UR60][R126.64] ;  /* 0x0000003c7ef17981 */ /* 0x000722000c1e1500 */
[----:B------:R-:W-:Y:S01]  /*c0c0*/  LEA.HI.X.SX32 R129, R239, R123, 0x1, P2 ;  /* 0x0000007bef817211 */ /* 0x000fe200010f0eff */
[----:B------:R-:W2:Y:S02]  /*c0d0*/  LDC R249, c[0x0][0x248] ;  /* 0x00009200fff97b82 */ /* 0x000ea40000000800 */
[----:B------:R0:W4:Y:S04]  /*c0e0*/  LDG.E.U16 R239, desc[UR60][R124.64] ;  /* 0x0000003c7cef7981 */ /* 0x000128000c1e1500 */
[----:B------:R5:W4:Y:S02]  /*c0f0*/  LDG.E.U16 R243, desc[UR60][R128.64] ;  /* 0x0000003c80f37981 */ /* 0x000b24000c1e1500 */
[----:B---3--:R-:W3:Y:S01]  /*c100*/  LDC R126, c[0x0][0x248] ;  /* 0x00009200ff7e7b82 */ /* 0x008ee20000000800 */
[----:B0-----:R-:W-:-:S02]  /*c110*/  IMAD R124, R131, 0x38e, RZ ;  /* 0x0000038e837c7824 */ /* 0x001fc400078e02ff */
[----:B-1----:R-:W-:Y:S02]  /*c120*/  IMAD R125, R130, 0x1c7, RZ ;  /* 0x000001c7827d7824 */ /* 0x002fe400078e02ff */
[----:B-----5:R-:W-:Y:S01]  /*c130*/  IMAD R129, R245, 0x1d7, RZ ;  /* 0x000001d7f5817824 */ /* 0x020fe200078e02ff */
[----:B------:R-:W-:Y:S01]  /*c140*/  IADD3 R124, P0, R124, R122, RZ ;  /* 0x0000007a7c7c7210 */ /* 0x000fe20007f1e0ff */
[----:B------:R-:W-:Y:S01]  /*c150*/  IMAD R127, R247, 0x1cf, RZ ;  /* 0x000001cff77f7824 */ /* 0x000fe200078e02ff */
[----:B------:R-:W0:Y:S02]  /*c160*/  LDC R130, c[0x0][0x248] ;  /* 0x00009200ff827b82 */ /* 0x000e240000000800 */
[----:B------:R-:W-:-:S05]  /*c170*/  LEA.HI.X.SX32 R125, R125, R123, 0x1, P0 ;  /* 0x0000007b7d7d7211 */ /* 0x000fca00000f0eff */
[----:B------:R1:W5:Y:S01]  /*c180*/  LDG.E.U16 R245, desc[UR60][R124.64] ;  /* 0x0000003c7cf57981 */ /* 0x000362000c1e1500 */
[----:B--2---:R-:W-:Y:S01]  /*c190*/  IMAD R128, R249, 0x3ae, RZ ;  /* 0x000003aef9807824 */ /* 0x004fe200078e02ff */
[----:B------:R-:W2:Y:S08]  /*c1a0*/  LDC R131, c[0x0][0x248] ;  /* 0x00009200ff837b82 */ /* 0x000eb00000000800 */
[----:B-1----:R-:W1:Y:S08]  /*c1b0*/  LDC R124, c[0x0][0x248] ;  /* 0x00009200ff7c7b82 */ /* 0x002e700000000800 */
[----:B------:R-:W0:Y:S01]  /*c1c0*/  LDC R125, c[0x0][0x248] ;  /* 0x00009200ff7d7b82 */ /* 0x000e220000000800 */
[----:B---3--:R-:W-:Y:S01]  /*c1d0*/  IMAD R126, R126, 0x39e, RZ ;  /* 0x0000039e7e7e7824 */ /* 0x008fe200078e02ff */
[----:B------:R-:W-:-:S04]  /*c1e0*/  IADD3 R128, P2, R128, R122, RZ ;  /* 0x0000007a80807210 */ /* 0x000fc80007f5e0ff */
[----:B------:R-:W-:Y:S02]  /*c1f0*/  IADD3 R126, P1, R126, R122, RZ ;  /* 0x0000007a7e7e7210 */ /* 0x000fe40007f3e0ff */
[-C--:B------:R-:W-:Y:S02]  /*c200*/  LEA.HI.X.SX32 R129, R129, R123.reuse, 0x1, P2 ;  /* 0x0000007b81817211 */ /* 0x080fe400010f0eff */
[----:B------:R-:W-:-:S03]  /*c210*/  LEA.HI.X.SX32 R127, R127, R123, 0x1, P1 ;  /* 0x0000007b7f7f7211 */ /* 0x000fc600008f0eff */
[----:B------:R0:W3:Y:S04]  /*c220*/  LDG.E.U16 R249, desc[UR60][R128.64] ;  /* 0x0000003c80f97981 */ /* 0x0000e8000c1e1500 */
[----:B------:R1:W3:Y:S01]  /*c230*/  LDG.E.U16 R247, desc[UR60][R126.64] ;  /* 0x0000003c7ef77981 */ /* 0x0002e2000c1e1500 */
[----:B0-----:R-:W-:Y:S02]  /*c240*/  IMAD R128, R125, 0x3ce, RZ ;  /* 0x000003ce7d807824 */ /* 0x001fe400078e02ff */
[----:B------:R-:W0:Y:S01]  /*c250*/  LDC R125, c[0x0][0x248] ;  /* 0x00009200ff7d7b82 */ /* 0x000e220000000800 */
[----:B-1----:R-:W-:-:S07]  /*c260*/  IMAD R127, R124, 0x1e7, RZ ;  /* 0x000001e77c7f7824 */ /* 0x002fce00078e02ff */
[----:B------:R-:W1:Y:S08]  /*c270*/  LDC R126, c[0x0][0x248] ;  /* 0x00009200ff7e7b82 */ /* 0x000e700000000800 */
[----:B------:R-:W1:Y:S01]  /*c280*/  LDC R124, c[0x0][0x248] ;  /* 0x00009200ff7c7b82 */ /* 0x000e620000000800 */
[----:B------:R-:W-:Y:S02]  /*c290*/  IMAD R130, R130, 0x3be, RZ ;  /* 0x000003be82827824 */ /* 0x000fe400078e02ff */
[----:B--2---:R-:W-:-:S03]  /*c2a0*/  IMAD R131, R131, 0x1df, RZ ;  /* 0x000001df83837824 */ /* 0x004fc600078e02ff */
[----:B------:R-:W-:Y:S01]  /*c2b0*/  IADD3 R130, P0, R130, R122, RZ ;  /* 0x0000007a82827210 */ /* 0x000fe20007f1e0ff */
[----:B0-----:R-:W-:-:S03]  /*c2c0*/  IMAD R125, R125, 0x3fe, RZ ;  /* 0x000003fe7d7d7824 */ /* 0x001fc600078e02ff */
[----:B------:R-:W-:Y:S02]  /*c2d0*/  LEA.HI.X.SX32 R131, R131, R123, 0x1, P0 ;  /* 0x0000007b83837211 */ /* 0x000fe400000f0eff */
[----:B------:R-:W-:-:S03]  /*c2e0*/  IADD3 R128, P0, R128, R122, RZ ;  /* 0x0000007a80807210 */ /* 0x000fc60007f1e0ff */
[----:B------:R0:W2:Y:S01]  /*c2f0*/  LDG.E.U16 R130, desc[UR60][R130.64] ;  /* 0x0000003c82827981 */ /* 0x0000a2000c1e1500 */
[----:B-1----:R-:W-:Y:S01]  /*c300*/  IMAD R126, R126, 0x3de, RZ ;  /* 0x000003de7e7e7824 */ /* 0x002fe200078e02ff */
[----:B------:R-:W-:Y:S02]  /*c310*/  LEA.HI.X.SX32 R129, R127, R123, 0x1, P0 ;  /* 0x0000007b7f817211 */ /* 0x000fe400000f0eff */
[----:B------:R-:W1:Y:S01]  /*c320*/  LDC R127, c[0x0][0x248] ;  /* 0x00009200ff7f7b82 */ /* 0x000e620000000800 */
[----:B------:R-:W-:Y:S01]  /*c330*/  IMAD R124, R124, 0x3ee, RZ ;  /* 0x000003ee7c7c7824 */ /* 0x000fe200078e02ff */
[-C--:B------:R-:W-:Y:S01]  /*c340*/  IADD3 R126, P1, R126, R122.reuse, RZ ;  /* 0x0000007a7e7e7210 */ /* 0x080fe20007f3e0ff */
[----:B------:R-:W2:Y:S05]  /*c350*/  LDG.E.U16 R128, desc[UR60][R128.64] ;  /* 0x0000003c80807981 */ /* 0x000eaa000c1e1500 */
[----:B0-----:R-:W0:Y:S01]  /*c360*/  LDC R131, c[0x0][0x248] ;  /* 0x00009200ff837b82 */ /* 0x001e220000000800 */
[----:B------:R-:W-:-:S02]  /*c370*/  IADD3 R124, P2, R124, R122, RZ ;  /* 0x0000007a7c7c7210 */ /* 0x000fc40007f5e0ff */
[----:B------:R-:W-:-:S05]  /*c380*/  IADD3 R122, P0, R125, R122, RZ ;  /* 0x0000007a7d7a7210 */ /* 0x000fca0007f1e0ff */
[----:B------:R-:W0:Y:S01]  /*c390*/  LDC R125, c[0x0][0x248] ;  /* 0x00009200ff7d7b82 */ /* 0x000e220000000800 */
[----:B------:R-:W4:Y:S01]  /*c3a0*/  LDL.LU R129, [R1+0x4] ;  /* 0x0000040001817983 */ /* 0x000f220000300800 */
[----:B-1----:R-:W-:-:S05]  /*c3b0*/  IMAD R127, R127, 0x1ef, RZ ;  /* 0x000001ef7f7f7824 */ /* 0x002fca00078e02ff */
[----:B------:R-:W-:Y:S02]  /*c3c0*/  LEA.HI.X.SX32 R127, R127, R123, 0x1, P1 ;  /* 0x0000007b7f7f7211 */ /* 0x000fe400008f0eff */
[----:B0-----:R-:W-:-:S03]  /*c3d0*/  LEA R131, R131, -R131, 0x9 ;  /* 0x8000008383837211 */ /* 0x001fc600078e48ff */
[----:B------:R-:W2:Y:S01]  /*c3e0*/  LDG.E.U16 R126, desc[UR60][R126.64] ;  /* 0x0000003c7e7e7981 */ /* 0x000ea2000c1e1500 */
[----:B------:R-:W-:-:S05]  /*c3f0*/  IMAD R125, R125, 0x1f7, RZ ;  /* 0x000001f77d7d7824 */ /* 0x000fca00078e02ff */
[-C--:B------:R-:W-:Y:S02]  /*c400*/  LEA.HI.X.SX32 R125, R125, R123.reuse, 0x1, P2 ;  /* 0x0000007b7d7d7211 */ /* 0x080fe400010f0eff */
[----:B------:R-:W-:Y:S02]  /*c410*/  LEA.HI.X.SX32 R123, R131, R123, 0x1, P0 ;  /* 0x0000007b837b7211 */ /* 0x000fe400000f0eff */
[----:B------:R-:W5:Y:S04]  /*c420*/  LDL.LU R131, [R1+0x8] ;  /* 0x0000080001837983 */ /* 0x000f680000300800 */
[----:B------:R-:W3:Y:S04]  /*c430*/  LDL.LU R127, [R1+0xc] ;  /* 0x00000c00017f7983 */ /* 0x000ee80000300800 */
[----:B------:R-:W2:Y:S04]  /*c440*/  LDG.E.U16 R124, desc[UR60][R124.64] ;  /* 0x0000003c7c7c7981 */ /* 0x000ea8000c1e1500 */
[----:B------:R-:W2:Y:S04]  /*c450*/  LDG.E.U16 R122, desc[UR60][R122.64] ;  /* 0x0000003c7a7a7981 */ /* 0x000ea8000c1e1500 */
[----:B------:R0:W-:Y:S04]  /*c460*/  STS.U16 [R4+0x2180], R220 ;  /* 0x002180dc04007388 */ /* 0x0001e80000000400 */
[----:B------:R-:W4:Y:S04]  /*c470*/  LDL.LU R125, [R1+0x10] ;  /* 0x00001000017d7983 */ /* 0x000f280000300800 */
[----:B------:R-:W5:Y:S04]  /*c480*/  LDL.LU R123, [R1+0x14] ;  /* 0x00001400017b7983 */ /* 0x000f680000300800 */
[----:B0-----:R-:W3:Y:S04]  /*c490*/  LDL.LU R220, [R1+0x18] ;  /* 0x0000180001dc7983 */ /* 0x001ee80000300800 */
[----:B------:R0:W-:Y:S04]  /*c4a0*/  STS.U16 [R4+0x2580], R216 ;  /* 0x002580d804007388 */ /* 0x0001e80000000400 */
[----:B------:R1:W-:Y:S04]  /*c4b0*/  STS.U16 [R4+0x2980], R212 ;  /* 0x002980d404007388 */ /* 0x0003e80000000400 */
[----:B------:R1:W-:Y:S04]  /*c4c0*/  STS.U16 [R4+0x2d80], R208 ;  /* 0x002d80d004007388 */ /* 0x0003e80000000400 */
[----:B0-----:R-:W2:Y:S04]  /*c4d0*/  LDL.LU R216, [R1+0x1c] ;  /* 0x00001c0001d87983 */ /* 0x001ea80000300800 */
[----:B-1----:R-:W4:Y:S04]  /*c4e0*/  LDL.LU R212, [R1+0x20] ;  /* 0x0000200001d47983 */ /* 0x002f280000300800 */
[----:B------:R-:W5:Y:S04]  /*c4f0*/  LDL R208, [R1+0x1970] ;  /* 0x0019700001d07983 */ /* 0x000f680000100800 */
[----:B------:R0:W-:Y:S04]  /*c500*/  STS.U16 [R4+0x3180], R204 ;  /* 0x003180cc04007388 */ /* 0x0001e80000000400 */
[----:B------:R1:W-:Y:S04]  /*c510*/  STS.U16 [R4+0x3580], R200 ;  /* 0x003580c804007388 */ /* 0x0003e80000000400 */
[----:B------:R1:W-:Y:S04]  /*c520*/  STS.U16 [R4+0x3980], R196 ;  /* 0x003980c404007388 */ /* 0x0003e80000000400 */
[----:B0-----:R-:W3:Y:S04]  /*c530*/  LDL.LU R204, [R1+0x24] ;  /* 0x0000240001cc7983 */ /* 0x001ee80000300800 */
[----:B-1----:R-:W3:Y:S04]  /*c540*/  LDL.LU R200, [R1+0x28] ;  /* 0x0000280001c87983 */ /* 0x002ee80000300800 */
[----:B------:R-:W3:Y:S04]  /*c550*/  LDL.LU R196, [R1+0x2c] ;  /* 0x00002c0001c47983 */ /* 0x000ee80000300800 */
        /* <DEDUP_REMOVED lines=17> */
[----:B------:R0:W-:Y:S04]  /*c670*/  STS.U16 [R4+0x6580], R6 ;  /* 0x0065800604007388 */ /* 0x0001e80000000400 */
[----:B------:R-:W3:Y:S04]  /*c680*/  LDL.LU R141, [R1+0x78] ;  /* 0x00007800018d7983 */ /* 0x000ee80000300800 */
[----:B------:R1:W-:Y:S01]  /*c690*/  STS.U16 [R4+0x6180], R135 ;  /* 0x0061808704007388 */ /* 0x0003e20000000400 */
[----:B0-----:R-:W-:-:S03]  /*c6a0*/  LOP3.LUT R6, R2, 0x40, RZ, 0x3c, !PT ;  /* 0x0000004002067812 */ /* 0x001fc600078e3cff */
[----:B------:R0:W-:Y:S04]  /*c6b0*/  STS.U16 [R4+0x6980], R9 ;  /* 0x0069800904007388 */ /* 0x0001e80000000400 */
[----:B------:R0:W-:Y:S04]  /*c6c0*/  STS.U16 [R4+0x6d80], R12 ;  /* 0x006d800c04007388 */ /* 0x0001e80000000400 */
[----:B-1----:R-:W3:Y:S04]  /*c6d0*/  LDL.LU R135, [R1+0x84] ;  /* 0x0000840001877983 */ /* 0x002ee80000300800 */
[----:B0-----:R-:W3:Y:S04]  /*c6e0*/  LDL.LU R9, [R1+0x90] ;  /* 0x0000900001097983 */ /* 0x001ee80000300800 */
        /* <DEDUP_REMOVED lines=42> */
[----:B--2---:R-:W2:Y:S01]  /*c990*/  LDL.LU R31, [R1+0xfc] ;  /* 0x0000fc00011f7983 */ /* 0x004ea20000300800 */
[----:B-----5:R-:W-:-:S05]  /*c9a0*/  IADD3 R6, R208, R6, RZ ;  /* 0x00000006d0067210 */ /* 0x020fca0007ffe0ff */
[----:B----4-:R-:W-:Y:S04]  /*c9b0*/  STS.U16 [R6+0x5a00], R212 ;  /* 0x005a00d406007388 */ /* 0x010fe80000000400 */
[----:B------:R-:W-:Y:S04]  /*c9c0*/  STS.U16 [R6+0x5e00], R216 ;  /* 0x005e00d806007388 */ /* 0x000fe80000000400 */
[----:B---3--:R-:W-:Y:S04]  /*c9d0*/  STS.U16 [R6+0x6200], R220 ;  /* 0x006200dc06007388 */ /* 0x008fe80000000400 */
        /* <DEDUP_REMOVED lines=11> */
[----:B0-----:R-:W3:Y:S04]  /*ca90*/  LDL.LU R159, [R1+0x108] ;  /* 0x00010800019f7983 */ /* 0x001ee80000300800 */
[----:B------:R-:W4:Y:S04]  /*caa0*/  LDL.LU R165, [R1+0xf8] ;  /* 0x0000f80001a57983 */ /* 0x000f280000300800 */
[----:B------:R-:W5:Y:S04]  /*cab0*/  LDL.LU R171, [R1+0xe8] ;  /* 0x0000e80001ab7983 */ /* 0x000f680000300800 */
[----:B------:R-:W3:Y:S04]  /*cac0*/  LDL.LU R177, [R1+0xd8] ;  /* 0x0000d80001b17983 */ /* 0x000ee80000300800 */
[----:B------:R-:W4:Y:S04]  /*cad0*/  LDL.LU R183, [R1+0xc8] ;  /* 0x0000c80001b77983 */ /* 0x000f280000300800 */
[----:B------:R-:W5:Y:S04]  /*cae0*/  LDL.LU R190, [R1+0xb8] ;  /* 0x0000b80001be7983 */ /* 0x000f680000300800 */
[----:B------:R-:W5:Y:S04]  /*caf0*/  LDL.LU R196, [R1+0xa8] ;  /* 0x0000a80001c47983 */ /* 0x000f680000300800 */
[----:B------:R-:W5:Y:S04]  /*cb00*/  LDL.LU R200, [R1+0x98] ;  /* 0x0000980001c87983 */ /* 0x000f680000300800 */
[----:B------:R-:W5:Y:S04]  /*cb10*/  LDL.LU R204, [R1+0x8c] ;  /* 0x00008c0001cc7983 */ /* 0x000f680000300800 */
[----:B------:R-:W5:Y:S04]  /*cb20*/  LDL.LU R212, [R1+0x80] ;  /* 0x0000800001d47983 */ /* 0x000f680000300800 */
[----:B------:R-:W5:Y:S04]  /*cb30*/  LDL.LU R216, [R1+0x74] ;  /* 0x0000740001d87983 */ /* 0x000f680000300800 */
[----:B------:R-:W5:Y:S04]  /*cb40*/  LDL.LU R220, [R1+0x68] ;  /* 0x0000680001dc7983 */ /* 0x000f680000300800 */
[----:B------:R-:W5:Y:S04]  /*cb50*/  LDL.LU R123, [R1+0x5c] ;  /* 0x00005c00017b7983 */ /* 0x000f680000300800 */
[----:B------:R0:W-:Y:S04]  /*cb60*/  STS.U16 [R6+0x6e00], R127 ;  /* 0x006e007f06007388 */ /* 0x0001e80000000400 */
[----:B------:R-:W5:Y:S04]  /*cb70*/  LDL.LU R125, [R1+0x50] ;  /* 0x00005000017d7983 */ /* 0x000f680000300800 */
[----:B------:R1:W-:Y:S04]  /*cb80*/  STS.U16 [R6+0x7200], R131 ;  /* 0x0072008306007388 */ /* 0x0003e80000000400 */
[----:B0-----:R-:W5:Y:S04]  /*cb90*/  LDL.LU R127, [R1+0x44] ;  /* 0x00004400017f7983 */ /* 0x001f680000300800 */
[----:B------:R0:W-:Y:S04]  /*cba0*/  STS.U16 [R6+0x7a00], R129 ;  /* 0x007a008106007388 */ /* 0x0001e80000000400 */
[----:B-1----:R-:W5:Y:S04]  /*cbb0*/  LDL.LU R131, [R1+0x3c] ;  /* 0x00003c0001837983 */ /* 0x002f680000300800 */
[----:B0-----:R-:W5:Y:S04]  /*cbc0*/  LDL.LU R129, [R1] ;  /* 0x0000000001817983 */ /* 0x001f680000300800 */
[----:B------:R0:W-:Y:S04]  /*cbd0*/  STS.U16 [R6+0x7600], R0 ;  /* 0x0076000006007388 */ /* 0x0001e80000000400 */
[----:B------:R1:W-:Y:S01]  /*cbe0*/  STS.U16 [R6+0x7e00], R3 ;  /* 0x007e000306007388 */ /* 0x0003e20000000400 */
[----:B0-----:R-:W-:-:S04]  /*cbf0*/  LOP3.LUT R0, R2, 0x50, RZ, 0x3c, !PT ;  /* 0x0000005002007812 */ /* 0x001fc800078e3cff */
[----:B-1----:R-:W-:Y:S01]  /*cc00*/  IADD3 R3, R208, R0, RZ ;  /* 0x00000000d0037210 */ /* 0x002fe20007ffe0ff */
        /* <DEDUP_REMOVED lines=29> */
[----:B--2---:R-:W-:Y:S04]  /*cde0*/  STS.U16 [R6+0x600], R31 ;  /* 0x0006001f06007388 */ /* 0x004fe80000000400 */
        /* <DEDUP_REMOVED lines=15> */
[----:B---3--:R0:W-:Y:S04]  /*cee0*/  STS.U16 [R3+0xe80], R177 ;  /* 0x000e80b103007388 */ /* 0x0081e80000000400 */
[----:B----4-:R1:W-:Y:S04]  /*cef0*/  STS.U16 [R3+0x1280], R183 ;  /* 0x001280b703007388 */ /* 0x0103e80000000400 */
[----:B-----5:R2:W-:Y:S04]  /*cf00*/  STS.U16 [R3+0x1680], R190 ;  /* 0x001680be03007388 */ /* 0x0205e80000000400 */
[----:B0-----:R-:W3:Y:S04]  /*cf10*/  LDL.LU R177, [R1+0x104] ;  /* 0x0001040001b17983 */ /* 0x001ee80000300800 */
[----:B-1----:R-:W4:Y:S04]  /*cf20*/  LDL.LU R183, [R1+0xf4] ;  /* 0x0000f40001b77983 */ /* 0x002f280000300800 */
[----:B------:R0:W-:Y:S04]  /*cf30*/  STS.U16 [R3+0x1a80], R196 ;  /* 0x001a80c403007388 */ /* 0x0001e80000000400 */
[----:B--2---:R-:W2:Y:S04]  /*cf40*/  LDL.LU R190, [R1+0xe4] ;  /* 0x0000e40001be7983 */ /* 0x004ea80000300800 */
[----:B------:R1:W-:Y:S04]  /*cf50*/  STS.U16 [R3+0x1e80], R200 ;  /* 0x001e80c803007388 */ /* 0x0003e80000000400 */
[----:B0-----:R-:W5:Y:S04]  /*cf60*/  LDL.LU R196, [R1+0xd4] ;  /* 0x0000d40001c47983 */ /* 0x001f680000300800 */
[----:B------:R0:W-:Y:S04]  /*cf70*/  STS.U16 [R3+0x2280], R204 ;  /* 0x002280cc03007388 */ /* 0x0001e80000000400 */
[----:B-1----:R-:W5:Y:S04]  /*cf80*/  LDL.LU R200, [R1+0xc4] ;  /* 0x0000c40001c87983 */ /* 0x002f680000300800 */
[----:B------:R1:W-:Y:S04]  /*cf90*/  STS.U16 [R3+0x2680], R212 ;  /* 0x002680d403007388 */ /* 0x0003e80000000400 */
[----:B0-----:R-:W5:Y:S04]  /*cfa0*/  LDL.LU R204, [R1+0xb4] ;  /* 0x0000b40001cc7983 */ /* 0x001f680000300800 */
[----:B------:R0:W-:Y:S04]  /*cfb0*/  STS.U16 [R3+0x2a80], R216 ;  /* 0x002a80d803007388 */ /* 0x0001e80000000400 */
[----:B-1----:R-:W5:Y:S04]  /*cfc0*/  LDL.LU R212, [R1+0xa4] ;  /* 0x0000a40001d47983 */ /* 0x002f680000300800 */
[----:B------:R1:W-:Y:S04]  /*cfd0*/  STS.U16 [R3+0x2e80], R220 ;  /* 0x002e80dc03007388 */ /* 0x0003e80000000400 */
[----:B0-----:R-:W3:Y:S04]  /*cfe0*/  LDL.LU R216, [R1+0x94] ;  /* 0x0000940001d87983 */ /* 0x001ee80000300800 */
[----:B------:R0:W-:Y:S04]  /*cff0*/  STS.U16 [R3+0x3280], R123 ;  /* 0x0032807b03007388 */ /* 0x0001e80000000400 */
[----:B-1----:R-:W4:Y:S04]  /*d000*/  LDL.LU R220, [R1+0x88] ;  /* 0x0000880001dc7983 */ /* 0x002f280000300800 */
[----:B------:R1:W-:Y:S04]  /*d010*/  STS.U16 [R3+0x3680], R125 ;  /* 0x0036807d03007388 */ /* 0x0003e80000000400 */
[----:B0-----:R-:W2:Y:S04]  /*d020*/  LDL.LU R123, [R1+0x7c] ;  /* 0x00007c00017b7983 */ /* 0x001ea80000300800 */
[----:B------:R0:W-:Y:S04]  /*d030*/  STS.U16 [R3+0x3a80], R127 ;  /* 0x003a807f03007388 */ /* 0x0001e80000000400 */
[----:B-1----:R-:W5:Y:S04]  /*d040*/  LDL.LU R125, [R1+0x70] ;  /* 0x00007000017d7983 */ /* 0x002f680000300800 */
[----:B------:R1:W-:Y:S04]  /*d050*/  STS.U16 [R3+0x3e80], R131 ;  /* 0x003e808303007388 */ /* 0x0003e80000000400 */
[----:B0-----:R-:W5:Y:S04]  /*d060*/  LDL.LU R127, [R1+0x64] ;  /* 0x00006400017f7983 */ /* 0x001f680000300800 */
[----:B------:R0:W-:Y:S04]  /*d070*/  STS.U16 [R3+0x4280], R129 ;  /* 0x0042808103007388 */ /* 0x0001e80000000400 */
[----:B-1----:R-:W5:Y:S04]  /*d080*/  LDL.LU R131, [R1+0x58] ;  /* 0x0000580001837983 */ /* 0x002f680000300800 */
[----:B0-----:R-:W5:Y:S01]  /*d090*/  LDL.LU R129, [R1+0x4c] ;  /* 0x00004c0001817983 */ /* 0x001f620000300800 */
[----:B------:R-:W-:-:S04]  /*d0a0*/  LOP3.LUT R0, R2, 0x60, RZ, 0x3c, !PT ;  /* 0x0000006002007812 */ /* 0x000fc800078e3cff */
[----:B------:R-:W-:Y:S01]  /*d0b0*/  IADD3 R0, R208, R0, RZ ;  /* 0x00000000d0007210 */ /* 0x000fe20007ffe0ff */
        /* <DEDUP_REMOVED lines=52> */
[----:B0-----:R-:W3:Y:S04]  /*d400*/  LDL.LU R216, [R1+0x100] ;  /* 0x0001000001d87983 */ /* 0x001ee80000300800 */
[----:B--2---:R0:W-:Y:S04]  /*d410*/  STS.U16 [R0+0x2700], R123 ;  /* 0x0027007b00007388 */ /* 0x0041e80000000400 */
[----:B-1----:R-:W2:Y:S04]  /*d420*/  LDL.LU R220, [R1+0xf0] ;  /* 0x0000f00001dc7983 */ /* 0x002ea80000300800 */
[----:B-----5:R1:W-:Y:S04]  /*d430*/  STS.U16 [R0+0x2b00], R125 ;  /* 0x002b007d00007388 */ /* 0x0203e80000000400 */
[----:B0-----:R-:W4:Y:S04]  /*d440*/  LDL.LU R123, [R1+0xe0] ;  /* 0x0000e000017b7983 */ /* 0x001f280000300800 */
        /* <DEDUP_REMOVED lines=9> */
[----:B------:R-:W-:Y:S01]  /*d4e0*/  STS.U16 [R0+0x300], R177 ;  /* 0x000300b100007388 */ /* 0x000fe20000000400 */
[----:B------:R-:W-:-:S03]  /*d4f0*/  MOV R2, 0x3f800000 ;  /* 0x3f80000000027802 */ /* 0x000fc60000000f00 */
        /* <DEDUP_REMOVED lines=57> */
[----:B------:R-:W-:Y:S01]  /*d890*/  STS.U16 [R3+0x2380], R218 ;  /* 0x002380da03007388 */ /* 0x000fe20000000400 */
[----:B0-----:R-:W-:-:S03]  /*d8a0*/  MOV R0, 0xff800000 ;  /* 0xff80000000007802 */ /* 0x001fc60000000f00 */
[----:B------:R-:W-:Y:S04]  /*d8b0*/  STS.U16 [R3+0x2780], R214 ;  /* 0x002780d603007388 */ /* 0x000fe80000000400 */
[----:B------:R-:W-:Y:S04]  /*d8c0*/  STS.U16 [R3+0x2b80], R210 ;  /* 0x002b80d203007388 */ /* 0x000fe80000000400 */
[----:B------:R-:W-:Y:S04]  /*d8d0*/  STS.U16 [R3+0x2f80], R206 ;  /* 0x002f80ce03007388 */ /* 0x000fe80000000400 */
[----:B---3--:R-:W-:Y:S04]  /*d8e0*/  STS.U16 [R3+0x380], R216 ;  /* 0x000380d803007388 */ /* 0x008fe80000000400 */
[----:B------:R-:W-:Y:S04]  /*d8f0*/  STS.U16 [R3+0x3380], R202 ;  /* 0x003380ca03007388 */ /* 0x000fe80000000400 */
[----:B--2---:R-:W-:Y:S04]  /*d900*/  STS.U16 [R3+0x780], R220 ;  /* 0x000780dc03007388 */ /* 0x004fe80000000400 */
[----:B------:R-:W-:Y:S04]  /*d910*/  STS.U16 [R3+0x3780], R198 ;  /* 0x003780c603007388 */ /* 0x000fe80000000400 */
[----:B----4-:R-:W-:Y:S04]  /*d920*/  STS.U16 [R3+0xb80], R123 ;  /* 0x000b807b03007388 */ /* 0x010fe80000000400 */
[----:B------:R-:W-:Y:S04]  /*d930*/  STS.U16 [R3+0x3b80], R192 ;  /* 0x003b80c003007388 */ /* 0x000fe80000000400 */
[----:B-----5:R-:W-:Y:S04]  /*d940*/  STS.U16 [R3+0xf80], R125 ;  /* 0x000f807d03007388 */ /* 0x020fe80000000400 */
        /* <DEDUP_REMOVED lines=52> */
[----:B------:R1:W-:Y:S01]  /*dc90*/  STL [R1+0x980], R2 ;  /* 0x0009800201007387 */ /* 0x0003e20000100800 */
[----:B0-----:R-:W-:-:S03]  /*dca0*/  MOV R3, 0xff800000 ;  /* 0xff80000000037802 */ /* 0x001fc60000000f00 */
[----:B------:R-:W-:Y:S01]  /*dcb0*/  STL [R1+0x60c], R0 ;  /* 0x00060c0001007387 */ /* 0x000fe20000100800 */
[----:B-1----:R-:W-:-:S03]  /*dcc0*/  MOV R2, 0xff800000 ;  /* 0xff80000000027802 */ /* 0x002fc60000000f00 */
[----:B------:R0:W-:Y:S04]  /*dcd0*/  STL [R1+0x608], R3 ;  /* 0x0006080301007387 */ /* 0x0001e80000100800 */
[----:B------:R1:W-:Y:S04]  /*dce0*/  STL [R1+0x604], R2 ;  /* 0x0006040201007387 */ /* 0x0003e80000100800 */
[----:B------:R2:W-:Y:S01]  /*dcf0*/  STL [R1+0x600], R0 ;  /* 0x0006000001007387 */ /* 0x0005e20000100800 */
[----:B0-----:R-:W-:Y:S02]  /*dd00*/  MOV R3, 0x3f800000 ;  /* 0x3f80000000037802 */ /* 0x001fe40000000f00 */
[----:B-1----:R-:W-:-:S03]  /*dd10*/  MOV R2, 0x3f800000 ;  /* 0x3f80000000027802 */ /* 0x002fc60000000f00 */
[----:B------:R-:W-:Y:S01]  /*dd20*/  STL [R1+0x984], R3 ;  /* 0x0009840301007387 */ /* 0x000fe20000100800 */
[----:B--2---:R-:W-:-:S03]  /*dd30*/  MOV R0, 0x3f800000 ;  /* 0x3f80000000007802 */ /* 0x004fc60000000f00 */
[----:B------:R-:W-:Y:S04]  /*dd40*/  STL [R1+0x988], R2 ;  /* 0x0009880201007387 */ /* 0x000fe80000100800 */
[----:B------:R-:W-:Y:S04]  /*dd50*/  STL [R1+0x400], RZ ;  /* 0x000400ff01007387 */ /* 0x000fe80000100800 */
[----:B------:R0:W-:Y:S04]  /*dd60*/  STL [R1+0x97c], R0 ;  /* 0x00097c0001007387 */ /* 0x0001e80000100800 */
[----:B------:R1:W-:Y:S04]  /*dd70*/  STL [R1+0x404], RZ ;  /* 0x000404ff01007387 */ /* 0x0003e80000100800 */
        /* <DEDUP_REMOVED lines=254> */
[----:B------:R1:W-:Y:S04]  /*ed60*/  STL [R1], RZ ;  /* 0x000000ff01007387 */ /* 0x0003e80000100800 */
        /* <DEDUP_REMOVED lines=91> */
[----:B------:R1:W-:Y:S01]  /*f320*/  STL [R1+0x170], RZ ;  /* 0x000170ff01007387 */ /* 0x0003e20000100800 */
[----:B------:R-:W2:Y:S03]  /*f330*/  S2R R204, SR_CTAID.X ;  /* 0x0000000000cc7919 */ /* 0x000ea60000002500 */
        /* <DEDUP_REMOVED lines=23> */
[----:B------:R-:W3:Y:S03]  /*f4b0*/  S2R R220, SR_TID.X ;  /* 0x0000000000dc7919 */ /* 0x000ee60000002100 */
[----:B------:R1:W-:Y:S04]  /*f4c0*/  STL [R1+0x1d0], RZ ;  /* 0x0001d0ff01007387 */ /* 0x0003e80000100800 */
[----:B------:R1:W-:Y:S04]  /*f4d0*/  STL [R1+0x1d4], RZ ;  /* 0x0001d4ff01007387 */ /* 0x0003e80000100800 */
[----:B------:R1:W-:Y:S04]  /*f4e0*/  STL [R1+0x1d8], RZ ;  /* 0x0001d8ff01007387 */ /* 0x0003e80000100800 */
[----:B------:R1:W-:Y:S04]  /*f4f0*/  STL [R1+0x1dc], RZ ;  /* 0x0001dcff01007387 */ /* 0x0003e80000100800 */
[----:B------:R1:W-:Y:S01]  /*f500*/  STL [R1+0x1e0], RZ ;  /* 0x0001e0ff01007387 */ /* 0x0003e20000100800 */
[----:B--2---:R-:W-:-:S03]  /*f510*/  SHF.L.U32 R204, R204, 0x7, RZ ;  /* 0x00000007cccc7819 */ /* 0x004fc600000006ff */
[----:B------:R1:W-:Y:S04]  /*f520*/  STL [R1+0x1e4], RZ ;  /* 0x0001e4ff01007387 */ /* 0x0003e80000100800 */
[----:B------:R1:W-:Y:S04]  /*f530*/  STL [R1+0x1e8], RZ ;  /* 0x0001e8ff01007387 */ /* 0x0003e80000100800 */
[----:B------:R1:W-:Y:S04]  /*f540*/  STL [R1+0x1ec], RZ ;  /* 0x0001ecff01007387 */ /* 0x0003e80000100800 */
[----:B------:R1:W-:Y:S01]  /*f550*/  STL [R1+0x1f0], RZ ;  /* 0x0001f0ff01007387 */ /* 0x0003e20000100800 */
[----:B0-----:R-:W-:-:S03]  /*f560*/  IADD3 R0, R204, 0x80, RZ ;  /* 0x00000080cc007810 */ /* 0x001fc60007ffe0ff */
[----:B------:R1:W-:Y:S04]  /*f570*/  STL [R1+0x1f4], RZ ;  /* 0x0001f4ff01007387 */ /* 0x0003e80000100800 */
[----:B------:R1:W-:Y:S04]  /*f580*/  STL [R1+0x1f8], RZ ;  /* 0x0001f8ff01007387 */ /* 0x0003e80000100800 */
[----:B------:R1:W-:Y:S01]  /*f590*/  STL [R1+0x1fc], RZ ;  /* 0x0001fcff01007387 */ /* 0x0003e20000100800 */
[----:B------:R-:W-:Y:S02]  /*f5a0*/  ISETP.GE.AND P0, PT, R0, 0x1, PT ;  /* 0x000000010000780c */ /* 0x000fe40003f06270 */
[----:B------:R-:W-:-:S02]  /*f5b0*/  CS2R R24, SRZ ;  /* 0x0000000000187805 */ /* 0x000fc4000001ff00 */
[----:B------:R-:W-:Y:S02]  /*f5c0*/  CS2R R26, SRZ ;  /* 0x00000000001a7805 */ /* 0x000fe4000001ff00 */
[----:B------:R-:W-:Y:S02]  /*f5d0*/  CS2R R28, SRZ ;  /* 0x00000000001c7805 */ /* 0x000fe4000001ff00 */
[----:B------:R-:W-:Y:S02]  /*f5e0*/  CS2R R30, SRZ ;  /* 0x00000000001e7805 */ /* 0x000fe4000001ff00 */
[----:B------:R-:W-:Y:S02]  /*f5f0*/  CS2R R32, SRZ ;  /* 0x0000000000207805 */ /* 0x000fe4000001ff00 */
[----:B------:R-:W-:Y:S02]  /*f600*/  CS2R R34, SRZ ;  /* 0x0000000000227805 */ /* 0x000fe4000001ff00 */
        /* <DEDUP_REMOVED lines=58> */
[C---:B---3--:R-:W-:Y:S02]  /*f9b0*/  LOP3.LUT R5, R220.reuse, 0x7f, RZ, 0xc0, !PT ;  /* 0x0000007fdc057812 */ /* 0x048fe400078ec0ff */
[C---:B------:R-:W-:Y:S02]  /*f9c0*/  LOP3.LUT R0, R220.reuse, 0x60, RZ, 0xc0, !PT ;  /* 0x00000060dc007812 */ /* 0x040fe400078ec0ff */
[----:B------:R-:W-:Y:S01]  /*f9d0*/  SHF.L.U32 R170, R220, 0x1, RZ ;  /* 0x00000001dcaa7819 */ /* 0x000fe200000006ff */
[----:B-1----:R-:W-:Y:S06]  /*f9e0*/  @!P0 BRA `(.L_x_0) ;  /* 0x000001bc00a48947 */ /* 0x002fec0003800000 */
[----:B------:R-:W0:Y:S01]  /*f9f0*/  S2R R216, SR_TID.X ;  /* 0x0000000000d87919 */ /* 0x000e220000002100 */
[----:B------:R-:W1:Y:S01]  /*fa00*/  LDC.64 R2, c[0x0][0x260] ;  /* 0x00009800ff027b82 */ /* 0x000e620000000a00 */
[----:B------:R-:W-:Y:S02]  /*fa10*/  SHF.R.U32.HI R15, RZ, 0x2, R220 ;  /* 0x00000002ff0f7819 */ /* 0x000fe400000116dc */
[----:B------:R-:W-:Y:S02]  /*fa20*/  SHF.R.U32.HI R0, RZ, 0x1, R0 ;  /* 0x00000001ff007819 */ /* 0x000fe40000011600 */
[----:B------:R-:W-:-:S03]  /*fa30*/  SGXT.U32 R15, R15, 0x3 ;  /* 0x000000030f0f781a */ /* 0x000fc60000000000 */
[----:B------:R-:W2:Y:S01]  /*fa40*/  LDC R12, c[0x0][0x258] ;  /* 0x00009600ff0c7b82 */ /* 0x000ea20000000800 */
[----:B------:R-:W-:Y:S02]  /*fa50*/  LOP3.LUT R15, R204, R0, R15, 0xfe, !PT ;  /* 0x00000000cc0f7212 */ /* 0x000fe400078efe0f */
[----:B------:R-:W-:-:S04]  /*fa60*/  IADD3 R0, R208, 0x20000, RZ ;  /* 0x00020000d0007810 */ /* 0x000fc80007ffe0ff */
[----:B------:R-:W-:Y:S01]  /*fa70*/  SHF.R.U32.HI R0, RZ, 0x4, R0 ;  /* 0x00000004ff007819 */ /* 0x000fe20000011600 */
[----:B------:R-:W3:Y:S03]  /*fa80*/  LDC.64 R70, c[0x0][0x250] ;  /* 0x00009400ff467b82 */ /* 0x000ee60000000a00 */
[----:B------:R-:W-:-:S04]  /*fa90*/  SGXT.U32 R0, R0, 0xe ;  /* 0x0000000e0000781a */ /* 0x000fc80000000000 */
[----:B------:R-:W-:Y:S01]  /*faa0*/  R2UR UR54, R0 ;  /* 0x00000000003672ca */ /* 0x000fe200000e0000 */
[----:B-1----:R1:W-:Y:S01]  /*fab0*/  STL [R1+0x98c], R3 ;  /* 0x00098c0301007387 */ /* 0x0023e20000100800 */
[----:B------:R-:W-:Y:S01]  /*fac0*/  MOV R7, R3 ;  /* 0x0000000300077202 */ /* 0x000fe20000000f00 */
[----:B------:R-:W4:Y:S01]  /*fad0*/  LDC.64 R16, c[0x0][0x220] ;  /* 0x00008800ff107b82 */ /* 0x000f220000000a00 */
[----:B------:R-:W-:Y:S02]  /*fae0*/  MOV R6, R2 ;  /* 0x0000000200067202 */ /* 0x000fe40000000f00 */
[----:B------:R-:W-:Y:S02]  /*faf0*/  MOV R2, RZ ;  /* 0x000000ff00027202 */ /* 0x000fe40000000f00 */
[C---:B0-----:R-:W-:Y:S01]  /*fb00*/  LOP3.LUT R212, R216.reuse, 0x40, RZ, 0xc0, !PT ;  /* 0x00000040d8d47812 */ /* 0x041fe200078ec0ff */
[----:B--2---:R-:W-:Y:S01]  /*fb10*/  IMAD R5, R5, R12, RZ ;  /* 0x0000000c05057224 */ /* 0x004fe200078e02ff */
[----:B------:R-:W-:Y:S01]  /*fb20*/  LOP3.LUT R216, R216, 0x3f, RZ, 0xc0, !PT ;  /* 0x0000003fd8d87812 */ /* 0x000fe200078ec0ff */
[----:B------:R-:W0:Y:S01]  /*fb30*/  LDC.64 R10, c[0x0][0x218] ;  /* 0x00008600ff0a7b82 */ /* 0x000e220000000a00 */
[----:B------:R-:W-:-:S02]  /*fb40*/  ISETP.NE.U32.AND P0, PT, R212, RZ, PT ;  /* 0x000000ffd400720c */ /* 0x000fc40003f05070 */
[----:B------:R-:W-:Y:S02]  /*fb50*/  SHF.L.U32 R216, R216, 0x1, RZ ;  /* 0x00000001d8d87819 */ /* 0x000fe400000006ff */
[----:B------:R-:W-:Y:S01]  /*fb60*/  SEL R93, RZ, 0x90, !P0 ;  /* 0x00000090ff5d7807 */ /* 0x000fe20004000000 */
[C---:B---3--:R-:W-:Y:S01]  /*fb70*/  IMAD R66, R71.reuse, 0x6, RZ ;  /* 0x0000000647427824 */ /* 0x048fe200078e02ff */
[-C--:B------:R-:W-:Y:S01]  /*fb80*/  LEA R94, R212, R216.reuse, 0x7 ;  /* 0x000000d8d45e7211 */ /* 0x080fe200078e38ff */
[----:B------:R-:W-:Y:S01]  /*fb90*/  IMAD R62, R71, 0xa, RZ ;  /* 0x0000000a473e7824 */ /* 0x000fe200078e02ff */
[----:B------:R-:W2:Y:S01]  /*fba0*/  S2R R212, SR_TID.X ;  /* 0x0000000000d47919 */ /* 0x000ea20000002100 */
[----:B------:R-:W-:Y:S01]  /*fbb0*/  LOP3.LUT R93, R93, R216, RZ, 0x3c, !PT ;  /* 0x000000d85d5d7212 */ /* 0x000fe200078e3cff */
[C---:B------:R-:W-:Y:S01]  /*fbc0*/  IMAD R61, R71.reuse, 0xb, RZ ;  /* 0x0000000b473d7824 */ /* 0x040fe200078e02ff */
[----:B-1----:R-:W-:Y:S01]  /*fbd0*/  SHF.R.U32.HI R3, RZ, 0x4, R208 ;  /* 0x00000004ff037819 */ /* 0x002fe200000116d0 */
[----:B------:R-:W1:Y:S01]  /*fbe0*/  S2R R216, SR_CTAID.Y ;  /* 0x0000000000d87919 */ /* 0x000e620000002600 */
[CC--:B------:R-:W-:Y:S01]  /*fbf0*/  LEA R69, R71.reuse, R71.reuse, 0x1 ;  /* 0x0000004747457211 */ /* 0x0c0fe200078e08ff */
[----:B------:R-:W-:Y:S01]  /*fc00*/  IMAD R60, R71, 0xc, RZ ;  /* 0x0000000c473c7824 */ /* 0x000fe200078e02ff */
[----:B------:R-:W-:Y:S01]  /*fc10*/  SGXT.U32 R3, R3, 0xe ;  /* 0x0000000e0303781a */ /* 0x000fe20000000000 */
[C---:B------:R-:W-:Y:S01]  /*fc20*/  IMAD R59, R71.reuse, 0xd, RZ ;  /* 0x0000000d473b7824 */ /* 0x040fe200078e02ff */
[C---:B------:R-:W-:Y:S01]  /*fc30*/  SHF.L.U32 R68, R71.reuse, 0x2, RZ ;  /* 0x0000000247447819 */ /* 0x040fe200000006ff */
[----:B------:R-:W-:Y:S01]  /*fc40*/  IMAD R58, R71, 0xe, RZ ;  /* 0x0000000e473a7824 */ /* 0x000fe200078e02ff */
[----:B------:R-:W-:Y:S01]  /*fc50*/  IADD3 R3, P0, R3, 0x80, RZ ;  /* 0x0000008003037810 */ /* 0x000fe20007f1e0ff */
[C---:B------:R-:W-:Y:S01]  /*fc60*/  IMAD R54, R71.reuse, 0x12, RZ ;  /* 0x0000001247367824 */ /* 0x040fe200078e02ff */
[CC--:B------:R-:W-:Y:S01]  /*fc70*/  LEA R67, R71.reuse, R71.reuse, 0x2 ;  /* 0x0000004747437211 */ /* 0x0c0fe200078e10ff */
[C---:B------:R-:W-:Y:S01]  /*fc80*/  IMAD R53, R71.reuse, 0x13, RZ ;  /* 0x0000001347357824 */ /* 0x040fe200078e02ff */
[----:B------:R-:W-:Y:S01]  /*fc90*/  IADD3.X R2, R2, 0x40000040, RZ, P0, !PT ;  /* 0x4000004002027810 */ /* 0x000fe200007fe4ff */
[C---:B------:R-:W-:Y:S01]  /*fca0*/  IMAD R52, R71.reuse, 0x14, RZ ;  /* 0x0000001447347824 */ /* 0x040fe200078e02ff */
[----:B------:R-:W-:Y:S01]  /*fcb0*/  IADD3 R4, P0, R0, 0x2, RZ ;  /* 0x0000000200047810 */ /* 0x000fe20007f1e0ff */
[C---:B------:R-:W-:Y:S01]  /*fcc0*/  IMAD R51, R71.reuse, 0x15, RZ ;  /* 0x0000001547337824 */ /* 0x040fe200078e02ff */
[----:B------:R-:W-:Y:S01]  /*fcd0*/  R2UR UR5, R2 ;  /* 0x00000000020572ca */ /* 0x000fe200000e0000 */
[----:B------:R-:W-:Y:S01]  /*fce0*/  IMAD R50, R71, 0x16, RZ ;  /* 0x0000001647327824 */ /* 0x000fe200078e02ff */
[----:B------:R-:W-:Y:S01]  /*fcf0*/  R2UR UR4, R3 ;  /* 0x00000000030472ca */ /* 0x000fe200000e0000 */
[C---:B------:R-:W-:Y:S01]  /*fd00*/  IMAD R47, R71.reuse, 0x17, RZ ;  /* 0x00000017472f7824 */ /* 0x040fe200078e02ff */
[----:B------:R-:W-:Y:S01]  /*fd10*/  R2UR UR6, R4 ;  /* 0x00000000040672ca */ /* 0x000fe200000e0000 */
[C---:B------:R-:W-:Y:S01]  /*fd20*/  IMAD R46, R71.reuse, 0x18, RZ ;  /* 0x00000018472e7824 */ /* 0x040fe200078e02ff */
[CC--:B------:R-:W-:Y:S01]  /*fd30*/  LEA R65, R71.reuse, -R71.reuse, 0x3 ;  /* 0x8000004747417211 */ /* 0x0c0fe200078e18ff */
[C---:B------:R-:W-:Y:S01]  /*fd40*/  IMAD R45, R71.reuse, 0x19, RZ ;  /* 0x00000019472d7824 */ /* 0x040fe200078e02ff */
[C---:B------:R-:W-:Y:S01]  /*fd50*/  SHF.L.U32 R64, R71.reuse, 0x3, RZ ;  /* 0x0000000347407819 */ /* 0x040fe200000006ff */
[C---:B------:R-:W-:Y:S01]  /*fd60*/  IMAD R44, R71.reuse, 0x1a, RZ ;  /* 0x0000001a472c7824 */ /* 0x040fe200078e02ff */
[CC--:B------:R-:W-:Y:S01]  /*fd70*/  LEA R63, R71.reuse, R71.reuse, 0x3 ;  /* 0x00000047473f7211 */ /* 0x0c0fe200078e18ff */
[C---:B------:R-:W-:Y:S01]  /*fd80*/  IMAD R43, R71.reuse, 0x1b, RZ ;  /* 0x0000001b472b7824 */ /* 0x040fe200078e02ff */
[C---:B------:R-:W-:Y:S01]  /*fd90*/  LEA R57, R71.reuse, -R71, 0x4 ;  /* 0x8000004747397211 */ /* 0x040fe200078e20ff */
[C---:B------:R-:W-:Y:S01]  /*fda0*/  IMAD R42, R71.reuse, 0x1c, RZ ;  /* 0x0000001c472a7824 */ /* 0x040fe200078e02ff */
[----:B--2---:R-:W-:Y:S01]  /*fdb0*/  LOP3.LUT R212, R212, 0x3f, RZ, 0xc0, !PT ;  /* 0x0000003fd4d47812 */ /* 0x004fe200078ec0ff */
[C---:B------:R-:W-:Y:S01]  /*fdc0*/  IMAD R41, R71.reuse, 0x1d, RZ ;  /* 0x0000001d47297824 */ /* 0x040fe200078e02ff */
[C---:B------:R-:W-:Y:S01]  /*fdd0*/  SHF.L.U32 R56, R71.reuse, 0x4, RZ ;  /* 0x0000000447387819 */ /* 0x040fe200000006ff */
[----:B-1----:R-:W-:Y:S01]  /*fde0*/  IMAD R0, R216, R6, RZ ;  /* 0x00000006d8007224 */ /* 0x002fe200078e02ff */
[----:B------:R-:W-:Y:S01]  /*fdf0*/  MOV R6, RZ ;  /* 0x000000ff00067202 */ /* 0x000fe20000000f00 */
[----:B------:R-:W-:Y:S01]  /*fe00*/  IMAD R2, R212, R7, RZ ;  /* 0x00000007d4027224 */ /* 0x000fe200078e02ff */
[----:B------:R-:W-:Y:S01]  /*fe10*/  LEA R55, R71, R71, 0x4 ;  /* 0x0000004747377211 */ /* 0x000fe200078e20ff */
[----:B------:R-:W-:Y:S01]  /*fe20*/  IMAD R3, R216, R70, RZ ;  /* 0x00000046d8037224 */ /* 0x000fe200078e02ff */
[C---:B------:R-:W-:Y:S01]  /*fe30*/  SHF.L.U32 R7, R0.reuse, 0x1, RZ ;  /* 0x0000000100077819 */ /* 0x040fe200000006ff */
[----:B------:R-:W-:Y:S01]  /*fe40*/  IMAD.HI R0, R0, 0x2, RZ ;  /* 0x0000000200007827 */ /* 0x000fe200078e02ff */
[----:B------:R-:W-:Y:S01]  /*fe50*/  SHF.L.U32 R4, R2, 0x1, RZ ;  /* 0x0000000102047819 */ /* 0x000fe200000006ff */
[----:B------:R-:W1:Y:S01]  /*fe60*/  LDC R76, c[0x0][0x268] ;  /* 0x00009a00ff4c7b82 */ /* 0x000e620000000800 */
[----:B------:R-:W-:Y:S01]  /*fe70*/  IADD3.X R9, R6, 0x40000040, RZ, P0, !PT ;  /* 0x4000004006097810 */ /* 0x000fe200007fe4ff */
[----:B------:R-:W-:Y:S01]  /*fe80*/  IMAD.HI R8, R2, 0x2, RZ ;  /* 0x0000000202087827 */ /* 0x000fe200078e02ff */
[----:B------:R-:W-:-:S02]  /*fe90*/  LEA R6, R12, R5, 0x7 ;  /* 0x000000050c067211 */ /* 0x000fc400078e38ff */
[----:B----4-:R-:W-:Y:S01]  /*fea0*/  IADD3 R2, P1, P2, R4, R16, R7 ;  /* 0x0000001004027210 */ /* 0x010fe20007a3e007 */
[----:B------:R-:W-:Y:S01]  /*feb0*/  IMAD R40, R71, 0x1e, RZ ;  /* 0x0000001e47287824 */ /* 0x000fe200078e02ff */
[----:B0-----:R-:W-:Y:S01]  /*fec0*/  LEA R4, P0, R3, R10, 0x1 ;  /* 0x0000000a03047211 */ /* 0x001fe200078008ff */
[C---:B------:R-:W-:Y:S01]  /*fed0*/  IMAD R36, R71.reuse, 0x22, RZ ;  /* 0x0000002247247824 */ /* 0x040fe200078e02ff */
[----:B------:R-:W-:Y:S01]  /*fee0*/  LEA R7, R12, R6, 0x7 ;  /* 0x000000060c077211 */ /* 0x000fe200078e38ff */
[C---:B------:R-:W-:Y:S01]  /*fef0*/  IMAD R35, R71.reuse, 0x23, RZ ;  /* 0x0000002347237824 */ /* 0x040fe200078e02ff */
[----:B------:R-:W-:Y:S01]  /*ff00*/  IADD3.X R0, R8, R17, R0, P1, P2 ;  /* 0x0000001108007210 */ /* 0x000fe20000fe4400 */
[----:B------:R-:W-:Y:S01]  /*ff10*/  IMAD R34, R71, 0x24, RZ ;  /* 0x0000002447227824 */ /* 0x000fe200078e02ff */
[----:B------:R-:W-:Y:S01]  /*ff20*/  LEA.HI.X.SX32 R8, R3, R11, 0x1, P0 ;  /* 0x0000000b03087211 */ /* 0x000fe200000f0eff */
[----:B------:R-:W-:Y:S01]  /*ff30*/  IMAD R33, R71, 0x25, RZ ;  /* 0x0000002547217824 */ /* 0x000fe200078e02ff */
[-C--:B------:R-:W-:Y:S01]  /*ff40*/  LEA R74, P0, R5, R4.reuse, 0x1 ;  /* 0x00000004054a7211 */ /* 0x080fe200078008ff */
[C---:B------:R-:W-:Y:S01]  /*ff50*/  IMAD R32, R71.reuse, 0x26, RZ ;  /* 0x0000002647207824 */ /* 0x040fe200078e02ff */
[----:B------:R-:W-:Y:S01]  /*ff60*/  LEA R3, R12, R7, 0x7 ;  /* 0x000000070c037211 */ /* 0x000fe200078e38ff */
[C---:B------:R-:W-:Y:S01]  /*ff70*/  IMAD R31, R71.reuse, 0x27, RZ ;  /* 0x00000027471f7824 */ /* 0x040fe200078e02ff */
[C---:B------:R-:W-:Y:S01]  /*ff80*/  LEA R72, P1, R6.reuse, R4, 0x1 ;  /* 0x0000000406487211 */ /* 0x040fe200078208ff */
[----:B------:R-:W-:Y:S01]  /*ff90*/  IMAD R30, R71, 0x28, RZ ;  /* 0x00000028471e7824 */ /* 0x000fe200078e02ff */
[----:B------:R-:W-:Y:S01]  /*ffa0*/  LEA.HI.X.SX32 R75, R5, R8, 0x1, P0 ;  /* 0x00000008054b7211 */ /* 0x000fe200000f0eff */
[----:B------:R-:W-:Y:S01]  /*ffb0*/  IMAD R29, R71, 0x29, RZ ;  /* 0x00000029471d7824 */ /* 0x000fe200078e02ff */
[-C--:B------:R-:W-:Y:S01]  /*ffc0*/  LEA R48, P2, R7, R4.reuse, 0x1 ;  /* 0x0000000407307211 */ /* 0x080fe200078408ff */
[----:B------:R-:W-:Y:S01]  /*ffd0*/  IMAD R27, R71, 0x2a, RZ ;  /* 0x0000002a471b7824 */ /* 0x000fe200078e02ff */
[----:B------:R-:W-:Y:S01]  /*ffe0*/  LEA R4, P3, R3, R4, 0x1 ;  /* 0x0000000403047211 */ /* 0x000fe200078608ff */
[----:B------:R-:W-:Y:S01]  /*fff0*/  IMAD.WIDE R78, R71, 0x2, R74 ;  /* 0x00000002474e7825 */ /* 0x000fe200078e024a */
[-C--:B------:R-:W-:Y:S01]  /*10000*/  LEA.HI.X.SX32 R73, R6, R8.reuse, 0x1, P1 ;  /* 0x0000000806497211 */ /* 0x080fe200008f0eff */
[----:B------:R-:W0:Y:S01]  /*10010*/  LDC R77, c[0x0][0x268] ;  /* 0x00009a00ff4d7b82 */ /* 0x000e220000000800 */
[-C--:B------:R-:W-:Y:S01]  /*10020*/  LEA.HI.X.SX32 R49, R7, R8.reuse, 0x1, P2 ;  /* 0x0000000807317211 */ /* 0x080fe200010f0eff */
[----:B------:R-:W-:Y:S01]  /*10030*/  IMAD R26, R71, 0x2b, RZ ;  /* 0x0000002b471a7824 */ /* 0x000fe200078e02ff */
[----:B------:R-:W-:Y:S01]  /*10040*/  LEA.HI.X.SX32 R5, R3, R8, 0x1, P3 ;  /* 0x0000000803057211 */ /* 0x000fe200018f0eff */
[C---:B------:R-:W-:Y:S01]  /*10050*/  IMAD.WIDE R82, R71.reuse, 0x2, R72 ;  /* 0x0000000247527825 */ /* 0x040fe200078e0248 */
[----:B------:R2:W-:Y:S01]  /*10060*/  STL.64 [R1+0x1968], R78 ;  /* 0x0019684e01007387 */ /* 0x0005e20000100a00 */
[----:B------:R-:W-:-:S02]  /*10070*/  SHF.L.U32 R70, R71, 0x1, RZ ;  /* 0x0000000147467819 */ /* 0x000fc400000006ff */
[C---:B------:R-:W-:Y:S01]  /*10080*/  IMAD.WIDE R80, R71.reuse, 0x2, R48 ;  /* 0x0000000247507825 */ /* 0x040fe200078e0230 */
[----:B------:R3:W-:Y:S01]  /*10090*/  STL.64 [R1+0x1960], R82 ;  /* 0x0019605201007387 */ /* 0x0007e20000100a00 */
[CC--:B------:R-:W-:Y:S01]  /*100a0*/  LEA R39, R71.reuse, -R71.reuse, 0x5 ;  /* 0x8000004747277211 */ /* 0x0c0fe200078e28ff */
[----:B------:R-:W4:Y:S01]  /*100b0*/  LDC R84, c[0x0][0x268] ;  /* 0x00009a00ff547b82 */ /* 0x000f220000000800 */
[C---:B------:R-:W-:Y:S01]  /*100c0*/  SHF.L.U32 R38, R71.reuse, 0x5, RZ ;  /* 0x0000000547267819 */ /* 0x040fe200000006ff */
[----:B------:R5:W-:Y:S01]  /*100d0*/  STL.64 [R1+0x1958], R80 ;  /* 0x0019585001007387 */ /* 0x000be20000100a00 */
[C---:B------:R-:W-:Y:S01]  /*100e0*/  LEA R37, R71.reuse, R71, 0x5 ;  /* 0x0000004747257211 */ /* 0x040fe200078e28ff */
[----:B------:R-:W-:Y:S01]  /*100f0*/  IMAD R25, R71, 0x2c, RZ ;  /* 0x0000002c47197824 */ /* 0x000fe200078e02ff */
[----:B------:R-:W-:Y:S01]  /*10100*/  R2UR UR7, R9 ;  /* 0x00000000090772ca */ /* 0x000fe200000e0000 */
[----:B--2---:R-:W-:Y:S01]  /*10110*/  IMAD.WIDE R78, R71, 0x2, R4 ;  /* 0x00000002474e7825 */ /* 0x004fe200078e0204 */
[----:B------:R-:W-:Y:S01]  /*10120*/  SHF.R.U32.HI R9, RZ, 0x6, R220 ;  /* 0x00000006ff097819 */ /* 0x000fe200000116dc */
[----:B------:R-:W2:Y:S02]  /*10130*/  LDC R87, c[0x0][0x268] ;  /* 0x00009a00ff577b82 */ /* 0x000ea40000000800 */
[----:B---3--:R-:W-:Y:S01]  /*10140*/  IMAD.WIDE R82, R68, 0x2, R74 ;  /* 0x0000000244527825 */ /* 0x008fe200078e024a */
[----:B------:R3:W-:Y:S01]  /*10150*/  STL.64 [R1+0x1950], R78 ;  /* 0x0019504e01007387 */ /* 0x0007e20000100a00 */
[----:B------:R-:W-:-:S02]  /*10160*/  SGXT.U32 R3, R9, 0x1 ;  /* 0x000000010903781a */ /* 0x000fc40000000000 */
[--C-:B-----5:R-:W-:Y:S02]  /*10170*/  IMAD.WIDE R80, R70, 0x2, R74.reuse ;  /* 0x0000000246507825 */ /* 0x120fe400078e024a */
[----:B------:R-:W5:Y:S02]  /*10180*/  LDC R86, c[0x0][0x268] ;  /* 0x00009a00ff567b82 */ /* 0x000f640000000800 */
[C---:B------:R-:W-:Y:S01]  /*10190*/  IMAD R24, R71.reuse, 0x2d, RZ ;  /* 0x0000002d47187824 */ /* 0x040fe200078e02ff */
[----:B------:R1:W-:Y:S01]  /*101a0*/  STL.64 [R1+0x1948], R80 ;  /* 0x0019485001007387 */ /* 0x0003e20000100a00 */
[C---:B------:R-:W-:Y:S02]  /*101b0*/  IMAD R23, R71.reuse, 0x2e, RZ ;  /* 0x0000002e47177824 */ /* 0x040fe400078e02ff */
[----:B------:R-:W-:Y:S02]  /*101c0*/  IMAD R22, R71, 0x2f, RZ ;  /* 0x0000002f47167824 */ /* 0x000fe400078e02ff */
[----:B---3--:R-:W-:Y:S01]  /*101d0*/  IMAD.WIDE R78, R69, 0x2, R74 ;  /* 0x00000002454e7825 */ /* 0x008fe200078e024a */
[----:B------:R-:W3:Y:S03]  /*101e0*/  LDC R85, c[0x0][0x268] ;  /* 0x00009a00ff557b82 */ /* 0x000ee60000000800 */
[C---:B------:R-:W-:Y:S01]  /*101f0*/  IMAD R21, R71.reuse, 0x30, RZ ;  /* 0x0000003047157824 */ /* 0x040fe200078e02ff */
[----:B------:R0:W-:Y:S01]  /*10200*/  STL.64 [R1+0x1940], R78 ;  /* 0x0019404e01007387 */ /* 0x0001e20000100a00 */
[----:B------:R-:W-:-:S02]  /*10210*/  IMAD R20, R71, 0x31, RZ ;  /* 0x0000003147147824 */ /* 0x000fc400078e02ff */
[--C-:B-1----:R-:W-:Y:S01]  /*10220*/  IMAD.WIDE R80, R67, 0x2, R74.reuse ;  /* 0x0000000243507825 */ /* 0x102fe200078e024a */
[----:B------:R1:W-:Y:S01]  /*10230*/  STL.64 [R1+0x1938], R82 ;  /* 0x0019385201007387 */ /* 0x0003e20000100a00 */
[----:B------:R-:W3:Y:S02]  /*10240*/  LDC R89, c[0x0][0x268] ;  /* 0x00009a00ff597b82 */ /* 0x000ee40000000800 */
[C---:B------:R-:W-:Y:S01]  /*10250*/  IMAD R19, R71.reuse, 0x32, RZ ;  /* 0x0000003247137824 */ /* 0x040fe200078e02ff */
[----:B------:R4:W-:Y:S01]  /*10260*/  STL.64 [R1+0x1930], R80 ;  /* 0x0019305001007387 */ /* 0x0009e20000100a00 */
[C---:B------:R-:W-:Y:S02]  /*10270*/  IMAD R18, R71.reuse, 0x33, RZ ;  /* 0x0000003347127824 */ /* 0x040fe400078e02ff */
[----:B------:R-:W-:Y:S02]  /*10280*/  IMAD R17, R71, 0x34, RZ ;  /* 0x0000003447117824 */ /* 0x000fe400078e02ff */
[--C-:B0-----:R-:W-:Y:S01]  /*10290*/  IMAD.WIDE R78, R66, 0x2, R74.reuse ;  /* 0x00000002424e7825 */ /* 0x101fe200078e024a */
[----:B------:R-:W0:Y:S03]  /*102a0*/  LDC R88, c[0x0][0x268] ;  /* 0x00009a00ff587b82 */ /* 0x000e260000000800 */
[--C-:B-1----:R-:W-:Y:S01]  /*102b0*/  IMAD.WIDE R82, R65, 0x2, R74.reuse ;  /* 0x0000000241527825 */ /* 0x102fe200078e024a */
[----:B------:R1:W-:Y:S03]  /*102c0*/  STL.64 [R1+0x1928], R78 ;  /* 0x0019284e01007387 */ /* 0x0003e60000100a00 */
[----:B----4-:R-:W-:Y:S01]  /*102d0*/  IMAD.WIDE R80, R64, 0x2, R74 ;  /* 0x0000000240507825 */ /* 0x010fe200078e024a */
[----:B------:R4:W-:Y:S01]  /*102e0*/  STL.64 [R1+0x1920], R82 ;  /* 0x0019205201007387 */ /* 0x0009e20000100a00 */
[----:B------:R-:W0:Y:S02]  /*102f0*/  LDC R95, c[0x0][0x268] ;  /* 0x00009a00ff5f7b82 */ /* 0x000e240000000800 */
[C---:B------:R-:W-:Y:S01]  /*10300*/  IMAD R16, R71.reuse, 0x35, RZ ;  /* 0x0000003547107824 */ /* 0x040fe200078e02ff */
[----:B------:R2:W-:Y:S01]  /*10310*/  STL.64 [R1+0x18e8], R80 ;  /* 0x0018e85001007387 */ /* 0x0005e20000100a00 */
[----:B------:R-:W-:-:S02]  /*10320*/  IMAD R14, R71, 0x36, RZ ;  /* 0x00000036470e7824 */ /* 0x000fc400078e02ff */
[----:B------:R-:W-:Y:S02]  /*10330*/  IMAD R13, R71, 0x37, RZ ;  /* 0x00000037470d7824 */ /* 0x000fe400078e02ff */
[--C-:B-1----:R-:W-:Y:S01]  /*10340*/  IMAD.WIDE R78, R63, 0x2, R74.reuse ;  /* 0x000000023f4e7825 */ /* 0x102fe200078e024a */
[----:B------:R-:W1:Y:S03]  /*10350*/  LDC R97, c[0x0][0x268] ;  /* 0x00009a00ff617b82 */ /* 0x000e660000000800 */
[--C-:B----4-:R-:W-:Y:S01]  /*10360*/  IMAD.WIDE R82, R62, 0x2, R74.reuse ;  /* 0x000000023e527825 */ /* 0x110fe200078e024a */
[----:B------:R4:W-:Y:S03]  /*10370*/  STL.64 [R1+0x18d8], R78 ;  /* 0x0018d84e01007387 */ /* 0x0009e60000100a00 */
[----:B--2---:R-:W-:Y:S01]  /*10380*/  IMAD.WIDE R80, R61, 0x2, R74 ;  /* 0x000000023d507825 */ /* 0x004fe200078e024a */
[----:B------:R2:W-:Y:S01]  /*10390*/  STL.64 [R1+0x18c8], R82 ;  /* 0x0018c85201007387 */ /* 0x0005e20000100a00 */
[----:B------:R-:W1:Y:S02]  /*103a0*/  LDC R96, c[0x0][0x268] ;  /* 0x00009a00ff607b82 */ /* 0x000e640000000800 */
[C---:B------:R-:W-:Y:S01]  /*103b0*/  IMAD R12, R71.reuse, 0x38, RZ ;  /* 0x00000038470c7824 */ /* 0x040fe200078e02ff */
[----:B------:R5:W-:Y:S01]  /*103c0*/  STL.64 [R1+0x18b8], R80 ;  /* 0x0018b85001007387 */ /* 0x000be20000100a00 */
[----:B------:R-:W-:-:S02]  /*103d0*/  IMAD R11, R71, 0x39, RZ ;  /* 0x00000039470b7824 */ /* 0x000fc400078e02ff */
[----:B------:R-:W-:Y:S02]  /*103e0*/  IMAD R10, R71, 0x3a, RZ ;  /* 0x0000003a470a7824 */ /* 0x000fe400078e02ff */
[--C-:B----4-:R-:W-:Y:S01]  /*103f0*/  IMAD.WIDE R78, R60, 0x2, R74.reuse ;  /* 0x000000023c4e7825 */ /* 0x110fe200078e024a */
[----:B------:R-:W4:Y:S03]  /*10400*/  LDC R98, c[0x0][0x268] ;  /* 0x00009a00ff627b82 */ /* 0x000f260000000800 */
[--C-:B--2---:R-:W-:Y:S01]  /*10410*/  IMAD.WIDE R82, R59, 0x2, R74.reuse ;  /* 0x000000023b527825 */ /* 0x104fe200078e024a */
[----:B------:R2:W-:Y:S03]  /*10420*/  STL.64 [R1+0x18a8], R78 ;  /* 0x0018a84e01007387 */ /* 0x0005e60000100a00 */
[----:B-----5:R-:W-:Y:S01]  /*10430*/  IMAD.WIDE R80, R58, 0x2, R74 ;  /* 0x000000023a507825 */ /* 0x020fe200078e024a */
[----:B------:R5:W-:Y:S01]  /*10440*/  STL.64 [R1+0x1898], R82 ;  /* 0x0018985201007387 */ /* 0x000be20000100a00 */
[----:B------:R-:W4:Y:S02]  /*10450*/  LDC R99, c[0x0][0x268] ;  /* 0x00009a00ff637b82 */ /* 0x000f240000000800 */
[C---:B------:R-:W-:Y:S01]  /*10460*/  IMAD R9, R71.reuse, 0x3b, RZ ;  /* 0x0000003b47097824 */ /* 0x040fe200078e02ff */
[----:B------:R3:W-:Y:S01]  /*10470*/  STL.64 [R1+0x1888], R80 ;  /* 0x0018885001007387 */ /* 0x0007e20000100a00 */
[----:B------:R-:W-:-:S02]  /*10480*/  IMAD R8, R71, 0x3c, RZ ;  /* 0x0000003c47087824 */ /* 0x000fc400078e02ff */
[----:B------:R-:W-:Y:S01]  /*10490*/  IMAD R28, R3, R76, RZ ;  /* 0x0000004c031c7224 */ /* 0x000fe200078e02ff */
[----:B------:R-:W-:Y:S01]  /*104a0*/  LEA R3, R71, -R71, 0x6 ;  /* 0x8000004747037211 */ /* 0x000fe200078e30ff */
[--C-:B--2---:R-:W-:Y:S01]  /*104b0*/  IMAD.WIDE R78, R57, 0x2, R74.reuse ;  /* 0x00000002394e7825 */ /* 0x104fe200078e024a */
[----:B------:R-:W2:Y:S02]  /*104c0*/  LDC R100, c[0x0][0x268] ;  /* 0x00009a00ff647b82 */ /* 0x000ea40000000800 */
[----:B------:R-:W-:Y:S01]  /*104d0*/  LEA R90, R76, R28, 0x1 ;  /* 0x0000001c4c5a7211 */ /* 0x000fe200078e08ff */
[--C-:B-----5:R-:W-:Y:S01]  /*104e0*/  IMAD.WIDE R82, R56, 0x2, R74.reuse ;  /* 0x0000000238527825 */ /* 0x120fe200078e024a */
[----:B------:R5:W-:Y:S02]  /*104f0*/  STL.64 [R1+0x1878], R78 ;  /* 0x0018784e01007387 */ /* 0x000be40000100a00 */
[C---:B------:R-:W-:Y:S01]  /*10500*/  LEA R91, R76.reuse, R90, 0x1 ;  /* 0x0000005a4c5b7211 */ /* 0x040fe200078e08ff */
[--C-:B---3--:R-:W-:Y:S01]  /*10510*/  IMAD.WIDE R80, R55, 0x2, R74.reuse ;  /* 0x0000000237507825 */ /* 0x108fe200078e024a */
[----:B------:R3:W-:Y:S01]  /*10520*/  STL.64 [R1+0x1868], R82 ;  /* 0x0018685201007387 */ /* 0x0007e20000100a00 */
[----:B------:R-:W2:Y:S02]  /*10530*/  LDC R101, c[0x0][0x268] ;  /* 0x00009a00ff657b82 */ /* 0x000ea40000000800 */
[C---:B------:R-:W-:Y:S01]  /*10540*/  IMAD R7, R71.reuse, 0x3d, RZ ;  /* 0x0000003d47077824 */ /* 0x040fe200078e02ff */
[----:B------:R0:W-:Y:S01]  /*10550*/  STL.64 [R1+0x1858], R80 ;  /* 0x0018585001007387 */ /* 0x0001e20000100a00 */
[----:B------:R-:W-:Y:S01]  /*10560*/  IMAD R6, R71, 0x3e, RZ ;  /* 0x0000003e47067824 */ /* 0x000fe200078e02ff */
[----:B------:R-:W-:Y:S01]  /*10570*/  LEA R71, R76, R91, 0x1 ;  /* 0x0000005b4c477211 */ /* 0x000fe200078e08ff */
[----:B-----5:R-:W-:-:S02]  /*10580*/  IMAD.WIDE R78, R54, 0x2, R74 ;  /* 0x00000002364e7825 */ /* 0x020fc400078e024a */
[----:B------:R-:W5:Y:S01]  /*10590*/  LDC R103, c[0x0][0x268] ;  /* 0x00009a00ff677b82 */ /* 0x000f620000000800 */
[----:B------:R-:W-:Y:S01]  /*105a0*/  LEA R92, R76, R71, 0x1 ;  /* 0x000000474c5c7211 */ /* 0x000fe200078e08ff */
[--C-:B---3--:R-:W-:Y:S01]  /*105b0*/  IMAD.WIDE R82, R53, 0x2, R74.reuse ;  /* 0x0000000235527825 */ /* 0x108fe200078e024a */
[----:B------:R3:W-:Y:S03]  /*105c0*/  STL.64 [R1+0x1848], R78 ;  /* 0x0018484e01007387 */ /* 0x0007e60000100a00 */
[--C-:B0-----:R-:W-:Y:S01]  /*105d0*/  IMAD.WIDE R80, R52, 0x2, R74.reuse ;  /* 0x0000000234507825 */ /* 0x101fe200078e024a */
[----:B------:R0:W-:Y:S01]  /*105e0*/  STL.64 [R1+0x1838], R82 ;  /* 0x0018385201007387 */ /* 0x0001e20000100a00 */
[----:B------:R-:W5:Y:S03]  /*105f0*/  LDC R102, c[0x0][0x268] ;  /* 0x00009a00ff667b82 */ /* 0x000f660000000800 */
[----:B------:R1:W-:Y:S01]  /*10600*/  STL.64 [R1+0x1828], R80 ;  /* 0x0018285001007387 */ /* 0x0003e20000100a00 */
[----:B---3--:R-:W-:-:S04]  /*10610*/  IMAD.WIDE R78, R51, 0x2, R74 ;  /* 0x00000002334e7825 */ /* 0x008fc800078e024a */
[----:B------:R-:W3:Y:S01]  /*10620*/  LDC R104, c[0x0][0x268] ;  /* 0x00009a00ff687b82 */ /* 0x000ee20000000800 */
[--C-:B0-----:R-:W-:Y:S01]  /*10630*/  IMAD.WIDE R82, R50, 0x2, R74.reuse ;  /* 0x0000000232527825 */ /* 0x101fe200078e024a */
[----:B------:R0:W-:Y:S03]  /*10640*/  STL.64 [R1+0x1818], R78 ;  /* 0x0018184e01007387 */ /* 0x0001e60000100a00 */
[--C-:B-1----:R-:W-:Y:S01]  /*10650*/  IMAD.WIDE R80, R47, 0x2, R74.reuse ;  /* 0x000000022f507825 */ /* 0x102fe200078e024a */
[----:B------:R1:W-:Y:S02]  /*10660*/  STL.64 [R1+0x1808], R82 ;  /* 0x0018085201007387 */ /* 0x0003e40000100a00 */
[----:B------:R-:W3:Y:S02]  /*10670*/  LDC R105, c[0x0][0x268] ;  /* 0x00009a00ff697b82 */ /* 0x000ee40000000800 */
[----:B------:R4:W-:Y:S01]  /*10680*/  STL.64 [R1+0x17f8], R80 ;  /* 0x0017f85001007387 */ /* 0x0009e20000100a00 */
[----:B0-----:R-:W-:-:S05]  /*10690*/  IMAD.WIDE R78, R46, 0x2, R74 ;  /* 0x000000022e4e7825 */ /* 0x001fca00078e024a */
[----:B------:R-:W0:Y:S01]  /*106a0*/  LDC R106, c[0x0][0x268] ;  /* 0x00009a00ff6a7b82 */ /* 0x000e220000000800 */
[--C-:B-1----:R-:W-:Y:S01]  /*106b0*/  IMAD.WIDE R82, R45, 0x2, R74.reuse ;  /* 0x000000022d527825 */ /* 0x102fe200078e024a */
[----:B------:R1:W-:Y:S03]  /*106c0*/  STL.64 [R1+0x17e8], R78 ;  /* 0x0017e84e01007387 */ /* 0x0003e60000100a00 */
[--C-:B----4-:R-:W-:Y:S01]  /*106d0*/  IMAD.WIDE R80, R44, 0x2, R74.reuse ;  /* 0x000000022c507825 */ /* 0x110fe200078e024a */
[----:B------:R4:W-:Y:S02]  /*106e0*/  STL.64 [R1+0x17d8], R82 ;  /* 0x0017d85201007387 */ /* 0x0009e40000100a00 */
[----:B------:R-:W0:Y:S02]  /*106f0*/  LDC R107, c[0x0][0x268] ;  /* 0x00009a00ff6b7b82 */ /* 0x000e240000000800 */
[----:B------:R2:W-:Y:S01]  /*10700*/  STL.64 [R1+0x17c8], R80 ;  /* 0x0017c85001007387 */ /* 0x0005e20000100a00 */
[----:B-1----:R-:W-:-:S05]  /*10710*/  IMAD.WIDE R78, R43, 0x2, R74 ;  /* 0x000000022b4e7825 */ /* 0x002fca00078e024a */
[----:B------:R-:W1:Y:S01]  /*10720*/  LDC R109, c[0x0][0x268] ;  /* 0x00009a00ff6d7b82 */ /* 0x000e620000000800 */
[--C-:B----4-:R-:W-:Y:S01]  /*10730*/  IMAD.WIDE R82, R42, 0x2, R74.reuse ;  /* 0x000000022a527825 */ /* 0x110fe200078e024a */
[----:B------:R4:W-:Y:S03]  /*10740*/  STL.64 [R1+0x17b8], R78 ;  /* 0x0017b84e01007387 */ /* 0x0009e60000100a00 */
[--C-:B--2---:R-:W-:Y:S01]  /*10750*/  IMAD.WIDE R80, R41, 0x2, R74.reuse ;  /* 0x0000000229507825 */ /* 0x104fe200078e024a */
[----:B------:R2:W-:Y:S02]  /*10760*/  STL.64 [R1+0x17a8], R82 ;  /* 0x0017a85201007387 */ /* 0x0005e40000100a00 */
[----:B------:R-:W1:Y:S02]  /*10770*/  LDC R108, c[0x0][0x268] ;  /* 0x00009a00ff6c7b82 */ /* 0x000e640000000800 */
[----:B------:R5:W-:Y:S01]  /*10780*/  STL.64 [R1+0x1798], R80 ;  /* 0x0017985001007387 */ /* 0x000be20000100a00 */
[----:B----4-:R-:W-:-:S05]  /*10790*/  IMAD.WIDE R78, R40, 0x2, R74 ;  /* 0x00000002284e7825 */ /* 0x010fca00078e024a */
[----:B------:R-:W4:Y:S01]  /*107a0*/  LDC R110, c[0x0][0x268] ;  /* 0x00009a00ff6e7b82 */ /* 0x000f220000000800 */
[--C-:B--2---:R-:W-:Y:S01]  /*107b0*/  IMAD.WIDE R82, R39, 0x2, R74.reuse ;  /* 0x0000000227527825 */ /* 0x104fe200078e024a */
[----:B------:R2:W-:Y:S03]  /*107c0*/  STL.64 [R1+0x1788], R78 ;  /* 0x0017884e01007387 */ /* 0x0005e60000100a00 */
[--C-:B-----5:R-:W-:Y:S01]  /*107d0*/  IMAD.WIDE R80, R38, 0x2, R74.reuse ;  /* 0x0000000226507825 */ /* 0x120fe200078e024a */
[----:B------:R5:W-:Y:S02]  /*107e0*/  STL.64 [R1+0x1778], R82 ;  /* 0x0017785201007387 */ /* 0x000be40000100a00 */
[----:B------:R-:W4:Y:S02]  /*107f0*/  LDC R111, c[0x0][0x268] ;  /* 0x00009a00ff6f7b82 */ /* 0x000f240000000800 */
[----:B------:R3:W-:Y:S01]  /*10800*/  STL.64 [R1+0x1768], R80 ;  /* 0x0017685001007387 */ /* 0x0007e20000100a00 */
[----:B--2---:R-:W-:-:S05]  /*10810*/  IMAD.WIDE R78, R37, 0x2, R74 ;  /* 0x00000002254e7825 */ /* 0x004fca00078e024a */
[----:B------:R-:W2:Y:S01]  /*10820*/  LDC R112, c[0x0][0x268] ;  /* 0x00009a00ff707b82 */ /* 0x000ea20000000800 */
[--C-:B-----5:R-:W-:Y:S01]  /*10830*/  IMAD.WIDE R82, R36, 0x2, R74.reuse ;  /* 0x0000000224527825 */ /* 0x120fe200078e024a */
[----:B------:R5:W-:Y:S03]  /*10840*/  STL.64 [R1+0x1758], R78 ;  /* 0x0017584e01007387 */ /* 0x000be60000100a00 */
[--C-:B---3--:R-:W-:Y:S01]  /*10850*/  IMAD.WIDE R80, R35, 0x2, R74.reuse ;  /* 0x0000000223507825 */ /* 0x108fe200078e024a */
[----:B------:R3:W-:Y:S02]  /*10860*/  STL.64 [R1+0x1748], R82 ;  /* 0x0017485201007387 */ /* 0x0007e40000100a00 */
[----:B------:R-:W2:Y:S02]  /*10870*/  LDC R113, c[0x0][0x268] ;  /* 0x00009a00ff717b82 */ /* 0x000ea40000000800 */
[----:B------:R0:W-:Y:S01]  /*10880*/  STL.64 [R1+0x1738], R80 ;  /* 0x0017385001007387 */ /* 0x0001e20000100a00 */
[----:B-----5:R-:W-:-:S05]  /*10890*/  IMAD.WIDE R78, R34, 0x2, R74 ;  /* 0x00000002224e7825 */ /* 0x020fca00078e024a */
[----:B------:R-:W5:Y:S01]  /*108a0*/  LDC R115, c[0x0][0x268] ;  /* 0x00009a00ff737b82 */ /* 0x000f620000000800 */
[--C-:B---3--:R-:W-:Y:S01]  /*108b0*/  IMAD.WIDE R82, R33, 0x2, R74.reuse ;  /* 0x0000000221527825 */ /* 0x108fe200078e024a */
[----:B------:R3:W-:Y:S03]  /*108c0*/  STL.64 [R1+0x1618], R78 ;  /* 0x0016184e01007387 */ /* 0x0007e60000100a00 */
[--C-:B0-----:R-:W-:Y:S01]  /*108d0*/  IMAD.WIDE R80, R32, 0x2, R74.reuse ;  /* 0x0000000220507825 */ /* 0x101fe200078e024a */
[----:B------:R0:W-:Y:S02]  /*108e0*/  STL.64 [R1+0x1600], R82 ;  /* 0x0016005201007387 */ /* 0x0001e40000100a00 */
[----:B------:R-:W5:Y:S02]  /*108f0*/  LDC R114, c[0x0][0x268] ;  /* 0x00009a00ff727b82 */ /* 0x000f640000000800 */
[----:B------:R1:W-:Y:S01]  /*10900*/  STL.64 [R1+0x14c8], R80 ;  /* 0x0014c85001007387 */ /* 0x0003e20000100a00 */
[----:B---3--:R-:W-:-:S05]  /*10910*/  IMAD.WIDE R78, R31, 0x2, R74 ;  /* 0x000000021f4e7825 */ /* 0x008fca00078e024a */
        /* <DEDUP_REMOVED lines=60> */
[----:B------:R-:W-:Y:S02]  /*10ce0*/  STL.64 [R1+0x11e8], R82 ;  /* 0x0011e85201007387 */ /* 0x000fe40000100a00 */
[----:B------:R-:W4:Y:S02]  /*10cf0*/  LDC R131, c[0x0][0x268] ;  /* 0x00009a00ff837b82 */ /* 0x000f240000000800 */
[----:B------:R2:W-:Y:S01]  /*10d00*/  STL.64 [R1+0x11c8], R80 ;  /* 0x0011c85001007387 */ /* 0x0005e20000100a00 */
[----:B-1----:R-:W-:-:S05]  /*10d10*/  IMAD.WIDE R78, R3, 0x2, R74 ;  /* 0x00000002034e7825 */ /* 0x002fca00078e024a */
[----:B------:R-:W1:Y:S01]  /*10d20*/  LDC R133, c[0x0][0x268] ;  /* 0x00009a00ff857b82 */ /* 0x000e620000000800 */
[--C-:B------:R-:W-:Y:S01]  /*10d30*/  IMAD.WIDE R74, R70, 0x2, R72.reuse ;  /* 0x00000002464a7825 */ /* 0x100fe200078e0248 */
[----:B------:R5:W-:Y:S03]  /*10d40*/  STL.64 [R1+0x11a8], R78 ;  /* 0x0011a84e01007387 */ /* 0x000be60000100a00 */
[--C-:B--2---:R-:W-:Y:S01]  /*10d50*/  IMAD.WIDE R80, R69, 0x2, R72.reuse ;  /* 0x0000000245507825 */ /* 0x104fe200078e0248 */
[----:B------:R2:W-:Y:S02]  /*10d60*/  STL.64 [R1+0x1918], R74 ;  /* 0x0019184a01007387 */ /* 0x0005e40000100a00 */
[----:B------:R-:W3:Y:S02]  /*10d70*/  LDC R83, c[0x0][0x268] ;  /* 0x00009a00ff537b82 */ /* 0x000ee40000000800 */
[----:B------:R2:W-:Y:S01]  /*10d80*/  STL.64 [R1+0x1910], R80 ;  /* 0x0019105001007387 */ /* 0x0005e20000100a00 */
[----:B-----5:R-:W-:-:S05]  /*10d90*/  IMAD.WIDE R78, R68, 0x2, R72 ;  /* 0x00000002444e7825 */ /* 0x020fca00078e0248 */
[----:B------:R-:W5:Y:S01]  /*10da0*/  LDC R82, c[0x0][0x268] ;  /* 0x00009a00ff527b82 */ /* 0x000f620000000800 */
[--C-:B--2---:R-:W-:Y:S01]  /*10db0*/  IMAD.WIDE R74, R67, 0x2, R72.reuse ;  /* 0x00000002434a7825 */ /* 0x104fe200078e0248 */
[----:B------:R2:W-:Y:S03]  /*10dc0*/  STL.64 [R1+0x1908], R78 ;  /* 0x0019084e01007387 */ /* 0x0005e60000100a00 */
[--C-:B------:R-:W-:Y:S01]  /*10dd0*/  IMAD.WIDE R80, R66, 0x2, R72.reuse ;  /* 0x0000000242507825 */ /* 0x100fe200078e0248 */
[----:B------:R0:W-:Y:S02]  /*10de0*/  STL.64 [R1+0x1900], R74 ;  /* 0x0019004a01007387 */ /* 0x0001e40000100a00 */
[----:B------:R-:W1:Y:S02]  /*10df0*/  LDC R132, c[0x0][0x268] ;  /* 0x00009a00ff847b82 */ /* 0x000e640000000800 */
[----:B------:R4:W-:Y:S01]  /*10e00*/  STL.64 [R1+0x18f8], R80 ;  /* 0x0018f85001007387 */ /* 0x0009e20000100a00 */
[----:B--2---:R-:W-:-:S05]  /*10e10*/  IMAD.WIDE R78, R65, 0x2, R72 ;  /* 0x00000002414e7825 */ /* 0x004fca00078e0248 */
[----:B------:R-:W2:Y:S01]  /*10e20*/  LDC R134, c[0x0][0x268] ;  /* 0x00009a00ff867b82 */ /* 0x000ea20000000800 */
[--C-:B0-----:R-:W-:Y:S01]  /*10e30*/  IMAD.WIDE R74, R64, 0x2, R72.reuse ;  /* 0x00000002404a7825 */ /* 0x101fe200078e0248 */
[----:B------:R0:W-:Y:S03]  /*10e40*/  STL.64 [R1+0x18f0], R78 ;  /* 0x0018f04e01007387 */ /* 0x0001e60000100a00 */
[--C-:B----4-:R-:W-:Y:S01]  /*10e50*/  IMAD.WIDE R80, R63, 0x2, R72.reuse ;  /* 0x000000023f507825 */ /* 0x110fe200078e0248 */
[----:B------:R4:W-:Y:S02]  /*10e60*/  STL.64 [R1+0x18e0], R74 ;  /* 0x0018e04a01007387 */ /* 0x0009e40000100a00 */
[----:B------:R-:W2:Y:S02]  /*10e70*/  LDC R135, c[0x0][0x268] ;  /* 0x00009a00ff877b82 */ /* 0x000ea40000000800 */
[----:B------:R3:W-:Y:S01]  /*10e80*/  STL.64 [R1+0x18d0], R80 ;  /* 0x0018d05001007387 */ /* 0x0007e20000100a00 */
[----:B0-----:R-:W-:-:S05]  /*10e90*/  IMAD.WIDE R78, R62, 0x2, R72 ;  /* 0x000000023e4e7825 */ /* 0x001fca00078e0248 */
[----:B------:R-:W0:Y:S01]  /*10ea0*/  LDC R136, c[0x0][0x268] ;  /* 0x00009a00ff887b82 */ /* 0x000e220000000800 */
[--C-:B----4-:R-:W-:Y:S01]  /*10eb0*/  IMAD.WIDE R74, R61, 0x2, R72.reuse ;  /* 0x000000023d4a7825 */ /* 0x110fe200078e0248 */
[----:B------:R4:W-:Y:S03]  /*10ec0*/  STL.64 [R1+0x18c0], R78 ;  /* 0x0018c04e01007387 */ /* 0x0009e60000100a00 */
[--C-:B---3--:R-:W-:Y:S01]  /*10ed0*/  IMAD.WIDE R80, R60, 0x2, R72.reuse ;  /* 0x000000023c507825 */ /* 0x108fe200078e0248 */
[----:B------:R3:W-:Y:S02]  /*10ee0*/  STL.64 [R1+0x18b0], R74 ;  /* 0x0018b04a01007387 */ /* 0x0007e40000100a00 */
[----:B------:R-:W0:Y:S02]  /*10ef0*/  LDC R137, c[0x0][0x268] ;  /* 0x00009a00ff897b82 */ /* 0x000e240000000800 */
[----:B------:R5:W-:Y:S01]  /*10f00*/  STL.64 [R1+0x18a0], R80 ;  /* 0x0018a05001007387 */ /* 0x000be20000100a00 */
[----:B----4-:R-:W-:-:S05]  /*10f10*/  IMAD.WIDE R78, R59, 0x2, R72 ;  /* 0x000000023b4e7825 */ /* 0x010fca00078e0248 */
[----:B------:R-:W4:Y:S01]  /*10f20*/  LDC R139, c[0x0][0x268] ;  /* 0x00009a00ff8b7b82 */ /* 0x000f220000000800 */
[--C-:B---3--:R-:W-:Y:S01]  /*10f30*/  IMAD.WIDE R74, R58, 0x2, R72.reuse ;  /* 0x000000023a4a7825 */ /* 0x108fe200078e0248 */
[----:B------:R3:W-:Y:S03]  /*10f40*/  STL.64 [R1+0x1890], R78 ;  /* 0x0018904e01007387 */ /* 0x0007e60000100a00 */
[--C-:B-----5:R-:W-:Y:S01]  /*10f50*/  IMAD.WIDE R80, R57, 0x2, R72.reuse ;  /* 0x0000000239507825 */ /* 0x120fe200078e0248 */
[----:B------:R5:W-:Y:S02]  /*10f60*/  STL.64 [R1+0x1880], R74 ;  /* 0x0018804a01007387 */ /* 0x000be40000100a00 */
[----:B------:R-:W4:Y:S02]  /*10f70*/  LDC R138, c[0x0][0x268] ;  /* 0x00009a00ff8a7b82 */ /* 0x000f240000000800 */
[----:B------:R1:W-:Y:S01]  /*10f80*/  STL.64 [R1+0x1870], R80 ;  /* 0x0018705001007387 */ /* 0x0003e20000100a00 */
[----:B---3--:R-:W-:-:S05]  /*10f90*/  IMAD.WIDE R78, R56, 0x2, R72 ;  /* 0x00000002384e7825 */ /* 0x008fca00078e0248 */
[----:B------:R-:W3:Y:S01]  /*10fa0*/  LDC R140, c[0x0][0x268] ;  /* 0x00009a00ff8c7b82 */ /* 0x000ee20000000800 */
[--C-:B-----5:R-:W-:Y:S01]  /*10fb0*/  IMAD.WIDE R74, R55, 0x2, R72.reuse ;  /* 0x00000002374a7825 */ /* 0x120fe200078e0248 */
[----:B------:R5:W-:Y:S03]  /*10fc0*/  STL.64 [R1+0x1860], R78 ;  /* 0x0018604e01007387 */ /* 0x000be60000100a00 */
[--C-:B-1----:R-:W-:Y:S01]  /*10fd0*/  IMAD.WIDE R80, R54, 0x2, R72.reuse ;  /* 0x0000000236507825 */ /* 0x102fe200078e0248 */
[----:B------:R1:W-:Y:S02]  /*10fe0*/  STL.64 [R1+0x1850], R74 ;  /* 0x0018504a01007387 */ /* 0x0003e40000100a00 */
[----:B------:R-:W3:Y:S02]  /*10ff0*/  LDC R141, c[0x0][0x268] ;  /* 0x00009a00ff8d7b82 */ /* 0x000ee40000000800 */
[----:B------:R2:W-:Y:S01]  /*11000*/  STL.64 [R1+0x1840], R80 ;  /* 0x0018405001007387 */ /* 0x0005e20000100a00 */
[----:B-----5:R-:W-:-:S05]  /*11010*/  IMAD.WIDE R78, R53, 0x2, R72 ;  /* 0x00000002354e7825 */ /* 0x020fca00078e0248 */
[----:B------:R-:W5:Y:S01]  /*11020*/  LDC R142, c[0x0][0x268] ;  /* 0x00009a00ff8e7b82 */ /* 0x000f620000000800 */
[--C-:B-1----:R-:W-:Y:S01]  /*11030*/  IMAD.WIDE R74, R52, 0x2, R72.reuse ;  /* 0x00000002344a7825 */ /* 0x102fe200078e0248 */
[----:B------:R1:W-:Y:S03]  /*11040*/  STL.64 [R1+0x1830], R78 ;  /* 0x0018304e01007387 */ /* 0x0003e60000100a00 */
[--C-:B--2---:R-:W-:Y:S01]  /*11050*/  IMAD.WIDE R80, R51, 0x2, R72.reuse ;  /* 0x0000000233507825 */ /* 0x104fe200078e0248 */
[----:B------:R2:W-:Y:S02]  /*11060*/  STL.64 [R1+0x1820], R74 ;  /* 0x0018204a01007387 */ /* 0x0005e40000100a00 */
[----:B------:R-:W5:Y:S02]  /*11070*/  LDC R143, c[0x0][0x268] ;  /* 0x00009a00ff8f7b82 */ /* 0x000f640000000800 */
[----:B------:R0:W-:Y:S01]  /*11080*/  STL.64 [R1+0x1810], R80 ;  /* 0x0018105001007387 */ /* 0x0001e20000100a00 */
[----:B-1----:R-:W-:-:S05]  /*11090*/  IMAD.WIDE R78, R50, 0x2, R72 ;  /* 0x00000002324e7825 */ /* 0x002fca00078e0248 */
[----:B------:R-:W1:Y:S01]  /*110a0*/  LDC R145, c[0x0][0x268] ;  /* 0x00009a00ff917b82 */ /* 0x000e620000000800 */
[--C-:B--2---:R-:W-:Y:S01]  /*110b0*/  IMAD.WIDE R74, R47, 0x2, R72.reuse ;  /* 0x000000022f4a7825 */ /* 0x104fe200078e0248 */
[----:B------:R2:W-:Y:S03]  /*110c0*/  STL.64 [R1+0x1800], R78 ;  /* 0x0018004e01007387 */ /* 0x0005e60000100a00 */
[--C-:B0-----:R-:W-:Y:S01]  /*110d0*/  IMAD.WIDE R80, R46, 0x2, R72.reuse ;  /* 0x000000022e507825 */ /* 0x101fe200078e0248 */
        /* <DEDUP_REMOVED lines=103> */
[----:B------:R-:W-:Y:S01]  /*11750*/  IMAD.WIDE R72, R3, 0x2, R72 ;  /* 0x0000000203487825 */ /* 0x000fe200078e0248 */
[----:B------:R3:W-:Y:S02]  /*11760*/  STL.64 [R1+0x11c0], R74 ;  /* 0x0011c04a01007387 */ /* 0x0007e40000100a00 */
[----:B----4-:R-:W4:Y:S02]  /*11770*/  LDC R81, c[0x0][0x268] ;  /* 0x00009a00ff517b82 */ /* 0x010f240000000800 */
[----:B------:R5:W-:Y:S01]  /*11780*/  STL.64 [R1+0x11a0], R72 ;  /* 0x0011a04801007387 */ /* 0x000be20000100a00 */
[----:B0-----:R-:W-:-:S05]  /*11790*/  IMAD.WIDE R78, R68, 0x2, R48 ;  /* 0x00000002444e7825 */ /* 0x001fca00078e0230 */
[----:B------:R-:W0:Y:S01]  /*117a0*/  LDC R80, c[0x0][0x268] ;  /* 0x00009a00ff507b82 */ /* 0x000e220000000800 */
[----:B---3--:R-:W-:-:S04]  /*117b0*/  IMAD.WIDE R74, R70, 0x2, R48 ;  /* 0x00000002464a7825 */ /* 0x008fc800078e0230 */
[--C-:B-----5:R-:W-:Y:S01]  /*117c0*/  IMAD.WIDE R72, R69, 0x2, R48.reuse ;  /* 0x0000000245487825 */ /* 0x120fe200078e0230 */
[----:B------:R3:W-:Y:S02]  /*117d0*/  STL.64 [R1+0x1730], R74 ;  /* 0x0017304a01007387 */ /* 0x0007e40000100a00 */
[----:B------:R-:W5:Y:S02]  /*117e0*/  LDC R172, c[0x0][0x268] ;  /* 0x00009a00ffac7b82 */ /* 0x000f640000000800 */
[----:B------:R1:W-:Y:S04]  /*117f0*/  STL.64 [R1+0x1728], R72 ;  /* 0x0017284801007387 */ /* 0x0003e80000100a00 */
[----:B------:R2:W-:Y:S02]  /*11800*/  STL.64 [R1+0x1720], R78 ;  /* 0x0017204e01007387 */ /* 0x0005e40000100a00 */
[----:B------:R-:W5:Y:S01]  /*11810*/  LDC R173, c[0x0][0x268] ;  /* 0x00009a00ffad7b82 */ /* 0x000f620000000800 */
[----:B---3--:R-:W-:-:S04]  /*11820*/  IMAD.WIDE R74, R67, 0x2, R48 ;  /* 0x00000002434a7825 */ /* 0x008fc800078e0230 */
[--C-:B-1----:R-:W-:Y:S01]  /*11830*/  IMAD.WIDE R72, R66, 0x2, R48.reuse ;  /* 0x0000000242487825 */ /* 0x102fe200078e0230 */
[----:B------:R1:W-:Y:S02]  /*11840*/  STL.64 [R1+0x1718], R74 ;  /* 0x0017184a01007387 */ /* 0x0003e40000100a00 */
[----:B------:R-:W3:Y:S01]  /*11850*/  LDC R174, c[0x0][0x268] ;  /* 0x00009a00ffae7b82 */ /* 0x000ee20000000800 */
[--C-:B--2---:R-:W-:Y:S01]  /*11860*/  IMAD.WIDE R78, R65, 0x2, R48.reuse ;  /* 0x00000002414e7825 */ /* 0x104fe200078e0230 */
[----:B------:R2:W-:Y:S04]  /*11870*/  STL.64 [R1+0x1710], R72 ;  /* 0x0017104801007387 */ /* 0x0005e80000100a00 */
[----:B------:R4:W-:Y:S02]  /*11880*/  STL.64 [R1+0x1708], R78 ;  /* 0x0017084e01007387 */ /* 0x0009e40000100a00 */
[----:B------:R-:W3:Y:S01]  /*11890*/  LDC R176, c[0x0][0x268] ;  /* 0x00009a00ffb07b82 */ /* 0x000ee20000000800 */
[----:B-1----:R-:W-:-:S04]  /*118a0*/  IMAD.WIDE R74, R64, 0x2, R48 ;  /* 0x00000002404a7825 */ /* 0x002fc800078e0230 */
[--C-:B--2---:R-:W-:Y:S01]  /*118b0*/  IMAD.WIDE R72, R63, 0x2, R48.reuse ;  /* 0x000000023f487825 */ /* 0x104fe200078e0230 */
[----:B------:R1:W-:Y:S02]  /*118c0*/  STL.64 [R1+0x1700], R74 ;  /* 0x0017004a01007387 */ /* 0x0003e40000100a00 */
[----:B------:R-:W2:Y:S01]  /*118d0*/  LDC R175, c[0x0][0x268] ;  /* 0x00009a00ffaf7b82 */ /* 0x000ea20000000800 */
[--C-:B----4-:R-:W-:Y:S01]  /*118e0*/  IMAD.WIDE R78, R62, 0x2, R48.reuse ;  /* 0x000000023e4e7825 */ /* 0x110fe200078e0230 */
[----:B------:R4:W-:Y:S04]  /*118f0*/  STL.64 [R1+0x16f8], R72 ;  /* 0x0016f84801007387 */ /* 0x0009e80000100a00 */
[----:B------:R0:W-:Y:S02]  /*11900*/  STL.64 [R1+0x16f0], R78 ;  /* 0x0016f04e01007387 */ /* 0x0001e40000100a00 */
[----:B------:R-:W2:Y:S01]  /*11910*/  LDC R177, c[0x0][0x268] ;  /* 0x00009a00ffb17b82 */ /* 0x000ea20000000800 */
[----:B-1----:R-:W-:-:S04]  /*11920*/  IMAD.WIDE R74, R61, 0x2, R48 ;  /* 0x000000023d4a7825 */ /* 0x002fc800078e0230 */
[--C-:B----4-:R-:W-:Y:S01]  /*11930*/  IMAD.WIDE R72, R60, 0x2, R48.reuse ;  /* 0x000000023c487825 */ /* 0x110fe200078e0230 */
[----:B------:R1:W-:Y:S02]  /*11940*/  STL.64 [R1+0x16e8], R74 ;  /* 0x0016e84a01007387 */ /* 0x0003e40000100a00 */
[----:B------:R-:W4:Y:S01]  /*11950*/  LDC R178, c[0x0][0x268] ;  /* 0x00009a00ffb27b82 */ /* 0x000f220000000800 */
[--C-:B0-----:R-:W-:Y:S01]  /*11960*/  IMAD.WIDE R78, R59, 0x2, R48.reuse ;  /* 0x000000023b4e7825 */ /* 0x101fe200078e0230 */
[----:B------:R0:W-:Y:S04]  /*11970*/  STL.64 [R1+0x16e0], R72 ;  /* 0x0016e04801007387 */ /* 0x0001e80000100a00 */
[----:B------:R5:W-:Y:S02]  /*11980*/  STL.64 [R1+0x16d8], R78 ;  /* 0x0016d84e01007387 */ /* 0x000be40000100a00 */
[----:B------:R-:W4:Y:S01]  /*11990*/  LDC R179, c[0x0][0x268] ;  /* 0x00009a00ffb37b82 */ /* 0x000f220000000800 */
[----:B-1----:R-:W-:-:S04]  /*119a0*/  IMAD.WIDE R74, R58, 0x2, R48 ;  /* 0x000000023a4a7825 */ /* 0x002fc800078e0230 */
[--C-:B0-----:R-:W-:Y:S01]  /*119b0*/  IMAD.WIDE R72, R57, 0x2, R48.reuse ;  /* 0x0000000239487825 */ /* 0x101fe200078e0230 */
[----:B------:R0:W-:Y:S02]  /*119c0*/  STL.64 [R1+0x16d0], R74 ;  /* 0x0016d04a01007387 */ /* 0x0001e40000100a00 */
[----:B------:R-:W1:Y:S01]  /*119d0*/  LDC R180, c[0x0][0x268] ;  /* 0x00009a00ffb47b82 */ /* 0x000e620000000800 */
[--C-:B-----5:R-:W-:Y:S01]  /*119e0*/  IMAD.WIDE R78, R56, 0x2, R48.reuse ;  /* 0x00000002384e7825 */ /* 0x120fe200078e0230 */
[----:B------:R5:W-:Y:S04]  /*119f0*/  STL.64 [R1+0x16c8], R72 ;  /* 0x0016c84801007387 */ /* 0x000be80000100a00 */
[----:B------:R3:W-:Y:S02]  /*11a00*/  STL.64 [R1+0x16c0], R78 ;  /* 0x0016c04e01007387 */ /* 0x0007e40000100a00 */
[----:B------:R-:W1:Y:S01]  /*11a10*/  LDC R182, c[0x0][0x268] ;  /* 0x00009a00ffb67b82 */ /* 0x000e620000000800 */
[----:B0-----:R-:W-:-:S04]  /*11a20*/  IMAD.WIDE R74, R55, 0x2, R48 ;  /* 0x00000002374a7825 */ /* 0x001fc800078e0230 */
[--C-:B-----5:R-:W-:Y:S01]  /*11a30*/  IMAD.WIDE R72, R54, 0x2, R48.reuse ;  /* 0x0000000236487825 */ /* 0x120fe200078e0230 */
[----:B------:R0:W-:Y:S02]  /*11a40*/  STL.64 [R1+0x16b8], R74 ;  /* 0x0016b84a01007387 */ /* 0x0001e40000100a00 */
[----:B------:R-:W5:Y:S01]  /*11a50*/  LDC R181, c[0x0][0x268] ;  /* 0x00009a00ffb57b82 */ /* 0x000f620000000800 */
[--C-:B---3--:R-:W-:Y:S01]  /*11a60*/  IMAD.WIDE R78, R53, 0x2, R48.reuse ;  /* 0x00000002354e7825 */ /* 0x108fe200078e0230 */
[----:B------:R3:W-:Y:S04]  /*11a70*/  STL.64 [R1+0x16b0], R72 ;  /* 0x0016b04801007387 */ /* 0x0007e80000100a00 */
[----:B------:R2:W-:Y:S02]  /*11a80*/  STL.64 [R1+0x16a8], R78 ;  /* 0x0016a84e01007387 */ /* 0x0005e40000100a00 */
[----:B------:R-:W5:Y:S01]  /*11a90*/  LDC R183, c[0x0][0x268] ;  /* 0x00009a00ffb77b82 */ /* 0x000f620000000800 */
[----:B0-----:R-:W-:-:S04]  /*11aa0*/  IMAD.WIDE R74, R52, 0x2, R48 ;  /* 0x00000002344a7825 */ /* 0x001fc800078e0230 */
[--C-:B---3--:R-:W-:Y:S01]  /*11ab0*/  IMAD.WIDE R72, R51, 0x2, R48.reuse ;  /* 0x0000000233487825 */ /* 0x108fe200078e0230 */
[----:B------:R0:W-:Y:S02]  /*11ac0*/  STL.64 [R1+0x16a0], R74 ;  /* 0x0016a04a01007387 */ /* 0x0001e40000100a00 */
[----:B------:R-:W3:Y:S01]  /*11ad0*/  LDC R184, c[0x0][0x268] ;  /* 0x00009a00ffb87b82 */ /* 0x000ee20000000800 */
[--C-:B--2---:R-:W-:Y:S01]  /*11ae0*/  IMAD.WIDE R78, R50, 0x2, R48.reuse ;  /* 0x00000002324e7825 */ /* 0x104fe200078e0230 */
[----:B------:R2:W-:Y:S04]  /*11af0*/  STL.64 [R1+0x1698], R72 ;  /* 0x0016984801007387 */ /* 0x0005e80000100a00 */
[----:B------:R4:W-:Y:S02]  /*11b00*/  STL.64 [R1+0x1690], R78 ;  /* 0x0016904e01007387 */ /* 0x0009e40000100a00 */
[----:B------:R-:W3:Y:S01]  /*11b10*/  LDC R185, c[0x0][0x268] ;  /* 0x00009a00ffb97b82 */ /* 0x000ee20000000800 */
[----:B0-----:R-:W-:-:S04]  /*11b20*/  IMAD.WIDE R74, R47, 0x2, R48 ;  /* 0x000000022f4a7825 */ /* 0x001fc800078e0230 */
[--C-:B--2---:R-:W-:Y:S01]  /*11b30*/  IMAD.WIDE R72, R46, 0x2, R48.reuse ;  /* 0x000000022e487825 */ /* 0x104fe200078e0230 */
[----:B------:R0:W-:Y:S02]  /*11b40*/  STL.64 [R1+0x1688], R74 ;  /* 0x0016884a01007387 */ /* 0x0001e40000100a00 */
[----:B------:R-:W2:Y:S01]  /*11b50*/  LDC R186, c[0x0][0x268] ;  /* 0x00009a00ffba7b82 */ /* 0x000ea20000000800 */
[--C-:B----4-:R-:W-:Y:S01]  /*11b60*/  IMAD.WIDE R78, R45, 0x2, R48.reuse ;  /* 0x000000022d4e7825 */ /* 0x110fe200078e0230 */
[----:B------:R4:W-:Y:S04]  /*11b70*/  STL.64 [R1+0x1680], R72 ;  /* 0x0016804801007387 */ /* 0x0009e80000100a00 */
[----:B------:R1:W-:Y:S02]  /*11b80*/  STL.64 [R1+0x1678], R78 ;  /* 0x0016784e01007387 */ /* 0x0003e40000100a00 */
[----:B------:R-:W2:Y:S01]  /*11b90*/  LDC R188, c[0x0][0x268] ;  /* 0x00009a00ffbc7b82 */ /* 0x000ea20000000800 */
[----:B0-----:R-:W-:-:S04]  /*11ba0*/  IMAD.WIDE R74, R44, 0x2, R48 ;  /* 0x000000022c4a7825 */ /* 0x001fc800078e0230 */
[--C-:B----4-:R-:W-:Y:S01]  /*11bb0*/  IMAD.WIDE R72, R43, 0x2, R48.reuse ;  /* 0x000000022b487825 */ /* 0x110fe200078e0230 */
[----:B------:R0:W-:Y:S02]  /*11bc0*/  STL.64 [R1+0x1670], R74 ;  /* 0x0016704a01007387 */ /* 0x0001e40000100a00 */
[----:B------:R-:W4:Y:S01]  /*11bd0*/  LDC R187, c[0x0][0x268] ;  /* 0x00009a00ffbb7b82 */ /* 0x000f220000000800 */
[--C-:B-1----:R-:W-:Y:S01]  /*11be0*/  IMAD.WIDE R78, R42, 0x2, R48.reuse ;  /* 0x000000022a4e7825 */ /* 0x102fe200078e0230 */
[----:B------:R1:W-:Y:S04]  /*11bf0*/  STL.64 [R1+0x1668], R72 ;  /* 0x0016684801007387 */ /* 0x0003e80000100a00 */
[----:B------:R5:W-:Y:S02]  /*11c00*/  STL.64 [R1+0x1660], R78 ;  /* 0x0016604e01007387 */ /* 0x000be40000100a00 */
[----:B------:R-:W4:Y:S01]  /*11c10*/  LDC R189, c[0x0][0x268] ;  /* 0x00009a00ffbd7b82 */ /* 0x000f220000000800 */
[----:B0-----:R-:W-:-:S04]  /*11c20*/  IMAD.WIDE R74, R41, 0x2, R48 ;  /* 0x00000002294a7825 */ /* 0x001fc800078e0230 */
[--C-:B-1----:R-:W-:Y:S01]  /*11c30*/  IMAD.WIDE R72, R40, 0x2, R48.reuse ;  /* 0x0000000228487825 */ /* 0x102fe200078e0230 */
        /* <DEDUP_REMOVED lines=87> */
[----:B-----5:R-:W-:Y:S01]  /*121b0*/  IMAD.WIDE R72, R3, 0x2, R48 ;  /* 0x0000000203487825 */ /* 0x020fe200078e0230 */
[----:B------:R0:W-:Y:S01]  /*121c0*/  STL.64 [R1+0x11b8], R74 ;  /* 0x0011b84a01007387 */ /* 0x0001e20000100a00 */
[----:B------:R-:W-:Y:S01]  /*121d0*/  LEA R48, R76, R92, 0x1 ;  /* 0x0000005c4c307211 */ /* 0x000fe200078e08ff */
[----:B------:R-:W5:Y:S02]  /*121e0*/  LDC R49, c[0x0][0x268] ;  /* 0x00009a00ff317b82 */ /* 0x000f640000000800 */
[----:B------:R2:W-:Y:S06]  /*121f0*/  STL.64 [R1+0x1198], R72 ;  /* 0x0011984801007387 */ /* 0x0005ec0000100a00 */
[----:B---3--:R-:W3:Y:S01]  /*12200*/  LDC R78, c[0x0][0x268] ;  /* 0x00009a00ff4e7b82 */ /* 0x008ee20000000800 */
[----:B0-----:R-:W-:-:S04]  /*12210*/  IMAD.WIDE R74, R70, 0x2, R4 ;  /* 0x00000002464a7825 */ /* 0x001fc800078e0204 */
[--C-:B--2---:R-:W-:Y:S01]  /*12220*/  IMAD.WIDE R72, R69, 0x2, R4.reuse ;  /* 0x0000000245487825 */ /* 0x104fe200078e0204 */
[----:B------:R0:W-:Y:S02]  /*12230*/  STL.64 [R1+0x15f8], R74 ;  /* 0x0015f84a01007387 */ /* 0x0001e40000100a00 */
[----:B------:R-:W2:Y:S01]  /*12240*/  LDC R70, c[0x0][0x268] ;  /* 0x00009a00ff467b82 */ /* 0x000ea20000000800 */
[--C-:B------:R-:W-:Y:S01]  /*12250*/  IMAD.WIDE R68, R68, 0x2, R4.reuse ;  /* 0x0000000244447825 */ /* 0x100fe200078e0204 */
[----:B------:R4:W-:Y:S04]  /*12260*/  STL.64 [R1+0x15f0], R72 ;  /* 0x0015f04801007387 */ /* 0x0009e80000100a00 */
[----:B------:R1:W-:Y:S02]  /*12270*/  STL.64 [R1+0x15e8], R68 ;  /* 0x0015e84401007387 */ /* 0x0003e40000100a00 */
[----:B------:R-:W3:Y:S01]  /*12280*/  LDC R79, c[0x0][0x268] ;  /* 0x00009a00ff4f7b82 */ /* 0x000ee20000000800 */
[----:B0-----:R-:W-:-:S04]  /*12290*/  IMAD.WIDE R74, R67, 0x2, R4 ;  /* 0x00000002434a7825 */ /* 0x001fc800078e0204 */
[--C-:B----4-:R-:W-:Y:S01]  /*122a0*/  IMAD.WIDE R72, R66, 0x2, R4.reuse ;  /* 0x0000000242487825 */ /* 0x110fe200078e0204 */
[----:B------:R-:W-:Y:S02]  /*122b0*/  STL.64 [R1+0x15e0], R74 ;  /* 0x0015e04a01007387 */ /* 0x000fe40000100a00 */
[----:B------:R-:W0:Y:S01]  /*122c0*/  LDC R211, c[0x0][0x268] ;  /* 0x00009a00ffd37b82 */ /* 0x000e220000000800 */
[--C-:B-1----:R-:W-:Y:S01]  /*122d0*/  IMAD.WIDE R68, R65, 0x2, R4.reuse ;  /* 0x0000000241447825 */ /* 0x102fe200078e0204 */
[----:B------:R1:W-:Y:S03]  /*122e0*/  STL.64 [R1+0x15d8], R72 ;  /* 0x0015d84801007387 */ /* 0x0003e60000100a00 */
[--C-:B------:R-:W-:Y:S01]  /*122f0*/  IMAD.WIDE R66, R64, 0x2, R4.reuse ;  /* 0x0000000240427825 */ /* 0x100fe200078e0204 */
[----:B------:R-:W-:Y:S02]  /*12300*/  STL.64 [R1+0x15d0], R68 ;  /* 0x0015d04401007387 */ /* 0x000fe40000100a00 */
[----:B------:R-:W4:Y:S01]  /*12310*/  LDC R213, c[0x0][0x268] ;  /* 0x00009a00ffd57b82 */ /* 0x000f220000000800 */
[--C-:B------:R-:W-:Y:S01]  /*12320*/  IMAD.WIDE R64, R63, 0x2, R4.reuse ;  /* 0x000000023f407825 */ /* 0x100fe200078e0204 */
[----:B------:R5:W-:Y:S03]  /*12330*/  STL.64 [R1+0x15c8], R66 ;  /* 0x0015c84201007387 */ /* 0x000be60000100a00 */
[--C-:B------:R-:W-:Y:S01]  /*12340*/  IMAD.WIDE R62, R62, 0x2, R4.reuse ;  /* 0x000000023e3e7825 */ /* 0x100fe200078e0204 */
[----:B------:R2:W-:Y:S02]  /*12350*/  STL.64 [R1+0x15c0], R64 ;  /* 0x0015c04001007387 */ /* 0x0005e40000100a00 */
[----:B-1----:R-:W1:Y:S02]  /*12360*/  LDC R72, c[0x0][0x268] ;  /* 0x00009a00ff487b82 */ /* 0x002e640000000800 */
[----:B------:R2:W-:Y:S01]  /*12370*/  STL.64 [R1+0x15b8], R62 ;  /* 0x0015b83e01007387 */ /* 0x0005e20000100a00 */
[----:B-----5:R-:W-:-:S05]  /*12380*/  IMAD.WIDE R66, R61, 0x2, R4 ;  /* 0x000000023d427825 */ /* 0x020fca00078e0204 */
[----:B------:R-:W5:Y:S01]  /*12390*/  LDC R68, c[0x0][0x268] ;  /* 0x00009a00ff447b82 */ /* 0x000f620000000800 */
[--C-:B--2---:R-:W-:Y:S01]  /*123a0*/  IMAD.WIDE R64, R60, 0x2, R4.reuse ;  /* 0x000000023c407825 */ /* 0x104fe200078e0204 */
[----:B------:R2:W-:Y:S03]  /*123b0*/  STL.64 [R1+0x15b0], R66 ;  /* 0x0015b04201007387 */ /* 0x0005e60000100a00 */
[--C-:B------:R-:W-:Y:S01]  /*123c0*/  IMAD.WIDE R62, R59, 0x2, R4.reuse ;  /* 0x000000023b3e7825 */ /* 0x100fe200078e0204 */
[----:B------:R-:W-:Y:S02]  /*123d0*/  STL.64 [R1+0x15a8], R64 ;  /* 0x0015a84001007387 */ /* 0x000fe40000100a00 */
[----:B------:R-:W3:Y:S01]  /*123e0*/  LDC R69, c[0x0][0x268] ;  /* 0x00009a00ff457b82 */ /* 0x000ee20000000800 */
[--C-:B------:R-:W-:Y:S01]  /*123f0*/  IMAD.WIDE R60, R58, 0x2, R4.reuse ;  /* 0x000000023a3c7825 */ /* 0x100fe200078e0204 */
[----:B------:R0:W-:Y:S03]  /*12400*/  STL.64 [R1+0x15a0], R62 ;  /* 0x0015a03e01007387 */ /* 0x0001e60000100a00 */
[--C-:B------:R-:W-:Y:S01]  /*12410*/  IMAD.WIDE R58, R57, 0x2, R4.reuse ;  /* 0x00000002393a7825 */ /* 0x100fe200078e0204 */
[----:B------:R0:W-:Y:S02]  /*12420*/  STL.64 [R1+0x1598], R60 ;  /* 0x0015983c01007387 */ /* 0x0001e40000100a00 */
[----:B--2---:R-:W2:Y:S01]  /*12430*/  LDC R67, c[0x0][0x268] ;  /* 0x00009a00ff437b82 */ /* 0x004ea20000000800 */
[--C-:B------:R-:W-:Y:S01]  /*12440*/  IMAD.WIDE R56, R56, 0x2, R4.reuse ;  /* 0x0000000238387825 */ /* 0x100fe200078e0204 */
[----:B------:R4:W-:Y:S04]  /*12450*/  STL.64 [R1+0x1590], R58 ;  /* 0x0015903a01007387 */ /* 0x0009e80000100a00 */
[----:B------:R1:W-:Y:S02]  /*12460*/  STL.64 [R1+0x1588], R56 ;  /* 0x0015883801007387 */ /* 0x0003e40000100a00 */
[----:B0-----:R-:W0:Y:S01]  /*12470*/  LDC R62, c[0x0][0x268] ;  /* 0x00009a00ff3e7b82 */ /* 0x001e220000000800 */
[----:B------:R-:W-:-:S04]  /*12480*/  IMAD.WIDE R60, R55, 0x2, R4 ;  /* 0x00000002373c7825 */ /* 0x000fc800078e0204 */
[--C-:B----4-:R-:W-:Y:S01]  /*12490*/  IMAD.WIDE R58, R54, 0x2, R4.reuse ;  /* 0x00000002363a7825 */ /* 0x110fe200078e0204 */
[----:B------:R-:W-:Y:S02]  /*124a0*/  STL.64 [R1+0x1580], R60 ;  /* 0x0015803c01007387 */ /* 0x000fe40000100a00 */
[----:B------:R-:W4:Y:S01]  /*124b0*/  LDC R65, c[0x0][0x268] ;  /* 0x00009a00ff417b82 */ /* 0x000f220000000800 */
[--C-:B-1----:R-:W-:Y:S01]  /*124c0*/  IMAD.WIDE R56, R53, 0x2, R4.reuse ;  /* 0x0000000235387825 */ /* 0x102fe200078e0204 */
[----:B------:R1:W-:Y:S03]  /*124d0*/  STL.64 [R1+0x1578], R58 ;  /* 0x0015783a01007387 */ /* 0x0003e60000100a00 */
[--C-:B------:R-:W-:Y:S01]  /*124e0*/  IMAD.WIDE R54, R52, 0x2, R4.reuse ;  /* 0x0000000234367825 */ /* 0x100fe200078e0204 */
[----:B------:R-:W-:Y:S02]  /*124f0*/  STL.64 [R1+0x1570], R56 ;  /* 0x0015703801007387 */ /* 0x000fe40000100a00 */
[----:B------:R-:W5:Y:S01]  /*12500*/  LDC R64, c[0x0][0x268] ;  /* 0x00009a00ff407b82 */ /* 0x000f620000000800 */
[--C-:B------:R-:W-:Y:S01]  /*12510*/  IMAD.WIDE R52, R51, 0x2, R4.reuse ;  /* 0x0000000233347825 */ /* 0x100fe200078e0204 */
[----:B------:R3:W-:Y:S03]  /*12520*/  STL.64 [R1+0x1568], R54 ;  /* 0x0015683601007387 */ /* 0x0007e60000100a00 */
[--C-:B------:R-:W-:Y:S01]  /*12530*/  IMAD.WIDE R50, R50, 0x2, R4.reuse ;  /* 0x0000000232327825 */ /* 0x100fe200078e0204 */
[----:B------:R2:W-:Y:S02]  /*12540*/  STL.64 [R1+0x1560], R52 ;  /* 0x0015603401007387 */ /* 0x0005e40000100a00 */
[----:B-1----:R-:W1:Y:S02]  /*12550*/  LDC R59, c[0x0][0x268] ;  /* 0x00009a00ff3b7b82 */ /* 0x002e640000000800 */
[----:B------:R2:W-:Y:S01]  /*12560*/  STL.64 [R1+0x1558], R50 ;  /* 0x0015583201007387 */ /* 0x0005e20000100a00 */
[----:B---3--:R-:W-:-:S05]  /*12570*/  IMAD.WIDE R54, R47, 0x2, R4 ;  /* 0x000000022f367825 */ /* 0x008fca00078e0204 */
[----:B------:R-:W3:Y:S01]  /*12580*/  LDC R56, c[0x0][0x268] ;  /* 0x00009a00ff387b82 */ /* 0x000ee20000000800 */
[--C-:B--2---:R-:W-:Y:S01]  /*12590*/  IMAD.WIDE R52, R46, 0x2, R4.reuse ;  /* 0x000000022e347825 */ /* 0x104fe200078e0204 */
[----:B------:R2:W-:Y:S03]  /*125a0*/  STL.64 [R1+0x1550], R54 ;  /* 0x0015503601007387 */ /* 0x0005e60000100a00 */
[--C-:B------:R-:W-:Y:S01]  /*125b0*/  IMAD.WIDE R50, R45, 0x2, R4.reuse ;  /* 0x000000022d327825 */ /* 0x100fe200078e0204 */
[----:B------:R-:W-:Y:S02]  /*125c0*/  STL.64 [R1+0x1548], R52 ;  /* 0x0015483401007387 */ /* 0x000fe40000100a00 */
[----:B------:R-:W0:Y:S01]  /*125d0*/  LDC R58, c[0x0][0x268] ;  /* 0x00009a00ff3a7b82 */ /* 0x000e220000000800 */
        /* <DEDUP_REMOVED lines=8> */
[----:B----4-:R-:W4:Y:S01]  /*12660*/  LDC R50, c[0x0][0x268] ;  /* 0x00009a00ff327b82 */ /* 0x010f220000000800 */
[----:B------:R-:W-:-:S04]  /*12670*/  IMAD.WIDE R46, R41, 0x2, R4 ;  /* 0x00000002292e7825 */ /* 0x000fc800078e0204 */
[--C-:B-----5:R-:W-:Y:S01]  /*12680*/  IMAD.WIDE R44, R40, 0x2, R4.reuse ;  /* 0x00000002282c7825 */ /* 0x120fe200078e0204 */
[----:B------:R5:W-:Y:S02]  /*12690*/  STL.64 [R1+0x1520], R46 ;  /* 0x0015202e01007387 */ /* 0x000be40000100a00 */
[----:B------:R-:W3:Y:S01]  /*126a0*/  LDC R53, c[0x0][0x268] ;  /* 0x00009a00ff357b82 */ /* 0x000ee20000000800 */
[--C-:B-1----:R-:W-:Y:S01]  /*126b0*/  IMAD.WIDE R42, R39, 0x2, R4.reuse ;  /* 0x00000002272a7825 */ /* 0x102fe200078e0204 */
[----:B------:R-:W-:Y:S03]  /*126c0*/  STL.64 [R1+0x1518], R44 ;  /* 0x0015182c01007387 */ /* 0x000fe60000100a00 */
[--C-:B------:R-:W-:Y:S01]  /*126d0*/  IMAD.WIDE R40, R38, 0x2, R4.reuse ;  /* 0x0000000226287825 */ /* 0x100fe200078e0204 */
[----:B------:R-:W-:Y:S02]  /*126e0*/  STL.64 [R1+0x1510], R42 ;  /* 0x0015102a01007387 */ /* 0x000fe40000100a00 */
[----:B------:R-:W1:Y:S01]  /*126f0*/  LDC R52, c[0x0][0x268] ;  /* 0x00009a00ff347b82 */ /* 0x000e620000000800 */
[--C-:B------:R-:W-:Y:S01]  /*12700*/  IMAD.WIDE R38, R37, 0x2, R4.reuse ;  /* 0x0000000225267825 */ /* 0x100fe200078e0204 */
[----:B------:R0:W-:Y:S03]  /*12710*/  STL.64 [R1+0x1508], R40 ;  /* 0x0015082801007387 */ /* 0x0001e60000100a00 */
[--C-:B------:R-:W-:Y:S01]  /*12720*/  IMAD.WIDE R36, R36, 0x2, R4.reuse ;  /* 0x0000000224247825 */ /* 0x100fe200078e0204 */
[----:B------:R2:W-:Y:S02]  /*12730*/  STL.64 [R1+0x1500], R38 ;  /* 0x0015002601007387 */ /* 0x0005e40000100a00 */
[----:B-----5:R-:W5:Y:S02]  /*12740*/  LDC R46, c[0x0][0x268] ;  /* 0x00009a00ff2e7b82 */ /* 0x020f640000000800 */
[----:B------:R2:W-:Y:S01]  /*12750*/  STL.64 [R1+0x14f8], R36 ;  /* 0x0014f82401007387 */ /* 0x0005e20000100a00 */
[----:B0-----:R-:W-:-:S05]  /*12760*/  IMAD.WIDE R40, R35, 0x2, R4 ;  /* 0x0000000223287825 */ /* 0x001fca00078e0204 */
[----:B------:R-:W0:Y:S01]  /*12770*/  LDC R43, c[0x0][0x268] ;  /* 0x00009a00ff2b7b82 */ /* 0x000e220000000800 */
[--C-:B--2---:R-:W-:Y:S01]  /*12780*/  IMAD.WIDE R38, R34, 0x2, R4.reuse ;  /* 0x0000000222267825 */ /* 0x104fe200078e0204 */
        /* <DEDUP_REMOVED lines=12> */
[----:B---3--:R-:W3:Y:S01]  /*12850*/  LDC R37, c[0x0][0x268] ;  /* 0x00009a00ff257b82 */ /* 0x008ee20000000800 */
[----:B------:R-:W-:-:S04]  /*12860*/  IMAD.WIDE R34, R29, 0x2, R4 ;  /* 0x000000021d227825 */ /* 0x000fc800078e0204 */
[--C-:B-1----:R-:W-:Y:S01]  /*12870*/  IMAD.WIDE R32, R27, 0x2, R4.reuse ;  /* 0x000000021b207825 */ /* 0x102fe200078e0204 */
[----:B------:R1:W-:Y:S02]  /*12880*/  STL.64 [R1+0x1450], R34 ;  /* 0x0014502201007387 */ /* 0x0003e40000100a00 */
[----:B------:R-:W0:Y:S01]  /*12890*/  LDC R29, c[0x0][0x268] ;  /* 0x00009a00ff1d7b82 */ /* 0x000e220000000800 */
[--C-:B-----5:R-:W-:Y:S01]  /*128a0*/  IMAD.WIDE R30, R26, 0x2, R4.reuse ;  /* 0x000000021a1e7825 */ /* 0x120fe200078e0204 */
[----:B------:R-:W-:Y:S03]  /*128b0*/  STL.64 [R1+0x1430], R32 ;  /* 0x0014302001007387 */ /* 0x000fe60000100a00 */
[--C-:B------:R-:W-:Y:S01]  /*128c0*/  IMAD.WIDE R26, R25, 0x2, R4.reuse ;  /* 0x00000002191a7825 */ /* 0x100fe200078e0204 */
[----:B------:R5:W-:Y:S02]  /*128d0*/  STL.64 [R1+0x1410], R30 ;  /* 0x0014101e01007387 */ /* 0x000be40000100a00 */
[----:B------:R-:W4:Y:S01]  /*128e0*/  LDC R36, c[0x0][0x268] ;  /* 0x00009a00ff247b82 */ /* 0x000f220000000800 */
[--C-:B------:R-:W-:Y:S01]  /*128f0*/  IMAD.WIDE R24, R24, 0x2, R4.reuse ;  /* 0x0000000218187825 */ /* 0x100fe200078e0204 */
[----:B------:R5:W-:Y:S04]  /*12900*/  STL.64 [R1+0x13f0], R26 ;  /* 0x0013f01a01007387 */ /* 0x000be80000100a00 */
[----:B------:R2:W-:Y:S02]  /*12910*/  STL.64 [R1+0x13d0], R24 ;  /* 0x0013d01801007387 */ /* 0x0005e40000100a00 */
[----:B-1----:R-:W1:Y:S01]  /*12920*/  LDC R34, c[0x0][0x268] ;  /* 0x00009a00ff227b82 */ /* 0x002e620000000800 */
[----:B-----5:R-:W-:-:S04]  /*12930*/  IMAD.WIDE R30, R23, 0x2, R4 ;  /* 0x00000002171e7825 */ /* 0x020fc800078e0204 */
[--C-:B------:R-:W-:Y:S01]  /*12940*/  IMAD.WIDE R26, R22, 0x2, R4.reuse ;  /* 0x00000002161a7825 */ /* 0x100fe200078e0204 */
[----:B------:R5:W-:Y:S02]  /*12950*/  STL.64 [R1+0x13b0], R30 ;  /* 0x0013b01e01007387 */ /* 0x000be40000100a00 */
[----:B------:R-:W3:Y:S01]  /*12960*/  LDC R33, c[0x0][0x268] ;  /* 0x00009a00ff217b82 */ /* 0x000ee20000000800 */
[--C-:B--2---:R-:W-:Y:S01]  /*12970*/  IMAD.WIDE R24, R21, 0x2, R4.reuse ;  /* 0x0000000215187825 */ /* 0x104fe200078e0204 */
[----:B------:R-:W-:Y:S03]  /*12980*/  STL.64 [R1+0x1390], R26 ;  /* 0x0013901a01007387 */ /* 0x000fe60000100a00 */
[--C-:B------:R-:W-:Y:S01]  /*12990*/  IMAD.WIDE R22, R20, 0x2, R4.reuse ;  /* 0x0000000214167825 */ /* 0x100fe200078e0204 */
[----:B------:R2:W-:Y:S02]  /*129a0*/  STL.64 [R1+0x1370], R24 ;  /* 0x0013701801007387 */ /* 0x0005e40000100a00 */
[----:B------:R-:W4:Y:S01]  /*129b0*/  LDC R32, c[0x0][0x268] ;  /* 0x00009a00ff207b82 */ /* 0x000f220000000800 */
[--C-:B------:R-:W-:Y:S01]  /*129c0*/  IMAD.WIDE R20, R19, 0x2, R4.reuse ;  /* 0x0000000213147825 */ /* 0x100fe200078e0204 */
[----:B------:R0:W-:Y:S03]  /*129d0*/  STL.64 [R1+0x1350], R22 ;  /* 0x0013501601007387 */ /* 0x0001e60000100a00 */
[--C-:B------:R-:W-:Y:S01]  /*129e0*/  IMAD.WIDE R18, R18, 0x2, R4.reuse ;  /* 0x0000000212127825 */ /* 0x100fe200078e0204 */
[----:B------:R0:W-:Y:S02]  /*129f0*/  STL.64 [R1+0x1330], R20 ;  /* 0x0013301401007387 */ /* 0x0001e40000100a00 */
[----:B-----5:R-:W5:Y:S01]  /*12a00*/  LDC R31, c[0x0][0x268] ;  /* 0x00009a00ff1f7b82 */ /* 0x020f620000000800 */
[----:B--2---:R-:W-:Y:S01]  /*12a10*/  LEA R25, R76, R48, 0x1 ;  /* 0x000000304c197211 */ /* 0x004fe200078e08ff */
[----:B------:R2:W-:Y:S01]  /*12a20*/  STL.64 [R1+0x1310], R18 ;  /* 0x0013101201007387 */ /* 0x0005e20000100a00 */
[----:B0-----:R-:W-:-:S02]  /*12a30*/  IMAD.WIDE R22, R17, 0x2, R4 ;  /* 0x0000000211167825 */ /* 0x001fc400078e0204 */
[----:B------:R-:W-:-:S03]  /*12a40*/  LEA R26, R76, R25, 0x1 ;  /* 0x000000194c1a7211 */ /* 0x000fc600078e08ff */
[----:B------:R-:W0:Y:S01]  /*12a50*/  LDC R30, c[0x0][0x268] ;  /* 0x00009a00ff1e7b82 */ /* 0x000e220000000800 */
[--C-:B------:R-:W-:Y:S01]  /*12a60*/  IMAD.WIDE R20, R16, 0x2, R4.reuse ;  /* 0x0000000210147825 */ /* 0x100fe200078e0204 */
[----:B------:R1:W-:Y:S01]  /*12a70*/  STL.64 [R1+0x12f0], R22 ;  /* 0x0012f01601007387 */ /* 0x0003e20000100a00 */
[----:B------:R-:W-:Y:S02]  /*12a80*/  LEA R27, R76, R26, 0x1 ;  /* 0x0000001a4c1b7211 */ /* 0x000fe400078e08ff */
[--C-:B------:R-:W-:Y:S01]  /*12a90*/  IMAD.WIDE R16, R13, 0x2, R4.reuse ;  /* 0x000000020d107825 */ /* 0x100fe200078e0204 */
[----:B------:R-:W-:Y:S02]  /*12aa0*/  STL.64 [R1+0x12d0], R20 ;  /* 0x0012d01401007387 */ /* 0x000fe40000100a00 */
[----:B------:R-:W4:Y:S01]  /*12ab0*/  LDC R35, c[0x0][0x268] ;  /* 0x00009a00ff237b82 */ /* 0x000f220000000800 */
[----:B--2---:R-:W-:-:S04]  /*12ac0*/  IMAD.WIDE R18, R14, 0x2, R4 ;  /* 0x000000020e127825 */ /* 0x004fc800078e0204 */
[----:B------:R-:W-:Y:S01]  /*12ad0*/  IMAD.WIDE R12, R12, 0x2, R4 ;  /* 0x000000020c0c7825 */ /* 0x000fe200078e0204 */
[----:B------:R2:W-:Y:S01]  /*12ae0*/  STL.64 [R1+0x12b0], R18 ;  /* 0x0012b01201007387 */ /* 0x0005e20000100a00 */
[C---:B-1----:R-:W-:Y:S01]  /*12af0*/  LEA R22, R76.reuse, R27, 0x1 ;  /* 0x0000001b4c167211 */ /* 0x042fe200078e08ff */
[----:B------:R-:W1:Y:S02]  /*12b00*/  LDC R14, c[0x0][0x268] ;  /* 0x00009a00ff0e7b82 */ /* 0x000e640000000800 */
[----:B------:R3:W-:Y:S01]  /*12b10*/  STL.64 [R1+0x1290], R16 ;  /* 0x0012901001007387 */ /* 0x0007e20000100a00 */
[----:B------:R-:W-:-:S03]  /*12b20*/  LEA R23, R76, R22, 0x1 ;  /* 0x000000164c177211 */ /* 0x000fc600078e08ff */
[----:B------:R3:W-:Y:S01]  /*12b30*/  STL.64 [R1+0x1270], R12 ;  /* 0x0012700c01007387 */ /* 0x0007e20000100a00 */
[----:B------:R-:W-:Y:S01]  /*12b40*/  LEA R24, R76, R23, 0x1 ;  /* 0x000000174c187211 */ /* 0x000fe200078e08ff */
[----:B------:R-:W4:Y:S01]  /*12b50*/  LDC R39, c[0x0][0x268] ;  /* 0x00009a00ff277b82 */ /* 0x000f220000000800 */
[----:B--2---:R-:W-:-:S04]  /*12b60*/  IMAD.WIDE R18, R11, 0x2, R4 ;  /* 0x000000020b127825 */ /* 0x004fc800078e0204 */
[--C-:B---3--:R-:W-:Y:S01]  /*12b70*/  IMAD.WIDE R16, R10, 0x2, R4.reuse ;  /* 0x000000020a107825 */ /* 0x108fe200078e0204 */
[----:B------:R2:W-:Y:S02]  /*12b80*/  STL.64 [R1+0x1250], R18 ;  /* 0x0012501201007387 */ /* 0x0005e40000100a00 */
[----:B------:R-:W3:Y:S01]  /*12b90*/  LDC R38, c[0x0][0x268] ;  /* 0x00009a00ff267b82 */ /* 0x000ee20000000800 */
[--C-:B------:R-:W-:Y:S01]  /*12ba0*/  IMAD.WIDE R12, R9, 0x2, R4.reuse ;  /* 0x00000002090c7825 */ /* 0x100fe200078e0204 */
[----:B------:R5:W-:Y:S03]  /*12bb0*/  STL.64 [R1+0x1230], R16 ;  /* 0x0012301001007387 */ /* 0x000be60000100a00 */
[--C-:B------:R-:W-:Y:S01]  /*12bc0*/  IMAD.WIDE R10, R8, 0x2, R4.reuse ;  /* 0x00000002080a7825 */ /* 0x100fe200078e0204 */
[----:B------:R-:W-:Y:S02]  /*12bd0*/  STL.64 [R1+0x1210], R12 ;  /* 0x0012100c01007387 */ /* 0x000fe40000100a00 */
[----:B------:R-:W3:Y:S01]  /*12be0*/  LDC R41, c[0x0][0x268] ;  /* 0x00009a00ff297b82 */ /* 0x000ee20000000800 */
[----:B------:R-:W-:Y:S01]  /*12bf0*/  IMAD.WIDE R8, R7, 0x2, R4 ;  /* 0x0000000207087825 */ /* 0x000fe200078e0204 */
[----:B------:R-:W-:Y:S01]  /*12c00*/  STL.64 [R1+0x11f0], R10 ;  /* 0x0011f00a01007387 */ /* 0x000fe20000100a00 */
[----:B--2---:R-:W-:-:S02]  /*12c10*/  LEA R19, R76, R24, 0x1 ;  /* 0x000000184c137211 */ /* 0x004fc400078e08ff */
[--C-:B------:R-:W-:Y:S01]  /*12c20*/  IMAD.WIDE R6, R6, 0x2, R4.reuse ;  /* 0x0000000206067825 */ /* 0x100fe200078e0204 */
[----:B------:R-:W-:Y:S02]  /*12c30*/  STL.64 [R1+0x11d0], R8 ;  /* 0x0011d00801007387 */ /* 0x000fe40000100a00 */
[----:B-----5:R-:W2:Y:S01]  /*12c40*/  LDC R16, c[0x0][0x268] ;  /* 0x00009a00ff107b82 */ /* 0x020ea20000000800 */
[C---:B------:R-:W-:Y:S01]  /*12c50*/  LEA R20, R76.reuse, R19, 0x1 ;  /* 0x000000134c147211 */ /* 0x040fe200078e08ff */
[----:B------:R-:W-:Y:S01]  /*12c60*/  IMAD.WIDE R4, R3, 0x2, R4 ;  /* 0x0000000203047825 */ /* 0x000fe200078e0204 */
[----:B------:R-:W-:Y:S02]  /*12c70*/  STL.64 [R1+0x11b0], R6 ;  /* 0x0011b00601007387 */ /* 0x000fe40000100a00 */
[----:B------:R-:W-:Y:S02]  /*12c80*/  LEA R21, R76, R20, 0x1 ;  /* 0x000000144c157211 */ /* 0x000fe400078e08ff */
[----:B------:R-:W-:Y:S01]  /*12c90*/  STL.64 [R1+0x1190], R4 ;  /* 0x0011900401007387 */ /* 0x000fe20000100a00 */
[----:B------:R-:W5:Y:S03]  /*12ca0*/  LDC R17, c[0x0][0x268] ;  /* 0x00009a00ff117b82 */ /* 0x000f660000000800 */
[----:B------:R0:W-:Y:S04]  /*12cb0*/  STL.64 [R1+0x19a0], R26 ;  /* 0x0019a01a01007387 */ /* 0x0001e80000100a00 */
[----:B------:R1:W-:Y:S01]  /*12cc0*/  STL.64 [R1+0x1998], R22 ;  /* 0x0019981601007387 */ /* 0x0003e20000100a00 */
[----:B------:R-:W4:Y:S03]  /*12cd0*/  LDC R18, c[0x0][0x268] ;  /* 0x00009a00ff127b82 */ /* 0x000f260000000800 */
[----:B------:R1:W-:Y:S01]  /*12ce0*/  STL.64 [R1+0x1990], R20 ;  /* 0x0019901401007387 */ /* 0x0003e20000100a00 */
[----:B0-----:R-:W-:-:S04]  /*12cf0*/  LEA R26, P0, R28, R2, 0x1 ;  /* 0x000000021c1a7211 */ /* 0x001fc800078008ff */
[----:B------:R-:W0:Y:S01]  /*12d00*/  LDC R12, c[0x0][0x268] ;  /* 0x00009a00ff0c7b82 */ /* 0x000e220000000800 */
[----:B--2---:R-:W-:Y:S02]  /*12d10*/  LEA R16, R16, R21, 0x1 ;  /* 0x0000001510107211 */ /* 0x004fe400078e08ff */
[----:B-1----:R-:W-:Y:S02]  /*12d20*/  LEA R22, P1, R90, R2, 0x1 ;  /* 0x000000025a167211 */ /* 0x002fe400078208ff */
[-C--:B------:R-:W-:Y:S02]  /*12d30*/  LEA.HI.X.SX32 R27, R28, R0.reuse, 0x1, P0 ;  /* 0x000000001c1b7211 */ /* 0x080fe400000f0eff */
[----:B------:R-:W-:Y:S01]  /*12d40*/  LEA.HI.X.SX32 R23, R90, R0, 0x1, P1 ;  /* 0x000000005a177211 */ /* 0x000fe200008f0eff */
[----:B------:R-:W1:Y:S01]  /*12d50*/  LDC R13, c[0x0][0x268] ;  /* 0x00009a00ff0d7b82 */ /* 0x000e620000000800 */
[----:B------:R-:W-:Y:S01]  /*12d60*/  LEA R20, P2, R91, R2, 0x1 ;  /* 0x000000025b147211 */ /* 0x000fe200078408ff */
[----:B------:R2:W-:Y:S01]  /*12d70*/  STL.64 [R1+0x1188], R26 ;  /* 0x0011881a01007387 */ /* 0x0005e20000100a00 */
[----:B-----5:R-:W-:-:S02]  /*12d80*/  LEA R17, R17, R16, 0x1 ;  /* 0x0000001011117211 */ /* 0x020fc400078e08ff */
[----:B------:R-:W-:Y:S01]  /*12d90*/  LEA.HI.X.SX32 R21, R91, R0, 0x1, P2 ;  /* 0x000000005b157211 */ /* 0x000fe200010f0eff */
[----:B------:R5:W-:Y:S02]  /*12da0*/  STL.64 [R1+0x1180], R22 ;  /* 0x0011801601007387 */ /* 0x000be40000100a00 */
[----:B------:R-:W3:Y:S01]  /*12db0*/  LDC R9, c[0x0][0x268] ;  /* 0x00009a00ff097b82 */ /* 0x000ee20000000800 */
[----:B----4-:R-:W-:Y:S01]  /*12dc0*/  LEA R18, R18, R17, 0x1 ;  /* 0x0000001112127211 */ /* 0x010fe200078e08ff */
[----:B------:R4:W-:Y:S01]  /*12dd0*/  STL.64 [R1+0x1178], R20 ;  /* 0x0011781401007387 */ /* 0x0009e20000100a00 */
[----:B--2---:R-:W-:-:S05]  /*12de0*/  LEA R26, P0, R71, R2, 0x1 ;  /* 0x00000002471a7211 */ /* 0x004fca00078008ff */
[----:B------:R-:W2:Y:S01]  /*12df0*/  LDC R10, c[0x0][0x268] ;  /* 0x00009a00ff0a7b82 */ /* 0x000ea20000000800 */
[----:B0-----:R-:W-:Y:S02]  /*12e00*/  LEA R12, R12, R18, 0x1 ;  /* 0x000000120c0c7211 */ /* 0x001fe400078e08ff */
[C---:B-----5:R-:W-:Y:S02]  /*12e10*/  LEA R22, P1, R92.reuse, R2, 0x1 ;  /* 0x000000025c167211 */ /* 0x060fe400078208ff */
[-C--:B------:R-:W-:Y:S02]  /*12e20*/  LEA.HI.X.SX32 R27, R71, R0.reuse, 0x1, P0 ;  /* 0x00000000471b7211 */ /* 0x080fe400000f0eff */
[----:B------:R-:W-:Y:S01]  /*12e30*/  LEA.HI.X.SX32 R23, R92, R0, 0x1, P1 ;  /* 0x000000005c177211 */ /* 0x000fe200008f0eff */
[----:B------:R-:W0:Y:S01]  /*12e40*/  LDC R11, c[0x0][0x268] ;  /* 0x00009a00ff0b7b82 */ /* 0x000e220000000800 */
[----:B----4-:R-:W-:Y:S01]  /*12e50*/  LEA R20, P2, R48, R2, 0x1 ;  /* 0x0000000230147211 */ /* 0x010fe200078408ff */
[----:B------:R4:W-:Y:S01]  /*12e60*/  STL.64 [R1+0x1170], R26 ;  /* 0x0011701a01007387 */ /* 0x0009e20000100a00 */
[----:B-1----:R-:W-:-:S02]  /*12e70*/  LEA R13, R13, R12, 0x1 ;  /* 0x0000000c0d0d7211 */ /* 0x002fc400078e08ff */
[----:B------:R-:W-:Y:S02]  /*12e80*/  LEA.HI.X.SX32 R21, R48, R0, 0x1, P2 ;  /* 0x0000000030157211 */ /* 0x000fe400010f0eff */
[----:B------:R-:W-:Y:S01]  /*12e90*/  LEA R14, R14, R13, 0x1 ;  /* 0x0000000d0e0e7211 */ /* 0x000fe200078e08ff */
[----:B------:R-:W1:Y:S03]  /*12ea0*/  LDC R6, c[0x0][0x268] ;  /* 0x00009a00ff067b82 */ /* 0x000e660000000800 */
[----:B---3--:R-:W-:Y:S01]  /*12eb0*/  LEA R9, R9, R14, 0x1 ;  /* 0x0000000e09097211 */ /* 0x008fe200078e08ff */
[----:B----4-:R-:W3:Y:S04]  /*12ec0*/  LDL.LU.64 R26, [R1+0x19a0] ;  /* 0x0019a000011a7983 */ /* 0x010ee80000300a00 */
[----:B------:R-:W4:Y:S01]  /*12ed0*/  LDC R7, c[0x0][0x268] ;  /* 0x00009a00ff077b82 */ /* 0x000f220000000800 */
[----:B--2---:R-:W-:Y:S01]  /*12ee0*/  LEA R10, R10, R9, 0x1 ;  /* 0x000000090a0a7211 */ /* 0x004fe200078e08ff */
[----:B------:R2:W-:Y:S04]  /*12ef0*/  STL.64 [R1+0x1168], R22 ;  /* 0x0011681601007387 */ /* 0x0005e80000100a00 */
[----:B------:R-:W-:Y:S02]  /*12f00*/  STL.64 [R1+0x1160], R20 ;  /* 0x0011601401007387 */ /* 0x000fe40000100a00 */
[----:B------:R-:W5:Y:S01]  /*12f10*/  LDC R8, c[0x0][0x268] ;  /* 0x00009a00ff087b82 */ /* 0x000f620000000800 */
[----:B0-----:R-:W-:-:S02]  /*12f20*/  LEA R11, R11, R10, 0x1 ;  /* 0x0000000a0b0b7211 */ /* 0x001fc400078e08ff */
[----:B--2---:R-:W-:-:S05]  /*12f30*/  LEA R22, P0, R25, R2, 0x1 ;  /* 0x0000000219167211 */ /* 0x004fca00078008ff */
[----:B------:R-:W0:Y:S01]  /*12f40*/  LDC R3, c[0x0][0x268] ;  /* 0x00009a00ff037b82 */ /* 0x000e220000000800 */
[----:B-1----:R-:W-:Y:S02]  /*12f50*/  LEA R6, R6, R11, 0x1 ;  /* 0x0000000b06067211 */ /* 0x002fe400078e08ff */
[----:B------:R-:W-:-:S05]  /*12f60*/  LEA.HI.X.SX32 R23, R25, R0, 0x1, P0 ;  /* 0x0000000019177211 */ /* 0x000fca00000f0eff */
[----:B------:R1:W-:Y:S01]  /*12f70*/  STL.64 [R1+0x1158], R22 ;  /* 0x0011581601007387 */ /* 0x0003e20000100a00 */
[----:B------:R-:W2:Y:S01]  /*12f80*/  LDC R4, c[0x0][0x268] ;  /* 0x00009a00ff047b82 */ /* 0x000ea20000000800 */
[----:B----4-:R-:W-:-:S04]  /*12f90*/  LEA R7, R7, R6, 0x1 ;  /* 0x0000000607077211 */ /* 0x010fc800078e08ff */
[----:B-----5:R-:W-:-:S03]  /*12fa0*/  LEA R8, R8, R7, 0x1 ;  /* 0x0000000708087211 */ /* 0x020fc600078e08ff */
[----:B------:R-:W4:Y:S01]  /*12fb0*/  LDC R5, c[0x0][0x268] ;  /* 0x00009a00ff057b82 */ /* 0x000f220000000800 */
[----:B-1----:R-:W5:Y:S01]  /*12fc0*/  LDL.LU.64 R22, [R1+0x1998] ;  /* 0x0019980001167983 */ /* 0x002f620000300a00 */
[----:B0-----:R-:W-:-:S06]  /*12fd0*/  LEA R3, R3, R8, 0x1 ;  /* 0x0000000803037211 */ /* 0x001fcc00078e08ff */
[----:B------:R-:W0:Y:S01]  /*12fe0*/  LDC R45, c[0x0][0x268] ;  /* 0x00009a00ff2d7b82 */ /* 0x000e220000000800 */
[----:B--2---:R-:W-:-:S07]  /*12ff0*/  LEA R4, R4, R3, 0x1 ;  /* 0x0000000304047211 */ /* 0x004fce00078e08ff */
[----:B------:R-:W1:Y:S01]  /*13000*/  LDC R44, c[0x0][0x268] ;  /* 0x00009a00ff2c7b82 */ /* 0x000e620000000800 */
[----:B----4-:R-:W-:-:S07]  /*13010*/  LEA R5, R5, R4, 0x1 ;  /* 0x0000000405057211 */ /* 0x010fce00078e08ff */
[----:B------:R-:W2:Y:S01]  /*13020*/  LDC R47, c[0x0][0x268] ;  /* 0x00009a00ff2f7b82 */ /* 0x000ea20000000800 */
[----:B------:R-:W-:-:S04]  /*13030*/  LEA R31, R31, R5, 0x1 ;  /* 0x000000051f1f7211 */ /* 0x000fc800078e08ff */
[----:B------:R-:W-:-:S03]  /*13040*/  LEA R30, R30, R31, 0x1 ;  /* 0x0000001f1e1e7211 */ /* 0x000fc600078e08ff */
[----:B------:R-:W4:Y:S01]  /*13050*/  LDC R51, c[0x0][0x268] ;  /* 0x00009a00ff337b82 */ /* 0x000f220000000800 */
        /* <DEDUP_REMOVED lines=20> */
[----:B------:R-:W3:Y:S01]  /*131a0*/  LDC R75, c[0x0][0x268] ;  /* 0x00009a00ff4b7b82 */ /* 0x000ee20000000800 */
[----:B0-----:R-:W-:-:S04]  /*131b0*/  LEA R45, R45, R46, 0x1 ;  /* 0x0000002e2d2d7211 */ /* 0x001fc800078e08ff */
[----:B-1----:R-:W-:-:S03]  /*131c0*/  LEA R44, R44, R45, 0x1 ;  /* 0x0000002d2c2c7211 */ /* 0x002fc600078e08ff */
[----:B------:R-:W0:Y:S01]  /*131d0*/  LDC R74, c[0x0][0x268] ;  /* 0x00009a00ff4a7b82 */ /* 0x000e220000000800 */
[----:B------:R-:W-:-:S04]  /*131e0*/  LEA R50, R50, R44, 0x1 ;  /* 0x0000002c32327211 */ /* 0x000fc800078e08ff */
[----:B------:R-:W-:-:S03]  /*131f0*/  LEA R49, R49, R50, 0x1 ;  /* 0x0000003231317211 */ /* 0x000fc600078e08ff */
[----:B------:R-:W1:Y:S01]  /*13200*/  LDC R73, c[0x0][0x268] ;  /* 0x00009a00ff497b82 */ /* 0x000e620000000800 */
[----:B--2---:R-:W-:-:S04]  /*13210*/  LEA R47, R47, R49, 0x1 ;  /* 0x000000312f2f7211 */ /* 0x004fc800078e08ff */
[----:B------:R-:W-:-:S03]  /*13220*/  LEA R53, R53, R47, 0x1 ;  /* 0x0000002f35357211 */ /* 0x000fc600078e08ff */
[----:B------:R-:W2:Y:S01]  /*13230*/  LDC R76, c[0x0][0x268] ;  /* 0x00009a00ff4c7b82 */ /* 0x000ea20000000800 */
[----:B------:R-:W-:-:S04]  /*13240*/  LEA R52, R52, R53, 0x1 ;  /* 0x0000003534347211 */ /* 0x000fc800078e08ff */
[----:B----4-:R-:W-:-:S03]  /*13250*/  LEA R51, R51, R52, 0x1 ;  /* 0x0000003433337211 */ /* 0x010fc600078e08ff */
        /* <DEDUP_REMOVED lines=28> */
[----:B---3--:R-:W-:-:S04]  /*13420*/  LEA R75, R75, R69, 0x1 ;  /* 0x000000454b4b7211 */ /* 0x008fc800078e08ff */
[----:B0-----:R-:W-:-:S03]  /*13430*/  LEA R74, R74, R75, 0x1 ;  /* 0x0000004b4a4a7211 */ /* 0x001fc600078e08ff */
[----:B------:R-:W0:Y:S01]  /*13440*/  LDC R223, c[0x0][0x268] ;  /* 0x00009a00ffdf7b82 */ /* 0x000e220000000800 */
[----:B-1----:R-:W-:-:S04]  /*13450*/  LEA R73, R73, R74, 0x1 ;  /* 0x0000004a49497211 */ /* 0x002fc800078e08ff */
[----:B------:R-:W-:-:S03]  /*13460*/  LEA R78, R78, R73, 0x1 ;  /* 0x000000494e4e7211 */ /* 0x000fc600078e08ff */
[----:B------:R-:W1:Y:S01]  /*13470*/  LDC R225, c[0x0][0x268] ;  /* 0x00009a00ffe17b82 */ /* 0x000e620000000800 */
[----:B------:R-:W-:-:S04]  /*13480*/  LEA R77, R77, R78, 0x1 ;  /* 0x0000004e4d4d7211 */ /* 0x000fc800078e08ff */
[----:B--2---:R-:W-:-:S03]  /*13490*/  LEA R76, R76, R77, 0x1 ;  /* 0x0000004d4c4c7211 */ /* 0x004fc600078e08ff */
[----:B------:R-:W2:Y:S01]  /*134a0*/  LDC R226, c[0x0][0x268] ;  /* 0x00009a00ffe27b82 */ /* 0x000ea20000000800 */
[----:B------:R-:W-:-:S04]  /*134b0*/  LEA R81, R81, R76, 0x1 ;  /* 0x0000004c51517211 */ /* 0x000fc800078e08ff */
[----:B------:R-:W-:-:S03]  /*134c0*/  LEA R80, R80, R81, 0x1 ;  /* 0x0000005150507211 */ /* 0x000fc600078e08ff */
[----:B------:R-:W3:Y:S01]  /*134d0*/  LDC R227, c[0x0][0x268] ;  /* 0x00009a00ffe37b82 */ /* 0x000ee20000000800 */
        /* <DEDUP_REMOVED lines=15> */
[----:B------:R-:W-:Y:S02]  /*135d0*/  LEA R20, P2, R27, R2, 0x1 ;  /* 0x000000021b147211 */ /* 0x000fe400078408ff */
[----:B------:R-:W-:Y:S02]  /*135e0*/  LEA R90, R97, R28, 0x1 ;  /* 0x0000001c615a7211 */ /* 0x000fe400078e08ff */
[----:B------:R-:W-:Y:S02]  /*135f0*/  LEA.HI.X.SX32 R21, R27, R0, 0x1, P2 ;  /* 0x000000001b157211 */ /* 0x000fe400010f0eff */
[----:B------:R-:W-:Y:S01]  /*13600*/  LEA R71, R96, R90, 0x1 ;  /* 0x0000005a60477211 */ /* 0x000fe200078e08ff */
[----:B------:R-:W3:Y:S01]  /*13610*/  LDC R233, c[0x0][0x268] ;  /* 0x00009a00ffe97b82 */ /* 0x000ee20000000800 */
[C---:B------:R-:W-:Y:S01]  /*13620*/  LEA R96, P1, R26.reuse, R2, 0x1 ;  /* 0x000000021a607211 */ /* 0x040fe200078208ff */
[----:B------:R5:W-:Y:S03]  /*13630*/  STL.64 [R1+0x1148], R20 ;  /* 0x0011481401007387 */ /* 0x000be60000100a00 */
[----:B------:R-:W-:-:S03]  /*13640*/  LEA.HI.X.SX32 R97, R26, R0, 0x1, P1 ;  /* 0x000000001a617211 */ /* 0x000fc600008f0eff */
[----:B------:R-:W3:Y:S02]  /*13650*/  LDC R234, c[0x0][0x268] ;  /* 0x00009a00ffea7b82 */ /* 0x000ee40000000800 */
[----:B------:R-:W-:Y:S06]  /*13660*/  STL.64 [R1+0x1150], R96 ;  /* 0x0011506001007387 */ /* 0x000fec0000100a00 */
[----:B------:R-:W3:Y:S08]  /*13670*/  LDC R236, c[0x0][0x268] ;  /* 0x00009a00ffec7b82 */ /* 0x000ef00000000800 */
[----:B------:R-:W3:Y:S01]  /*13680*/  LDC R235, c[0x0][0x268] ;  /* 0x00009a00ffeb7b82 */ /* 0x000ee20000000800 */
[----:B-----5:R-:W-:-:S07]  /*13690*/  LEA R20, P0, R22, R2, 0x1 ;  /* 0x0000000216147211 */ /* 0x020fce00078008ff */
[----:B------:R-:W5:Y:S01]  /*136a0*/  LDC R237, c[0x0][0x268] ;  /* 0x00009a00ffed7b82 */ /* 0x000f620000000800 */
[----:B------:R-:W-:-:S05]  /*136b0*/  LEA.HI.X.SX32 R21, R22, R0, 0x1, P0 ;  /* 0x0000000016157211 */ /* 0x000fca00000f0eff */
[----:B------:R4:W-:Y:S02]  /*136c0*/  STL.64 [R1+0x1140], R20 ;  /* 0x0011401401007387 */ /* 0x0009e40000100a00 */
[----:B------:R-:W5:Y:S08]  /*136d0*/  LDC R238, c[0x0][0x268] ;  /* 0x00009a00ffee7b82 */ /* 0x000f700000000800 */
[----:B------:R-:W5:Y:S01]  /*136e0*/  LDC R239, c[0x0][0x268] ;  /* 0x00009a00ffef7b82 */ /* 0x000f620000000800 */
[----:B----4-:R-:W4:Y:S01]  /*136f0*/  LDL.LU.64 R20, [R1+0x1990] ;  /* 0x0019900001147983 */ /* 0x010f220000300a00 */
[----:B------:R-:W-:-:S02]  /*13700*/  LEA R48, R98, R71, 0x1 ;  /* 0x0000004762307211 */ /* 0x000fc400078e08ff */
[-C--:B------:R-:W-:Y:S02]  /*13710*/  LEA R98, P1, R23, R2.reuse, 0x1 ;  /* 0x0000000217627211 */ /* 0x080fe400078208ff */
[C---:B------:R-:W-:Y:S02]  /*13720*/  LEA R96, P2, R24.reuse, R2, 0x1 ;  /* 0x0000000218607211 */ /* 0x040fe400078408ff */
[----:B------:R-:W5:Y:S01]  /*13730*/  LDC R240, c[0x0][0x268] ;  /* 0x00009a00fff07b82 */ /* 0x000f620000000800 */
[----:B------:R-:W-:Y:S02]  /*13740*/  LEA R26, R99, R48, 0x1 ;  /* 0x00000030631a7211 */ /* 0x000fe400078e08ff */
[-C--:B------:R-:W-:Y:S02]  /*13750*/  LEA.HI.X.SX32 R99, R23, R0.reuse, 0x1, P1 ;  /* 0x0000000017637211 */ /* 0x080fe400008f0eff */
[----:B------:R-:W-:Y:S02]  /*13760*/  LEA.HI.X.SX32 R97, R24, R0, 0x1, P2 ;  /* 0x0000000018617211 */ /* 0x000fe400010f0eff */
[----:B------:R-:W-:Y:S01]  /*13770*/  LEA R25, R100, R26, 0x1 ;  /* 0x0000001a64197211 */ /* 0x000fe200078e08ff */
[----:B------:R-:W-:Y:S01]  /*13780*/  STL.64 [R1+0x1138], R98 ;  /* 0x0011386201007387 */ /* 0x000fe20000100a00 */
[----:B------:R-:W-:Y:S01]  /*13790*/  LEA R100, P0, R19, R2, 0x1 ;  /* 0x0000000213647211 */ /* 0x000fe200078008ff */
[----:B------:R-:W5:Y:S02]  /*137a0*/  LDC R242, c[0x0][0x268] ;  /* 0x00009a00fff27b82 */ /* 0x000f640000000800 */
[----:B------:R-:W-:Y:S01]  /*137b0*/  STL.64 [R1+0x1130], R96 ;  /* 0x0011306001007387 */ /* 0x000fe20000100a00 */
[----:B------:R-:W-:-:S02]  /*137c0*/  LEA R22, R101, R25, 0x1 ;  /* 0x0000001965167211 */ /* 0x000fc400078e08ff */
[----:B------:R-:W-:-:S03]  /*137d0*/  LEA.HI.X.SX32 R101, R19, R0, 0x1, P0 ;  /* 0x0000000013657211 */ /* 0x000fc600000f0eff */
[----:B------:R-:W5:Y:S02]  /*137e0*/  LDC R241, c[0x0][0x268] ;  /* 0x00009a00fff17b82 */ /* 0x000f640000000800 */
[----:B------:R0:W-:Y:S06]  /*137f0*/  STL.64 [R1+0x1128], R100 ;  /* 0x0011286401007387 */ /* 0x0001ec0000100a00 */
[----:B------:R-:W5:Y:S01]  /*13800*/  LDC R243, c[0x0][0x268] ;  /* 0x00009a00fff37b82 */ /* 0x000f620000000800 */
[----:B0-----:R-:W-:-:S07]  /*13810*/  LEA R100, P0, R16, R2, 0x1 ;  /* 0x0000000210647211 */ /* 0x001fce00078008ff */
[----:B------:R-:W0:Y:S01]  /*13820*/  LDC R244, c[0x0][0x268] ;  /* 0x00009a00fff47b82 */ /* 0x000e220000000800 */
[----:B------:R-:W-:Y:S02]  /*13830*/  LEA.HI.X.SX32 R101, R16, R0, 0x1, P0 ;  /* 0x0000000010657211 */ /* 0x000fe400000f0eff */
[----:B------:R-:W-:-:S05]  /*13840*/  LEA R23, R103, R22, 0x1 ;  /* 0x0000001667177211 */ /* 0x000fca00078e08ff */
[----:B------:R-:W0:Y:S08]  /*13850*/  LDC R245, c[0x0][0x268] ;  /* 0x00009a00fff57b82 */ /* 0x000e300000000800 */
        /* <DEDUP_REMOVED lines=8> */
[----:B------:R-:W0:Y:S01]  /*138e0*/  LDC R170, c[0x0][0x268] ;  /* 0x00009a00ffaa7b82 */ /* 0x000e220000000800 */
[----:B----4-:R-:W-:-:S02]  /*138f0*/  LEA R98, P1, R20, R2, 0x1 ;  /* 0x0000000214627211 */ /* 0x010fc400078208ff */
[C---:B------:R-:W-:Y:S02]  /*13900*/  LEA R96, P2, R21.reuse, R2, 0x1 ;  /* 0x0000000215607211 */ /* 0x040fe400078408ff */
[-C--:B------:R-:W-:Y:S02]  /*13910*/  LEA.HI.X.SX32 R99, R20, R0.reuse, 0x1, P1 ;  /* 0x0000000014637211 */ /* 0x080fe400008f0eff */
[----:B------:R-:W-:-:S03]  /*13920*/  LEA.HI.X.SX32 R97, R21, R0, 0x1, P2 ;  /* 0x0000000015617211 */ /* 0x000fc600010f0eff */
[----:B------:R4:W-:Y:S04]  /*13930*/  STL.64 [R1+0x1120], R98 ;  /* 0x0011206201007387 */ /* 0x0009e80000100a00 */
[----:B------:R1:W-:Y:S01]  /*13940*/  STL.64 [R1+0x1118], R96 ;  /* 0x0011186001007387 */ /* 0x0003e20000100a00 */
[CC--:B----4-:R-:W-:Y:S02]  /*13950*/  LEA R98, P1, R17.reuse, R2.reuse, 0x1 ;  /* 0x0000000211627211 */ /* 0x0d0fe400078208ff */
[C---:B-1----:R-:W-:Y:S02]  /*13960*/  LEA R96, P2, R18.reuse, R2, 0x1 ;  /* 0x0000000212607211 */ /* 0x042fe400078408ff */
[-C--:B------:R-:W-:Y:S02]  /*13970*/  LEA.HI.X.SX32 R99, R17, R0.reuse, 0x1, P1 ;  /* 0x0000000011637211 */ /* 0x080fe400008f0eff */
[----:B------:R-:W-:Y:S01]  /*13980*/  LEA.HI.X.SX32 R97, R18, R0, 0x1, P2 ;  /* 0x0000000012617211 */ /* 0x000fe200010f0eff */
[----:B------:R1:W-:Y:S04]  /*13990*/  STL.64 [R1+0x1110], R100 ;  /* 0x0011106401007387 */ /* 0x0003e80000100a00 */
[----:B------:R4:W-:Y:S04]  /*139a0*/  STL.64 [R1+0x1108], R98 ;  /* 0x0011086201007387 */ /* 0x0009e80000100a00 */
[----:B------:R2:W-:Y:S01]  /*139b0*/  STL.64 [R1+0x1100], R96 ;  /* 0x0011006001007387 */ /* 0x0005e20000100a00 */
[----:B-1----:R-:W-:-:S02]  /*139c0*/  LEA R100, P0, R12, R2, 0x1 ;  /* 0x000000020c647211 */ /* 0x002fc400078008ff */
[C---:B----4-:R-:W-:Y:S02]  /*139d0*/  LEA R98, P1, R13.reuse, R2, 0x1 ;  /* 0x000000020d627211 */ /* 0x050fe400078208ff */
[----:B------:R-:W-:Y:S02]  /*139e0*/  LEA.HI.X.SX32 R101, R12, R0, 0x1, P0 ;  /* 0x000000000c657211 */ /* 0x000fe400000f0eff */
[C---:B--2---:R-:W-:Y:S02]  /*139f0*/  LEA R96, P2, R14.reuse, R2, 0x1 ;  /* 0x000000020e607211 */ /* 0x044fe400078408ff */
[-C--:B------:R-:W-:Y:S02]  /*13a00*/  LEA.HI.X.SX32 R99, R13, R0.reuse, 0x1, P1 ;  /* 0x000000000d637211 */ /* 0x080fe400008f0eff */
[----:B------:R-:W-:Y:S01]  /*13a10*/  LEA.HI.X.SX32 R97, R14, R0, 0x1, P2 ;  /* 0x000000000e617211 */ /* 0x000fe200010f0eff */
[----:B------:R1:W-:Y:S04]  /*13a20*/  STL.64 [R1+0x10f8], R100 ;  /* 0x0010f86401007387 */ /* 0x0003e80000100a00 */
[----:B------:R2:W-:Y:S04]  /*13a30*/  STL.64 [R1+0x10f0], R98 ;  /* 0x0010f06201007387 */ /* 0x0005e80000100a00 */
[----:B------:R4:W-:Y:S01]  /*13a40*/  STL.64 [R1+0x10e8], R96 ;  /* 0x0010e86001007387 */ /* 0x0009e20000100a00 */
[----:B-1----:R-:W-:-:S02]  /*13a50*/  LEA R100, P0, R9, R2, 0x1 ;  /* 0x0000000209647211 */ /* 0x002fc400078008ff */
[C---:B--2---:R-:W-:Y:S02]  /*13a60*/  LEA R98, P1, R10.reuse, R2, 0x1 ;  /* 0x000000020a627211 */ /* 0x044fe400078208ff */
[----:B------:R-:W-:Y:S02]  /*13a70*/  LEA.HI.X.SX32 R101, R9, R0, 0x1, P0 ;  /* 0x0000000009657211 */ /* 0x000fe400000f0eff */
[C---:B----4-:R-:W-:Y:S02]  /*13a80*/  LEA R96, P2, R11.reuse, R2, 0x1 ;  /* 0x000000020b607211 */ /* 0x050fe400078408ff */
        /* <DEDUP_REMOVED lines=29> */
[----:B------:R-:W-:Y:S01]  /*13c60*/  STL.64 [R1+0x1098], R100 ;  /* 0x0010986401007387 */ /* 0x000fe20000100a00 */
[----:B------:R-:W-:-:S03]  /*13c70*/  LEA R30, P2, R32, R2, 0x1 ;  /* 0x00000002201e7211 */ /* 0x000fc600078408ff */
[----:B------:R1:W-:Y:S04]  /*13c80*/  STL.64 [R1+0x1090], R98 ;  /* 0x0010906201007387 */ /* 0x0003e80000100a00 */
[----:B------:R2:W-:Y:S01]  /*13c90*/  STL.64 [R1+0x1088], R96 ;  /* 0x0010886001007387 */ /* 0x0005e20000100a00 */
[----:B------:R-:W-:Y:S02]  /*13ca0*/  LEA.HI.X.SX32 R31, R32, R0, 0x1, P2 ;  /* 0x00000000201f7211 */ /* 0x000fe400010f0eff */
[CC--:B-1----:R-:W-:Y:S02]  /*13cb0*/  LEA R98, P0, R34.reuse, R2.reuse, 0x1 ;  /* 0x0000000222627211 */ /* 0x0c2fe400078008ff */
[----:B--2---:R-:W-:Y:S02]  /*13cc0*/  LEA R96, P1, R33, R2, 0x1 ;  /* 0x0000000221607211 */ /* 0x004fe400078208ff */
[----:B------:R-:W-:-:S02]  /*13cd0*/  LEA.HI.X.SX32 R99, R34, R0, 0x1, P0 ;  /* 0x0000000022637211 */ /* 0x000fc400000f0eff */
[----:B------:R-:W-:-:S03]  /*13ce0*/  LEA.HI.X.SX32 R97, R33, R0, 0x1, P1 ;  /* 0x0000000021617211 */ /* 0x000fc600008f0eff */
[----:B------:R1:W-:Y:S04]  /*13cf0*/  STL.64 [R1+0x1080], R98 ;  /* 0x0010806201007387 */ /* 0x0003e80000100a00 */
[----:B------:R2:W-:Y:S04]  /*13d00*/  STL.64 [R1+0x1078], R96 ;  /* 0x0010786001007387 */ /* 0x0005e80000100a00 */
[----:B------:R4:W-:Y:S01]  /*13d10*/  STL.64 [R1+0x1070], R30 ;  /* 0x0010701e01007387 */ /* 0x0009e20000100a00 */
[-C--:B-1----:R-:W-:Y:S02]  /*13d20*/  LEA R98, P0, R37, R2.reuse, 0x1 ;  /* 0x0000000225627211 */ /* 0x082fe400078008ff */
[----:B--2---:R-:W-:-:S02]  /*13d30*/  LEA R96, P1, R36, R2, 0x1 ;  /* 0x0000000224607211 */ /* 0x004fc400078208ff */
[----:B------:R-:W-:Y:S02]  /*13d40*/  LEA.HI.X.SX32 R99, R37, R0, 0x1, P0 ;  /* 0x0000000025637211 */ /* 0x000fe400000f0eff */
[C---:B----4-:R-:W-:Y:S02]  /*13d50*/  LEA R30, P2, R35.reuse, R2, 0x1 ;  /* 0x00000002231e7211 */ /* 0x050fe400078408ff */
[-C--:B------:R-:W-:Y:S02]  /*13d60*/  LEA.HI.X.SX32 R97, R36, R0.reuse, 0x1, P1 ;  /* 0x0000000024617211 */ /* 0x080fe400008f0eff */
[----:B------:R-:W-:Y:S01]  /*13d70*/  LEA.HI.X.SX32 R31, R35, R0, 0x1, P2 ;  /* 0x00000000231f7211 */ /* 0x000fe200010f0eff */
[----:B------:R-:W-:Y:S01]  /*13d80*/  STL.64 [R1+0x1068], R98 ;  /* 0x0010686201007387 */ /* 0x000fe20000100a00 */
[CC--:B------:R-:W-:Y:S02]  /*13d90*/  LEA R36, P0, R40.reuse, R2.reuse, 0x1 ;  /* 0x0000000228247211 */ /* 0x0c0fe400078008ff */
[----:B------:R-:W-:Y:S01]  /*13da0*/  LEA R32, P1, R39, R2, 0x1 ;  /* 0x0000000227207211 */ /* 0x000fe200078208ff */
[----:B------:R-:W-:Y:S01]  /*13db0*/  STL.64 [R1+0x1060], R96 ;  /* 0x0010606001007387 */ /* 0x000fe20000100a00 */
[----:B------:R-:W-:-:S03]  /*13dc0*/  LEA.HI.X.SX32 R37, R40, R0, 0x1, P0 ;  /* 0x0000000028257211 */ /* 0x000fc600000f0eff */
[----:B------:R1:W-:Y:S01]  /*13dd0*/  STL.64 [R1+0x1058], R30 ;  /* 0x0010581e01007387 */ /* 0x0003e20000100a00 */
[----:B------:R-:W-:-:S03]  /*13de0*/  LEA.HI.X.SX32 R33, R39, R0, 0x1, P1 ;  /* 0x0000000027217211 */ /* 0x000fc600008f0eff */
[----:B------:R2:W-:Y:S01]  /*13df0*/  STL.64 [R1+0x1050], R36 ;  /* 0x0010502401007387 */ /* 0x0005e20000100a00 */
[----:B-1----:R-:W-:-:S03]  /*13e00*/  LEA R30, P2, R38, R2, 0x1 ;  /* 0x00000002261e7211 */ /* 0x002fc600078408ff */
[----:B------:R1:W-:Y:S01]  /*13e10*/  STL.64 [R1+0x1048], R32 ;  /* 0x0010482001007387 */ /* 0x0003e20000100a00 */
[----:B------:R-:W-:Y:S02]  /*13e20*/  LEA.HI.X.SX32 R31, R38, R0, 0x1, P2 ;  /* 0x00000000261f7211 */ /* 0x000fe400010f0eff */
[----:B--2---:R-:W-:-:S03]  /*13e30*/  LEA R36, P0, R43, R2, 0x1 ;  /* 0x000000022b247211 */ /* 0x004fc600078008ff */
[----:B------:R2:W-:Y:S01]  /*13e40*/  STL.64 [R1+0x1040], R30 ;  /* 0x0010401e01007387 */ /* 0x0005e20000100a00 */
[C---:B-1----:R-:W-:Y:S02]  /*13e50*/  LEA R32, P1, R42.reuse, R2, 0x1 ;  /* 0x000000022a207211 */ /* 0x042fe400078208ff */
[-C--:B------:R-:W-:Y:S02]  /*13e60*/  LEA.HI.X.SX32 R37, R43, R0.reuse, 0x1, P0 ;  /* 0x000000002b257211 */ /* 0x080fe400000f0eff */
[----:B------:R-:W-:Y:S02]  /*13e70*/  LEA.HI.X.SX32 R33, R42, R0, 0x1, P1 ;  /* 0x000000002a217211 */ /* 0x000fe400008f0eff */
[----:B--2---:R-:W-:-:S03]  /*13e80*/  LEA R30, P2, R41, R2, 0x1 ;  /* 0x00000002291e7211 */ /* 0x004fc600078408ff */
[----:B------:R-:W-:Y:S01]  /*13e90*/  STL.64 [R1+0x1030], R32 ;  /* 0x0010302001007387 */ /* 0x000fe20000100a00 */
[----:B------:R-:W-:-:S03]  /*13ea0*/  LEA.HI.X.SX32 R31, R41, R0, 0x1, P2 ;  /* 0x00000000291f7211 */ /* 0x000fc600010f0eff */
[----:B------:R1:W-:Y:S01]  /*13eb0*/  STL.64 [R1+0x1038], R36 ;  /* 0x0010382401007387 */ /* 0x0003e20000100a00 */
[----:B------:R-:W-:-:S03]  /*13ec0*/  LEA R38, P0, R46, R2, 0x1 ;  /* 0x000000022e267211 */ /* 0x000fc600078008ff */
[----:B------:R2:W-:Y:S01]  /*13ed0*/  STL.64 [R1+0x1028], R30 ;  /* 0x0010281e01007387 */ /* 0x0005e20000100a00 */
[----:B------:R-:W-:Y:S02]  /*13ee0*/  LEA.HI.X.SX32 R39, R46, R0, 0x1, P0 ;  /* 0x000000002e277211 */ /* 0x000fe400000f0eff */
[CC--:B-1----:R-:W-:Y:S02]  /*13ef0*/  LEA R36, P1, R45.reuse, R2.reuse, 0x1 ;  /* 0x000000022d247211 */ /* 0x0c2fe400078208ff */
[C---:B--2---:R-:W-:Y:S02]  /*13f00*/  LEA R30, P2, R44.reuse, R2, 0x1 ;  /* 0x000000022c1e7211 */ /* 0x044fe400078408ff */
[-C--:B------:R-:W-:Y:S02]  /*13f10*/  LEA.HI.X.SX32 R37, R45, R0.reuse, 0x1, P1 ;  /* 0x000000002d257211 */ /* 0x080fe400008f0eff */
[----:B------:R-:W-:Y:S01]  /*13f20*/  LEA.HI.X.SX32 R31, R44, R0, 0x1, P2 ;  /* 0x000000002c1f7211 */ /* 0x000fe200010f0eff */
[----:B------:R1:W-:Y:S04]  /*13f30*/  STL.64 [R1+0x1020], R38 ;  /* 0x0010202601007387 */ /* 0x0003e80000100a00 */
[----:B------:R2:W-:Y:S04]  /*13f40*/  STL.64 [R1+0x1018], R36 ;  /* 0x0010182401007387 */ /* 0x0005e80000100a00 */
[----:B------:R4:W-:Y:S01]  /*13f50*/  STL.64 [R1+0x1010], R30 ;  /* 0x0010101e01007387 */ /* 0x0009e20000100a00 */
[----:B-1----:R-:W-:-:S02]  /*13f60*/  LEA R38, P0, R50, R2, 0x1 ;  /* 0x0000000232267211 */ /* 0x002fc400078008ff */
[-C--:B--2---:R-:W-:Y:S02]  /*13f70*/  LEA R36, P1, R49, R2.reuse, 0x1 ;  /* 0x0000000231247211 */ /* 0x084fe400078208ff */
[C---:B----4-:R-:W-:Y:S02]  /*13f80*/  LEA R30, P2, R47.reuse, R2, 0x1 ;  /* 0x000000022f1e7211 */ /* 0x050fe400078408ff */
[-C--:B------:R-:W-:Y:S02]  /*13f90*/  LEA.HI.X.SX32 R39, R50, R0.reuse, 0x1, P0 ;  /* 0x0000000032277211 */ /* 0x080fe400000f0eff */
[-C--:B------:R-:W-:Y:S02]  /*13fa0*/  LEA.HI.X.SX32 R31, R47, R0.reuse, 0x1, P2 ;  /* 0x000000002f1f7211 */ /* 0x080fe400010f0eff */
[----:B------:R-:W-:-:S03]  /*13fb0*/  LEA.HI.X.SX32 R37, R49, R0, 0x1, P1 ;  /* 0x0000000031257211 */ /* 0x000fc600008f0eff */
        /* <DEDUP_REMOVED lines=8> */
[----:B------:R-:W-:Y:S02]  /*14040*/  LEA.HI.X.SX32 R37, R51, R0, 0x1, P2 ;  /* 0x0000000033257211 */ /* 0x000fe400010f0eff */
[C---:B------:R-:W-:Y:S01]  /*14050*/  LEA R44, P0, R56.reuse, R2, 0x1 ;  /* 0x00000002382c7211 */ /* 0x040fe200078008ff */
[----:B------:R-:W-:Y:S04]  /*14060*/  STL.64 [R1+0xfe8], R38 ;  /* 0x000fe82601007387 */ /* 0x000fe80000100a00 */
[----:B------:R1:W-:Y:S01]  /*14070*/  STL.64 [R1+0xff0], R42 ;  /* 0x000ff02a01007387 */ /* 0x0003e20000100a00 */
[----:B------:R-:W-:-:S03]  /*14080*/  LEA.HI.X.SX32 R45, R56, R0, 0x1, P0 ;  /* 0x00000000382d7211 */ /* 0x000fc600000f0eff */
[----:B------:R2:W-:Y:S01]  /*14090*/  STL.64 [R1+0xfe0], R36 ;  /* 0x000fe02401007387 */ /* 0x0005e20000100a00 */
        /* <DEDUP_REMOVED lines=8> */
[CC--:B--2---:R-:W-:Y:S02]  /*14120*/  LEA R42, P1, R58.reuse, R2.reuse, 0x1 ;  /* 0x000000023a2a7211 */ /* 0x0c4fe400078208ff */
[----:B----4-:R-:W-:Y:S02]  /*14130*/  LEA R36, P2, R57, R2, 0x1 ;  /* 0x0000000239247211 */ /* 0x010fe400078408ff */
[-C--:B------:R-:W-:Y:S02]  /*14140*/  LEA.HI.X.SX32 R45, R59, R0.reuse, 0x1, P0 ;  /* 0x000000003b2d7211 */ /* 0x080fe400000f0eff */
[-C--:B------:R-:W-:Y:S02]  /*14150*/  LEA.HI.X.SX32 R37, R57, R0.reuse, 0x1, P2 ;  /* 0x0000000039257211 */ /* 0x080fe400010f0eff */
[----:B------:R-:W-:-:S03]  /*14160*/  LEA.HI.X.SX32 R43, R58, R0, 0x1, P1 ;  /* 0x000000003a2b7211 */ /* 0x000fc600008f0eff */
[----:B------:R-:W-:Y:S01]  /*14170*/  STL.64 [R1+0xfb0], R36 ;  /* 0x000fb02401007387 */ /* 0x000fe20000100a00 */
[----:B------:R-:W-:-:S03]  /*14180*/  LEA R50, P0, R62, R2, 0x1 ;  /* 0x000000023e327211 */ /* 0x000fc600078008ff */
[----:B------:R1:W-:Y:S01]  /*14190*/  STL.64 [R1+0xfc0], R44 ;  /* 0x000fc02c01007387 */ /* 0x0003e20000100a00 */
[----:B------:R-:W-:-:S03]  /*141a0*/  LEA R20, R102, R23, 0x1 ;  /* 0x0000001766147211 */ /* 0x000fc600078e08ff */
[----:B------:R2:W-:Y:S01]  /*141b0*/  STL.64 [R1+0xfb8], R42 ;  /* 0x000fb82a01007387 */ /* 0x0005e20000100a00 */
[----:B------:R-:W-:Y:S02]  /*141c0*/  LEA.HI.X.SX32 R51, R62, R0, 0x1, P0 ;  /* 0x000000003e337211 */ /* 0x000fe400000f0eff */
[CC--:B-1----:R-:W-:Y:S02]  /*141d0*/  LEA R44, P1, R61.reuse, R2.reuse, 0x1 ;  /* 0x000000023d2c7211 */ /* 0x0c2fe400078208ff */
[----:B--2---:R-:W-:Y:S02]  /*141e0*/  LEA R42, P2, R60, R2, 0x1 ;  /* 0x000000023c2a7211 */ /* 0x004fe400078408ff */
[----:B------:R-:W-:Y:S02]  /*141f0*/  LEA.HI.X.SX32 R45, R61, R0, 0x1, P1 ;  /* 0x000000003d2d7211 */ /* 0x000fe400008f0eff */
[----:B------:R-:W-:Y:S02]  /*14200*/  LEA R19, R104, R20, 0x1 ;  /* 0x0000001468137211 */ /* 0x000fe400078e08ff */
[----:B------:R-:W-:Y:S01]  /*14210*/  LEA.HI.X.SX32 R43, R60, R0, 0x1, P2 ;  /* 0x000000003c2b7211 */ /* 0x000fe200010f0eff */
[----:B------:R-:W-:Y:S01]  /*14220*/  STL.64 [R1+0xfa0], R44 ;  /* 0x000fa02c01007387 */ /* 0x000fe20000100a00 */
[----:B------:R-:W-:-:S02]  /*14230*/  LEA R17, R105, R19, 0x1 ;  /* 0x0000001369117211 */ /* 0x000fc400078e08ff */
[----:B------:R-:W-:Y:S01]  /*14240*/  LEA R52, P0, R65, R2, 0x1 ;  /* 0x0000000241347211 */ /* 0x000fe200078008ff */
[----:B------:R1:W-:Y:S01]  /*14250*/  STL.64 [R1+0xfa8], R50 ;  /* 0x000fa83201007387 */ /* 0x0003e20000100a00 */
[----:B------:R-:W-:-:S03]  /*14260*/  LEA R16, R106, R17, 0x1 ;  /* 0x000000116a107211 */ /* 0x000fc600078e08ff */
[----:B------:R2:W-:Y:S01]  /*14270*/  STL.64 [R1+0xf98], R42 ;  /* 0x000f982a01007387 */ /* 0x0005e20000100a00 */
[----:B------:R-:W-:Y:S02]  /*14280*/  LEA.HI.X.SX32 R53, R65, R0, 0x1, P0 ;  /* 0x0000000041357211 */ /* 0x000fe400000f0eff */
[CC--:B-1----:R-:W-:Y:S02]  /*14290*/  LEA R50, P1, R64.reuse, R2.reuse, 0x1 ;  /* 0x0000000240327211 */ /* 0x0c2fe400078208ff */
[C---:B--2---:R-:W-:Y:S02]  /*142a0*/  LEA R42, P2, R63.reuse, R2, 0x1 ;  /* 0x000000023f2a7211 */ /* 0x044fe400078408ff */
[-C--:B------:R-:W-:Y:S02]  /*142b0*/  LEA.HI.X.SX32 R51, R64, R0.reuse, 0x1, P1 ;  /* 0x0000000040337211 */ /* 0x080fe400008f0eff */
[----:B------:R-:W-:Y:S01]  /*142c0*/  LEA.HI.X.SX32 R43, R63, R0, 0x1, P2 ;  /* 0x000000003f2b7211 */ /* 0x000fe200010f0eff */
[----:B------:R-:W-:Y:S01]  /*142d0*/  STL.64 [R1+0xf90], R52 ;  /* 0x000f903401007387 */ /* 0x000fe20000100a00 */
[----:B------:R-:W-:-:S03]  /*142e0*/  LEA R12, R107, R16, 0x1 ;  /* 0x000000106b0c7211 */ /* 0x000fc600078e08ff */
[----:B------:R-:W-:Y:S01]  /*142f0*/  STL.64 [R1+0xf88], R50 ;  /* 0x000f883201007387 */ /* 0x000fe20000100a00 */
[----:B------:R-:W-:-:S03]  /*14300*/  LEA R13, R109, R12, 0x1 ;  /* 0x0000000c6d0d7211 */ /* 0x000fc600078e08ff */
[----:B------:R1:W-:Y:S01]  /*14310*/  STL.64 [R1+0xf80], R42 ;  /* 0x000f802a01007387 */ /* 0x0003e20000100a00 */
[----:B------:R-:W-:Y:S02]  /*14320*/  LEA R54, P0, R68, R2, 0x1 ;  /* 0x0000000244367211 */ /* 0x000fe400078008ff */
[----:B------:R-:W-:Y:S02]  /*14330*/  LEA R10, R108, R13, 0x1 ;  /* 0x0000000d6c0a7211 */ /* 0x000fe400078e08ff */
[----:B------:R-:W-:Y:S02]  /*14340*/  LEA.HI.X.SX32 R55, R68, R0, 0x1, P0 ;  /* 0x0000000044377211 */ /* 0x000fe400000f0eff */
[CC--:B-1----:R-:W-:Y:S02]  /*14350*/  LEA R42, P2, R66.reuse, R2.reuse, 0x1 ;  /* 0x00000002422a7211 */ /* 0x0c2fe400078408ff */
[----:B------:R-:W-:Y:S02]  /*14360*/  LEA R50, P1, R67, R2, 0x1 ;  /* 0x0000000243327211 */ /* 0x000fe400078208ff */
[----:B------:R-:W-:-:S02]  /*14370*/  LEA.HI.X.SX32 R43, R66, R0, 0x1, P2 ;  /* 0x00000000422b7211 */ /* 0x000fc400010f0eff */
[----:B------:R-:W-:Y:S02]  /*14380*/  LEA R9, R110, R10, 0x1 ;  /* 0x0000000a6e097211 */ /* 0x000fe400078e08ff */
[----:B------:R-:W-:Y:S01]  /*14390*/  LEA R56, P0, R72, R2, 0x1 ;  /* 0x0000000248387211 */ /* 0x000fe200078008ff */
[----:B------:R-:W-:Y:S01]  /*143a0*/  STL.64 [R1+0xf68], R42 ;  /* 0x000f682a01007387 */ /* 0x000fe20000100a00 */
[----:B------:R-:W-:-:S03]  /*143b0*/  LEA.HI.X.SX32 R51, R67, R0, 0x1, P1 ;  /* 0x0000000043337211 */ /* 0x000fc600008f0eff */
[----:B------:R1:W-:Y:S01]  /*143c0*/  STL.64 [R1+0xf78], R54 ;  /* 0x000f783601007387 */ /* 0x0003e20000100a00 */
[----:B------:R-:W-:Y:S02]  /*143d0*/  LEA R8, R111, R9, 0x1 ;  /* 0x000000096f087211 */ /* 0x000fe400078e08ff */
[----:B------:R-:W-:Y:S01]  /*143e0*/  LEA.HI.X.SX32 R57, R72, R0, 0x1, P0 ;  /* 0x0000000048397211 */ /* 0x000fe200000f0eff */
[----:B------:R2:W-:Y:S01]  /*143f0*/  STL.64 [R1+0xf70], R50 ;  /* 0x000f703201007387 */ /* 0x0005e20000100a00 */
[----:B------:R-:W-:Y:S02]  /*14400*/  LEA R7, R112, R8, 0x1 ;  /* 0x0000000870077211 */ /* 0x000fe400078e08ff */
[C---:B-1----:R-:W-:Y:S01]  /*14410*/  LEA R54, P1, R70.reuse, R2, 0x1 ;  /* 0x0000000246367211 */ /* 0x042fe200078208ff */
[----:B------:R1:W-:Y:S03]  /*14420*/  STL.64 [R1+0xf60], R56 ;  /* 0x000f603801007387 */ /* 0x0003e60000100a00 */
[----:B------:R-:W-:-:S02]  /*14430*/  LEA.HI.X.SX32 R55, R70, R0, 0x1, P1 ;  /* 0x0000000046377211 */ /* 0x000fc400008f0eff */
[-C--:B--2---:R-:W-:Y:S02]  /*14440*/  LEA R50, P2, R69, R2.reuse, 0x1 ;  /* 0x0000000245327211 */ /* 0x084fe400078408ff */
[----:B------:R-:W-:Y:S01]  /*14450*/  LEA R58, P0, R75, R2, 0x1 ;  /* 0x000000024b3a7211 */ /* 0x000fe200078008ff */
[----:B------:R2:W-:Y:S01]  /*14460*/  STL.64 [R1+0xf58], R54 ;  /* 0x000f583601007387 */ /* 0x0005e20000100a00 */
[----:B------:R-:W-:Y:S02]  /*14470*/  LEA R3, R113, R7, 0x1 ;  /* 0x0000000771037211 */ /* 0x000fe400078e08ff */
[----:B------:R-:W-:Y:S02]  /*14480*/  LEA.HI.X.SX32 R51, R69, R0, 0x1, P2 ;  /* 0x0000000045337211 */ /* 0x000fe400010f0eff */
[----:B-1----:R-:W-:Y:S02]  /*14490*/  LEA R56, P1, R74, R2, 0x1 ;  /* 0x000000024a387211 */ /* 0x002fe400078208ff */
[----:B------:R-:W-:-:S02]  /*144a0*/  LEA.HI.X.SX32 R59, R75, R0, 0x1, P0 ;  /* 0x000000004b3b7211 */ /* 0x000fc400000f0eff */
[----:B------:R-:W-:Y:S02]  /*144b0*/  LEA.HI.X.SX32 R57, R74, R0, 0x1, P1 ;  /* 0x000000004a397211 */ /* 0x000fe400008f0eff */
[----:B--2---:R-:W-:Y:S02]  /*144c0*/  LEA R54, P2, R73, R2, 0x1 ;  /* 0x0000000249367211 */ /* 0x004fe400078408ff */
[----:B------:R-:W-:Y:S01]  /*144d0*/  LEA R27, R115, R3, 0x1 ;  /* 0x00000003731b7211 */ /* 0x000fe200078e08ff */
[----:B------:R-:W-:Y:S01]  /*144e0*/  STL.64 [R1+0xf50], R50 ;  /* 0x000f503201007387 */ /* 0x000fe20000100a00 */
[----:B------:R-:W-:Y:S02]  /*144f0*/  LEA.HI.X.SX32 R55, R73, R0, 0x1, P2 ;  /* 0x0000000049377211 */ /* 0x000fe400010f0eff */
[----:B------:R-:W-:Y:S01]  /*14500*/  LEA R6, R114, R27, 0x1 ;  /* 0x0000001b72067211 */ /* 0x000fe200078e08ff */
[----:B------:R-:W-:Y:S01]  /*14510*/  STL.64 [R1+0xf48], R58 ;  /* 0x000f483a01007387 */ /* 0x000fe20000100a00 */
[----:B------:R-:W-:-:S03]  /*14520*/  LEA R60, P0, R78, R2, 0x1 ;  /* 0x000000024e3c7211 */ /* 0x000fc600078008ff */
        /* <DEDUP_REMOVED lines=8> */
[----:B------:R1:W-:Y:S01]  /*145b0*/  STL.64 [R1+0xf30], R60 ;  /* 0x000f303c01007387 */ /* 0x0003e20000100a00 */
[----:B------:R-:W-:-:S03]  /*145c0*/  LEA R24, R117, R5, 0x1 ;  /* 0x0000000575187211 */ /* 0x000fc600078e08ff */
[----:B------:R2:W-:Y:S01]  /*145d0*/  STL.64 [R1+0xf28], R56 ;  /* 0x000f283801007387 */ /* 0x0005e20000100a00 */
[----:B------:R-:W-:-:S03]  /*145e0*/  LEA R21, R118, R24, 0x1 ;  /* 0x0000001876157211 */ /* 0x000fc600078e08ff */
[----:B------:R4:W-:Y:S01]  /*145f0*/  STL.64 [R1+0xf20], R54 ;  /* 0x000f203601007387 */ /* 0x0009e20000100a00 */
[-C--:B-1----:R-:W-:Y:S02]  /*14600*/  LEA R60, P0, R81, R2.reuse, 0x1 ;  /* 0x00000002513c7211 */ /* 0x082fe400078008ff */
[CC--:B--2---:R-:W-:Y:S02]  /*14610*/  LEA R56, P1, R80.reuse, R2.reuse, 0x1 ;  /* 0x0000000250387211 */ /* 0x0c4fe400078208ff */
[----:B----4-:R-:W-:Y:S02]  /*14620*/  LEA R54, P2, R79, R2, 0x1 ;  /* 0x000000024f367211 */ /* 0x010fe400078408ff */
[-C--:B------:R-:W-:Y:S02]  /*14630*/  LEA.HI.X.SX32 R57, R80, R0.reuse, 0x1, P1 ;  /* 0x0000000050397211 */ /* 0x080fe400008f0eff */
[----:B------:R-:W-:Y:S02]  /*14640*/  LEA R4, R119, R21, 0x1 ;  /* 0x0000001577047211 */ /* 0x000fe400078e08ff */
[----:B------:R-:W-:-:S02]  /*14650*/  LEA.HI.X.SX32 R61, R81, R0, 0x1, P0 ;  /* 0x00000000513d7211 */ /* 0x000fc400000f0eff */
[----:B------:R-:W-:Y:S01]  /*14660*/  LEA.HI.X.SX32 R55, R79, R0, 0x1, P2 ;  /* 0x000000004f377211 */ /* 0x000fe200010f0eff */
[----:B------:R-:W-:Y:S01]  /*14670*/  STL.64 [R1+0xf10], R56 ;  /* 0x000f103801007387 */ /* 0x000fe20000100a00 */
[----:B------:R-:W-:Y:S02]  /*14680*/  LEA R34, R121, R4, 0x1 ;  /* 0x0000000479227211 */ /* 0x000fe400078e08ff */
        /* <DEDUP_REMOVED lines=8> */
[----:B------:R-:W-:Y:S02]  /*14710*/  LEA.HI.X.SX32 R55, R82, R0, 0x1, P2 ;  /* 0x0000000052377211 */ /* 0x000fe400010f0eff */
[----:B------:R-:W-:Y:S01]  /*14720*/  LEA R14, R122, R18, 0x1 ;  /* 0x000000127a0e7211 */ /* 0x000fe200078e08ff */
[----:B------:R1:W-:Y:S01]  /*14730*/  STL.64 [R1+0xf00], R62 ;  /* 0x000f003e01007387 */ /* 0x0003e20000100a00 */
[----:B------:R-:W-:-:S02]  /*14740*/  LEA R64, P0, R87, R2, 0x1 ;  /* 0x0000000257407211 */ /* 0x000fc400078008ff */
[----:B------:R-:W-:Y:S01]  /*14750*/  LEA R33, R123, R14, 0x1 ;  /* 0x0000000e7b217211 */ /* 0x000fe200078e08ff */
[----:B------:R-:W-:Y:S04]  /*14760*/  STL.64 [R1+0xef8], R60 ;  /* 0x000ef83c01007387 */ /* 0x000fe80000100a00 */
[----:B------:R2:W-:Y:S01]  /*14770*/  STL.64 [R1+0xef0], R54 ;  /* 0x000ef03601007387 */ /* 0x0005e20000100a00 */
[----:B------:R-:W-:Y:S02]  /*14780*/  LEA R32, R124, R33, 0x1 ;  /* 0x000000217c207211 */ /* 0x000fe400078e08ff */
[----:B-1----:R-:W-:Y:S02]  /*14790*/  LEA R62, P1, R86, R2, 0x1 ;  /* 0x00000002563e7211 */ /* 0x002fe400078208ff */
[----:B------:R-:W-:-:S02]  /*147a0*/  LEA.HI.X.SX32 R65, R87, R0, 0x1, P0 ;  /* 0x0000000057417211 */ /* 0x000fc400000f0eff */
[C---:B--2---:R-:W-:Y:S02]  /*147b0*/  LEA R54, P2, R85.reuse, R2, 0x1 ;  /* 0x0000000255367211 */ /* 0x044fe400078408ff */
[-C--:B------:R-:W-:Y:S02]  /*147c0*/  LEA.HI.X.SX32 R63, R86, R0.reuse, 0x1, P1 ;  /* 0x00000000563f7211 */ /* 0x080fe400008f0eff */
[----:B------:R-:W-:Y:S02]  /*147d0*/  LEA.HI.X.SX32 R55, R85, R0, 0x1, P2 ;  /* 0x0000000055377211 */ /* 0x000fe400010f0eff */
[----:B------:R-:W-:Y:S02]  /*147e0*/  LEA R11, R125, R32, 0x1 ;  /* 0x000000207d0b7211 */ /* 0x000fe400078e08ff */
[----:B------:R-:W-:Y:S01]  /*147f0*/  LEA R66, P0, R89, R2, 0x1 ;  /* 0x0000000259427211 */ /* 0x000fe200078008ff */
[----:B------:R-:W-:Y:S01]  /*14800*/  STL.64 [R1+0xed8], R54 ;  /* 0x000ed83601007387 */ /* 0x000fe20000100a00 */
[----:B------:R-:W-:-:S03]  /*14810*/  LEA R40, R127, R11, 0x1 ;  /* 0x0000000b7f287211 */ /* 0x000fc600078e08ff */
[----:B------:R1:W-:Y:S01]  /*14820*/  STL.64 [R1+0xee8], R64 ;  /* 0x000ee84001007387 */ /* 0x0003e20000100a00 */
[----:B------:R-:W-:-:S03]  /*14830*/  LEA.HI.X.SX32 R67, R89, R0, 0x1, P0 ;  /* 0x0000000059437211 */ /* 0x000fc600000f0eff */
[----:B------:R2:W-:Y:S01]  /*14840*/  STL.64 [R1+0xee0], R62 ;  /* 0x000ee03e01007387 */ /* 0x0005e20000100a00 */
[----:B------:R-:W-:Y:S02]  /*14850*/  LEA R31, R126, R40, 0x1 ;  /* 0x000000287e1f7211 */ /* 0x000fe400078e08ff */
[-C--:B-1----:R-:W-:Y:S02]  /*14860*/  LEA R64, P1, R88, R2.reuse, 0x1 ;  /* 0x0000000258407211 */ /* 0x082fe400078208ff */
[----:B--2---:R-:W-:Y:S02]  /*14870*/  LEA R62, P2, R28, R2, 0x1 ;  /* 0x000000021c3e7211 */ /* 0x004fe400078408ff */
[-C--:B------:R-:W-:Y:S02]  /*14880*/  LEA.HI.X.SX32 R65, R88, R0.reuse, 0x1, P1 ;  /* 0x0000000058417211 */ /* 0x080fe400008f0eff */
[----:B------:R-:W-:Y:S01]  /*14890*/  LEA.HI.X.SX32 R63, R28, R0, 0x1, P2 ;  /* 0x000000001c3f7211 */ /* 0x000fe200010f0eff */
[----:B------:R1:W-:Y:S01]  /*148a0*/  STL.64 [R1+0xed0], R66 ;  /* 0x000ed04201007387 */ /* 0x0003e20000100a00 */
[----:B------:R-:W-:-:S03]  /*148b0*/  LEA R30, R128, R31, 0x1 ;  /* 0x0000001f801e7211 */ /* 0x000fc600078e08ff */
[----:B------:R2:W-:Y:S01]  /*148c0*/  STL.64 [R1+0xec8], R64 ;  /* 0x000ec84001007387 */ /* 0x0005e20000100a00 */
[----:B------:R-:W-:-:S03]  /*148d0*/  LEA R39, R129, R30, 0x1 ;  /* 0x0000001e81277211 */ /* 0x000fc600078e08ff */
[----:B------:R4:W-:Y:S01]  /*148e0*/  STL.64 [R1+0xec0], R62 ;  /* 0x000ec03e01007387 */ /* 0x0009e20000100a00 */
[CC--:B-1----:R-:W-:Y:S02]  /*148f0*/  LEA R66, P0, R90.reuse, R2.reuse, 0x1 ;  /* 0x000000025a427211 */ /* 0x0c2fe400078008ff */
[C---:B--2---:R-:W-:Y:S02]  /*14900*/  LEA R64, P1, R71.reuse, R2, 0x1 ;  /* 0x0000000247407211 */ /* 0x044fe400078208ff */
[----:B------:R-:W-:Y:S02]  /*14910*/  LEA.HI.X.SX32 R67, R90, R0, 0x1, P0 ;  /* 0x000000005a437211 */ /* 0x000fe400000f0eff */
[C---:B----4-:R-:W-:Y:S02]  /*14920*/  LEA R62, P2, R48.reuse, R2, 0x1 ;  /* 0x00000002303e7211 */ /* 0x050fe400078408ff */
[-C--:B------:R-:W-:Y:S02]  /*14930*/  LEA.HI.X.SX32 R65, R71, R0.reuse, 0x1, P1 ;  /* 0x0000000047417211 */ /* 0x080fe400008f0eff */
[----:B------:R-:W-:-:S02]  /*14940*/  LEA.HI.X.SX32 R63, R48, R0, 0x1, P2 ;  /* 0x00000000303f7211 */ /* 0x000fc400010f0eff */
[----:B------:R-:W-:Y:S01]  /*14950*/  LEA R38, R130, R39, 0x1 ;  /* 0x0000002782267211 */ /* 0x000fe200078e08ff */
[----:B------:R1:W-:Y:S03]  /*14960*/  STL.64 [R1+0xeb8], R66 ;  /* 0x000eb84201007387 */ /* 0x0003e60000100a00 */
[----:B------:R-:W-:Y:S01]  /*14970*/  LEA R29, R131, R38, 0x1 ;  /* 0x00000026831d7211 */ /* 0x000fe200078e08ff */
[----:B------:R2:W-:Y:S04]  /*14980*/  STL.64 [R1+0xeb0], R64 ;  /* 0x000eb04001007387 */ /* 0x0005e80000100a00 */
[----:B------:R4:W-:Y:S01]  /*14990*/  STL.64 [R1+0xea8], R62 ;  /* 0x000ea83e01007387 */ /* 0x0009e20000100a00 */
[----:B-1----:R-:W-:-:S02]  /*149a0*/  LEA R66, P0, R26, R2, 0x1 ;  /* 0x000000021a427211 */ /* 0x002fc400078008ff */
[----:B--2---:R-:W-:Y:S02]  /*149b0*/  LEA R64, P1, R25, R2, 0x1 ;  /* 0x0000000219407211 */ /* 0x004fe400078208ff */
[----:B------:R-:W-:Y:S02]  /*149c0*/  LEA.HI.X.SX32 R67, R26, R0, 0x1, P0 ;  /* 0x000000001a437211 */ /* 0x000fe400000f0eff */
[C---:B----4-:R-:W-:Y:S02]  /*149d0*/  LEA R62, P2, R22.reuse, R2, 0x1 ;  /* 0x00000002163e7211 */ /* 0x050fe400078408ff */
[----:B------:R-:W-:Y:S02]  /*149e0*/  LEA R46, R133, R29, 0x1 ;  /* 0x0000001d852e7211 */ /* 0x000fe400078e08ff */
        /* <DEDUP_REMOVED lines=21> */
[----:B----4-:R-:W-:Y:S02]  /*14b40*/  LEA R62, P2, R12, R2, 0x1 ;  /* 0x000000020c3e7211 */ /* 0x010fe400078408ff */
        /* <DEDUP_REMOVED lines=38> */
[----:B------:R-:W-:Y:S03]  /*14db0*/  STL.64 [R1+0xe28], R66 ;  /* 0x000e284201007387 */ /* 0x000fe60000100a00 */
[----:B------:R-:W-:Y:S01]  /*14dc0*/  LEA R49, R146, R50, 0x1 ;  /* 0x0000003292317211 */ /* 0x000fe200078e08ff */
[----:B------:R1:W-:Y:S04]  /*14dd0*/  STL.64 [R1+0xe20], R64 ;  /* 0x000e204001007387 */ /* 0x0003e80000100a00 */
[----:B------:R2:W-:Y:S01]  /*14de0*/  STL.64 [R1+0xe18], R62 ;  /* 0x000e183e01007387 */ /* 0x0005e20000100a00 */
[----:B------:R-:W-:-:S02]  /*14df0*/  LEA R57, R147, R49, 0x1 ;  /* 0x0000003193397211 */ /* 0x000fc400078e08ff */
[CC--:B-1----:R-:W-:Y:S02]  /*14e00*/  LEA R64, P0, R24.reuse, R2.reuse, 0x1 ;  /* 0x0000000218407211 */ /* 0x0c2fe400078008ff */
[C---:B--2---:R-:W-:Y:S02]  /*14e10*/  LEA R62, P1, R21.reuse, R2, 0x1 ;  /* 0x00000002153e7211 */ /* 0x044fe400078208ff */
[-C--:B------:R-:W-:Y:S02]  /*14e20*/  LEA.HI.X.SX32 R65, R24, R0.reuse, 0x1, P0 ;  /* 0x0000000018417211 */ /* 0x080fe400000f0eff */
[----:B------:R-:W-:Y:S02]  /*14e30*/  LEA.HI.X.SX32 R63, R21, R0, 0x1, P1 ;  /* 0x00000000153f7211 */ /* 0x000fe400008f0eff */
[----:B------:R-:W-:Y:S01]  /*14e40*/  LEA R56, R148, R57, 0x1 ;  /* 0x0000003994387211 */ /* 0x000fe200078e08ff */
[----:B------:R1:W-:Y:S01]  /*14e50*/  STL.64 [R1+0xe10], R64 ;  /* 0x000e104001007387 */ /* 0x0003e20000100a00 */
[----:B------:R-:W-:-:S03]  /*14e60*/  LEA R26, P2, R4, R2, 0x1 ;  /* 0x00000002041a7211 */ /* 0x000fc600078408ff */
[----:B------:R2:W-:Y:S01]  /*14e70*/  STL.64 [R1+0xe08], R62 ;  /* 0x000e083e01007387 */ /* 0x0005e20000100a00 */
[----:B------:R-:W-:Y:S02]  /*14e80*/  LEA R47, R149, R56, 0x1 ;  /* 0x00000038952f7211 */ /* 0x000fe400078e08ff */
[----:B------:R-:W-:Y:S02]  /*14e90*/  LEA.HI.X.SX32 R27, R4, R0, 0x1, P2 ;  /* 0x00000000041b7211 */ /* 0x000fe400010f0eff */
[-C--:B-1----:R-:W-:Y:S02]  /*14ea0*/  LEA R64, P0, R34, R2.reuse, 0x1 ;  /* 0x0000000222407211 */ /* 0x082fe400078008ff */
[----:B--2---:R-:W-:Y:S02]  /*14eb0*/  LEA R62, P1, R18, R2, 0x1 ;  /* 0x00000002123e7211 */ /* 0x004fe400078208ff */
        /* <DEDUP_REMOVED lines=8> */
[C---:B--2---:R-:W-:Y:S02]  /*14f40*/  LEA R64, P0, R33.reuse, R2, 0x1 ;  /* 0x0000000221407211 */ /* 0x044fe400078008ff */
        /* <DEDUP_REMOVED lines=30> */
[----:B------:R-:W-:Y:S01]  /*15130*/  STL.64 [R1+0xdb0], R64 ;  /* 0x000db04001007387 */ /* 0x000fe20000100a00 */
[----:B------:R-:W-:-:S03]  /*15140*/  LEA R20, R159, R22, 0x1 ;  /* 0x000000169f147211 */ /* 0x000fc600078e08ff */
[----:B------:R2:W-:Y:S01]  /*15150*/  STL.64 [R1+0xda8], R62 ;  /* 0x000da83e01007387 */ /* 0x0005e20000100a00 */
[-C--:B------:R-:W-:Y:S02]  /*15160*/  LEA R38, P1, R37, R2.reuse, 0x1 ;  /* 0x0000000225267211 */ /* 0x080fe400078208ff */
[C---:B-1----:R-:W-:Y:S02]  /*15170*/  LEA R26, P2, R29.reuse, R2, 0x1 ;  /* 0x000000021d1a7211 */ /* 0x042fe400078408ff */
[----:B------:R-:W-:Y:S02]  /*15180*/  LEA R19, R160, R20, 0x1 ;  /* 0x00000014a0137211 */ /* 0x000fe400078e08ff */
[----:B------:R-:W-:Y:S02]  /*15190*/  LEA.HI.X.SX32 R27, R29, R0, 0x1, P2 ;  /* 0x000000001d1b7211 */ /* 0x000fe400010f0eff */
[----:B--2---:R-:W-:Y:S02]  /*151a0*/  LEA R62, P0, R46, R2, 0x1 ;  /* 0x000000022e3e7211 */ /* 0x004fe400078008ff */
[----:B------:R-:W-:-:S02]  /*151b0*/  LEA.HI.X.SX32 R39, R37, R0, 0x1, P1 ;  /* 0x0000000025277211 */ /* 0x000fc400008f0eff */
[----:B------:R-:W-:Y:S02]  /*151c0*/  LEA.HI.X.SX32 R63, R46, R0, 0x1, P0 ;  /* 0x000000002e3f7211 */ /* 0x000fe400000f0eff */
[C---:B------:R-:W-:Y:S01]  /*151d0*/  LEA R30, P2, R36.reuse, R2, 0x1 ;  /* 0x00000002241e7211 */ /* 0x040fe200078408ff */
[----:B------:R-:W-:Y:S01]  /*151e0*/  STL.64 [R1+0xda0], R26 ;  /* 0x000da01a01007387 */ /* 0x000fe20000100a00 */
[----:B------:R-:W-:Y:S02]  /*151f0*/  LEA R12, R161, R19, 0x1 ;  /* 0x00000013a10c7211 */ /* 0x000fe400078e08ff */
[----:B------:R-:W-:Y:S01]  /*15200*/  LEA.HI.X.SX32 R31, R36, R0, 0x1, P2 ;  /* 0x00000000241f7211 */ /* 0x000fe200010f0eff */
[----:B------:R1:W-:Y:S01]  /*15210*/  STL.64 [R1+0xd98], R62 ;  /* 0x000d983e01007387 */ /* 0x0003e20000100a00 */
[----:B------:R-:W-:-:S03]  /*15220*/  LEA R16, R163, R12, 0x1 ;  /* 0x0000000ca3107211 */ /* 0x000fc600078e08ff */
[----:B------:R2:W-:Y:S01]  /*15230*/  STL.64 [R1+0xd90], R38 ;  /* 0x000d902601007387 */ /* 0x0005e20000100a00 */
[----:B------:R-:W-:Y:S02]  /*15240*/  LEA R10, R162, R16, 0x1 ;  /* 0x00000010a20a7211 */ /* 0x000fe400078e08ff */
[CC--:B-1----:R-:W-:Y:S02]  /*15250*/  LEA R62, P0, R45.reuse, R2.reuse, 0x1 ;  /* 0x000000022d3e7211 */ /* 0x0c2fe400078008ff */
[C---:B--2---:R-:W-:Y:S01]  /*15260*/  LEA R38, P1, R44.reuse, R2, 0x1 ;  /* 0x000000022c267211 */ /* 0x044fe200078208ff */
[----:B------:R1:W-:Y:S01]  /*15270*/  STL.64 [R1+0xd88], R30 ;  /* 0x000d881e01007387 */ /* 0x0003e20000100a00 */
[-C--:B------:R-:W-:Y:S02]  /*15280*/  LEA.HI.X.SX32 R63, R45, R0.reuse, 0x1, P0 ;  /* 0x000000002d3f7211 */ /* 0x080fe400000f0eff */
[----:B------:R-:W-:Y:S02]  /*15290*/  LEA.HI.X.SX32 R39, R44, R0, 0x1, P1 ;  /* 0x000000002c277211 */ /* 0x000fe400008f0eff */
[----:B------:R-:W-:Y:S01]  /*152a0*/  LEA R44, P0, R53, R2, 0x1 ;  /* 0x00000002352c7211 */ /* 0x000fe200078008ff */
[----:B------:R-:W-:Y:S01]  /*152b0*/  STL.64 [R1+0xd80], R62 ;  /* 0x000d803e01007387 */ /* 0x000fe20000100a00 */
[----:B------:R-:W-:-:S02]  /*152c0*/  LEA R9, R164, R10, 0x1 ;  /* 0x0000000aa4097211 */ /* 0x000fc400078e08ff */
[C---:B-1----:R-:W-:Y:S01]  /*152d0*/  LEA R30, P2, R35.reuse, R2, 0x1 ;  /* 0x00000002231e7211 */ /* 0x042fe200078408ff */
[----:B------:R1:W-:Y:S03]  /*152e0*/  STL.64 [R1+0xd78], R38 ;  /* 0x000d782601007387 */ /* 0x0003e60000100a00 */
[-C--:B------:R-:W-:Y:S02]  /*152f0*/  LEA.HI.X.SX32 R31, R35, R0.reuse, 0x1, P2 ;  /* 0x00000000231f7211 */ /* 0x080fe400010f0eff */
[----:B------:R-:W-:Y:S02]  /*15300*/  LEA.HI.X.SX32 R45, R53, R0, 0x1, P0 ;  /* 0x00000000352d7211 */ /* 0x000fe400000f0eff */
[----:B------:R-:W-:Y:S01]  /*15310*/  LEA R8, R165, R9, 0x1 ;  /* 0x00000009a5087211 */ /* 0x000fe200078e08ff */
[----:B------:R2:W-:Y:S01]  /*15320*/  STL.64 [R1+0xd70], R30 ;  /* 0x000d701e01007387 */ /* 0x0005e20000100a00 */
[----:B-1----:R-:W-:-:S04]  /*15330*/  LEA R38, P1, R43, R2, 0x1 ;  /* 0x000000022b267211 */ /* 0x002fc800078208ff */
[----:B------:R-:W-:Y:S01]  /*15340*/  LEA.HI.X.SX32 R39, R43, R0, 0x1, P1 ;  /* 0x000000002b277211 */ /* 0x000fe200008f0eff */
[----:B------:R1:W-:Y:S01]  /*15350*/  STL.64 [R1+0xd68], R44 ;  /* 0x000d682c01007387 */ /* 0x0003e20000100a00 */
[----:B--2---:R-:W-:-:S03]  /*15360*/  LEA R30, P2, R42, R2, 0x1 ;  /* 0x000000022a1e7211 */ /* 0x004fc600078408ff */
[----:B------:R2:W-:Y:S01]  /*15370*/  STL.64 [R1+0xd60], R38 ;  /* 0x000d602601007387 */ /* 0x0005e20000100a00 */
[----:B------:R-:W-:Y:S02]  /*15380*/  LEA R7, R166, R8, 0x1 ;  /* 0x00000008a6077211 */ /* 0x000fe400078e08ff */
[----:B------:R-:W-:Y:S02]  /*15390*/  LEA.HI.X.SX32 R31, R42, R0, 0x1, P2 ;  /* 0x000000002a1f7211 */ /* 0x000fe400010f0eff */
[----:B------:R-:W-:Y:S02]  /*153a0*/  LEA R3, R167, R7, 0x1 ;  /* 0x00000007a7037211 */ /* 0x000fe400078e08ff */
[CC--:B-1----:R-:W-:Y:S02]  /*153b0*/  LEA R44, P0, R52.reuse, R2.reuse, 0x1 ;  /* 0x00000002342c7211 */ /* 0x0c2fe400078008ff */
[----:B--2---:R-:W-:Y:S01]  /*153c0*/  LEA R38, P1, R51, R2, 0x1 ;  /* 0x0000000233267211 */ /* 0x004fe200078208ff */
[----:B------:R1:W-:Y:S01]  /*153d0*/  STL.64 [R1+0xd58], R30 ;  /* 0x000d581e01007387 */ /* 0x0003e20000100a00 */
[----:B------:R-:W-:-:S02]  /*153e0*/  LEA.HI.X.SX32 R45, R52, R0, 0x1, P0 ;  /* 0x00000000342d7211 */ /* 0x000fc400000f0eff */
[----:B------:R-:W-:Y:S02]  /*153f0*/  LEA.HI.X.SX32 R39, R51, R0, 0x1, P1 ;  /* 0x0000000033277211 */ /* 0x000fe400008f0eff */
[----:B------:R-:W-:Y:S01]  /*15400*/  LEA R23, R169, R3, 0x1 ;  /* 0x00000003a9177211 */ /* 0x000fe200078e08ff */
[----:B------:R-:W-:Y:S01]  /*15410*/  STL.64 [R1+0xd50], R44 ;  /* 0x000d502c01007387 */ /* 0x000fe20000100a00 */
[-C--:B------:R-:W-:Y:S02]  /*15420*/  LEA R42, P0, R58, R2.reuse, 0x1 ;  /* 0x000000023a2a7211 */ /* 0x080fe400078008ff */
[C---:B-1----:R-:W-:Y:S01]  /*15430*/  LEA R30, P2, R41.reuse, R2, 0x1 ;  /* 0x00000002291e7211 */ /* 0x042fe200078408ff */
[----:B------:R1:W-:Y:S01]  /*15440*/  STL.64 [R1+0xd48], R38 ;  /* 0x000d482601007387 */ /* 0x0003e20000100a00 */
[----:B------:R-:W-:Y:S02]  /*15450*/  LEA R6, R168, R23, 0x1 ;  /* 0x00000017a8067211 */ /* 0x000fe400078e08ff */
[----:B------:R-:W-:-:S02]  /*15460*/  LEA.HI.X.SX32 R31, R41, R0, 0x1, P2 ;  /* 0x00000000291f7211 */ /* 0x000fc400010f0eff */
        /* <DEDUP_REMOVED lines=10> */
[----:B------:R-:W-:Y:S02]  /*15510*/  LEA R44, P0, R57, R2, 0x1 ;  /* 0x00000002392c7211 */ /* 0x000fe400078008ff */
[----:B------:R-:W-:Y:S02]  /*15520*/  LEA R17, R173, R18, 0x1 ;  /* 0x00000012ad117211 */ /* 0x000fe400078e08ff */
[-C--:B-1----:R-:W-:Y:S02]  /*15530*/  LEA R42, P1, R56, R2.reuse, 0x1 ;  /* 0x00000002382a7211 */ /* 0x082fe400078208ff */
[----:B--2---:R-:W-:-:S02]  /*15540*/  LEA R38, P2, R47, R2, 0x1 ;  /* 0x000000022f267211 */ /* 0x004fc400078408ff */
[-C--:B------:R-:W-:Y:S02]  /*15550*/  LEA.HI.X.SX32 R45, R57, R0.reuse, 0x1, P0 ;  /* 0x00000000392d7211 */ /* 0x080fe400000f0eff */
[-C--:B------:R-:W-:Y:S02]  /*15560*/  LEA.HI.X.SX32 R39, R47, R0.reuse, 0x1, P2 ;  /* 0x000000002f277211 */ /* 0x080fe400010f0eff */
[----:B------:R-:W-:Y:S02]  /*15570*/  LEA R4, R174, R17, 0x1 ;  /* 0x00000011ae047211 */ /* 0x000fe400078e08ff */
[----:B------:R-:W-:Y:S01]  /*15580*/  LEA.HI.X.SX32 R43, R56, R0, 0x1, P1 ;  /* 0x00000000382b7211 */ /* 0x000fe200008f0eff */
[----:B------:R-:W-:Y:S01]  /*15590*/  STL.64 [R1+0xd28], R30 ;  /* 0x000d281e01007387 */ /* 0x000fe20000100a00 */
[----:B------:R-:W-:Y:S02]  /*155a0*/  LEA R32, R176, R4, 0x1 ;  /* 0x00000004b0207211 */ /* 0x000fe400078e08ff */
[----:B------:R-:W-:Y:S01]  /*155b0*/  LEA R50, P0, R61, R2, 0x1 ;  /* 0x000000023d327211 */ /* 0x000fe200078008ff */
[----:B------:R-:W-:Y:S04]  /*155c0*/  STL.64 [R1+0xd10], R38 ;  /* 0x000d102601007387 */ /* 0x000fe80000100a00 */
        /* <DEDUP_REMOVED lines=15> */
[----:B------:R-:W-:Y:S02]  /*156c0*/  LEA R27, R179, R29, 0x1 ;  /* 0x0000001db31b7211 */ /* 0x000fe400078e08ff */
        /* <DEDUP_REMOVED lines=23> */
[----:B----4-:R-:W-:Y:S02]  /*15840*/  LEA R42, P2, R12, R2, 0x1 ;  /* 0x000000020c2a7211 */ /* 0x010fe400078408ff */
[----:B------:R-:W-:Y:S02]  /*15850*/  LEA.HI.X.SX32 R45, R19, R0, 0x1, P1 ;  /* 0x00000000132d7211 */ /* 0x000fe400008f0eff */
[----:B------:R-:W-:-:S02]  /*15860*/  LEA R35, R184, R24, 0x1 ;  /* 0x00000018b8237211 */ /* 0x000fc400078e08ff */
[----:B------:R-:W-:Y:S01]  /*15870*/  LEA.HI.X.SX32 R43, R12, R0, 0x1, P2 ;  /* 0x000000000c2b7211 */ /* 0x000fe200010f0eff */
[----:B------:R1:W-:Y:S01]  /*15880*/  STL.64 [R1+0xcc0], R46 ;  /* 0x000cc02e01007387 */ /* 0x0003e20000100a00 */
[----:B------:R-:W-:-:S03]  /*15890*/  LEA R34, R185, R35, 0x1 ;  /* 0x00000023b9227211 */ /* 0x000fc600078e08ff */
[----:B------:R2:W-:Y:S01]  /*158a0*/  STL.64 [R1+0xcb8], R44 ;  /* 0x000cb82c01007387 */ /* 0x0005e20000100a00 */
[----:B------:R-:W-:-:S03]  /*158b0*/  LEA R21, R186, R34, 0x1 ;  /* 0x00000022ba157211 */ /* 0x000fc600078e08ff */
[----:B------:R4:W-:Y:S01]  /*158c0*/  STL.64 [R1+0xcb0], R42 ;  /* 0x000cb02a01007387 */ /* 0x0009e20000100a00 */
[-C--:B-1----:R-:W-:Y:S02]  /*158d0*/  LEA R46, P0, R16, R2.reuse, 0x1 ;  /* 0x00000002102e7211 */ /* 0x082fe400078008ff */
[----:B--2---:R-:W-:Y:S02]  /*158e0*/  LEA R44, P1, R10, R2, 0x1 ;  /* 0x000000020a2c7211 */ /* 0x004fe400078208ff */
        /* <DEDUP_REMOVED lines=10> */
[----:B--2---:R-:W-:Y:S02]  /*15990*/  LEA R44, P1, R7, R2, 0x1 ;  /* 0x00000002072c7211 */ /* 0x004fe400078208ff */
        /* <DEDUP_REMOVED lines=35> */
[-C--:B-1----:R-:W-:Y:S02]  /*15bd0*/  LEA R44, P0, R32, R2.reuse, 0x1 ;  /* 0x00000002202c7211 */ /* 0x082fe400078008ff */
[----:B--2---:R-:W-:Y:S02]  /*15be0*/  LEA R42, P1, R14, R2, 0x1 ;  /* 0x000000020e2a7211 */ /* 0x004fe400078208ff */
        /* <DEDUP_REMOVED lines=22> */
[----:B----4-:R-:W-:Y:S02]  /*15d50*/  LEA R42, P2, R24, R2, 0x1 ;  /* 0x00000002182a7211 */ /* 0x010fe400078408ff */
        /* <DEDUP_REMOVED lines=15> */
[----:B------:R-:W-:-:S03]  /*15e50*/  LEA R20, R206, R3, 0x1 ;  /* 0x00000003ce147211 */ /* 0x000fc600078e08ff */
[----:B------:R1:W-:Y:S01]  /*15e60*/  STL.64 [R1+0xbf8], R44 ;  /* 0x000bf82c01007387 */ /* 0x0003e20000100a00 */
[----:B------:R-:W-:-:S03]  /*15e70*/  LEA R34, P2, R31, R2, 0x1 ;  /* 0x000000021f227211 */ /* 0x000fc600078408ff */
[----:B------:R2:W-:Y:S01]  /*15e80*/  STL.64 [R1+0xbf0], R42 ;  /* 0x000bf02a01007387 */ /* 0x0005e20000100a00 */
[----:B------:R-:W-:Y:S02]  /*15e90*/  LEA R6, R205, R20, 0x1 ;  /* 0x00000014cd067211 */ /* 0x000fe400078e08ff */
[CC--:B-1----:R-:W-:Y:S02]  /*15ea0*/  LEA R44, P0, R40.reuse, R2.reuse, 0x1 ;  /* 0x00000002282c7211 */ /* 0x0c2fe400078008ff */
[C---:B--2---:R-:W-:Y:S02]  /*15eb0*/  LEA R42, P1, R33.reuse, R2, 0x1 ;  /* 0x00000002212a7211 */ /* 0x044fe400078208ff */
[-C--:B------:R-:W-:Y:S02]  /*15ec0*/  LEA.HI.X.SX32 R45, R40, R0.reuse, 0x1, P0 ;  /* 0x00000000282d7211 */ /* 0x080fe400000f0eff */
[-C--:B------:R-:W-:Y:S02]  /*15ed0*/  LEA.HI.X.SX32 R43, R33, R0.reuse, 0x1, P1 ;  /* 0x00000000212b7211 */ /* 0x080fe400008f0eff */
[----:B------:R-:W-:-:S02]  /*15ee0*/  LEA.HI.X.SX32 R35, R31, R0, 0x1, P2 ;  /* 0x000000001f237211 */ /* 0x000fc400010f0eff */
[----:B------:R-:W-:Y:S01]  /*15ef0*/  LEA R5, R207, R6, 0x1 ;  /* 0x00000006cf057211 */ /* 0x000fe200078e08ff */
[----:B------:R-:W-:Y:S01]  /*15f00*/  STL.64 [R1+0xbe8], R44 ;  /* 0x000be82c01007387 */ /* 0x000fe20000100a00 */
[----:B------:R-:W-:Y:S02]  /*15f10*/  LEA R32, P2, R30, R2, 0x1 ;  /* 0x000000021e207211 */ /* 0x000fe400078408ff */
[----:B------:R-:W-:Y:S01]  /*15f20*/  LEA R17, R208, R5, 0x1 ;  /* 0x00000005d0117211 */ /* 0x000fe200078e08ff */
[----:B------:R1:W-:Y:S04]  /*15f30*/  STL.64 [R1+0xbe0], R42 ;  /* 0x000be02a01007387 */ /* 0x0003e80000100a00 */
[----:B------:R2:W-:Y:S01]  /*15f40*/  STL.64 [R1+0xbd8], R34 ;  /* 0x000bd82201007387 */ /* 0x0005e20000100a00 */
[----:B------:R-:W-:-:S02]  /*15f50*/  LEA R16, R209, R17, 0x1 ;  /* 0x00000011d1107211 */ /* 0x000fc400078e08ff */
[CC--:B-1----:R-:W-:Y:S02]  /*15f60*/  LEA R42, P0, R39.reuse, R2.reuse, 0x1 ;  /* 0x00000002272a7211 */ /* 0x0c2fe400078008ff */
[C---:B--2---:R-:W-:Y:S02]  /*15f70*/  LEA R34, P1, R38.reuse, R2, 0x1 ;  /* 0x0000000226227211 */ /* 0x044fe400078208ff */
[-C--:B------:R-:W-:Y:S02]  /*15f80*/  LEA.HI.X.SX32 R43, R39, R0.reuse, 0x1, P0 ;  /* 0x00000000272b7211 */ /* 0x080fe400000f0eff */
        /* <DEDUP_REMOVED lines=72> */
[----:B------:R-:W-:Y:S01]  /*16410*/  STL.64 [R1+0xb40], R34 ;  /* 0x000b402201007387 */ /* 0x000fe20000100a00 */
[C---:B------:R-:W-:Y:S02]  /*16420*/  LEA R16, P2, R13.reuse, R2, 0x1 ;  /* 0x000000020d107211 */ /* 0x040fe400078408ff */
[----:B------:R-:W-:Y:S01]  /*16430*/  LEA R8, R226, R9, 0x1 ;  /* 0x00000009e2087211 */ /* 0x000fe200078e08ff */
[----:B------:R1:W-:Y:S01]  /*16440*/  STL.64 [R1+0xb38], R32 ;  /* 0x000b382001007387 */ /* 0x0003e20000100a00 */
[----:B------:R-:W-:-:S03]  /*16450*/  LEA.HI.X.SX32 R17, R13, R0, 0x1, P2 ;  /* 0x000000000d117211 */ /* 0x000fc600010f0eff */
[----:B------:R2:W-:Y:S01]  /*16460*/  STL.64 [R1+0xb30], R30 ;  /* 0x000b301e01007387 */ /* 0x0005e20000100a00 */
[----:B---3--:R-:W-:Y:S02]  /*16470*/  LEA R7, R227, R8, 0x1 ;  /* 0x00000008e3077211 */ /* 0x008fe400078e08ff */
        /* <DEDUP_REMOVED lines=14> */
[----:B------:R-:W-:Y:S02]  /*16560*/  LEA.HI.X.SX32 R31, R11, R0, 0x1, P2 ;  /* 0x000000000b1f7211 */ /* 0x000fe400010f0eff */
[----:B------:R-:W-:Y:S01]  /*16570*/  LEA R6, R229, R19, 0x1 ;  /* 0x00000013e5067211 */ /* 0x000fe200078e08ff */
[----:B------:R-:W-:Y:S01]  /*16580*/  STL.64 [R1+0xb10], R34 ;  /* 0x000b102201007387 */ /* 0x000fe20000100a00 */
[----:B------:R-:W-:-:S02]  /*16590*/  LEA R24, P2, R18, R2, 0x1 ;  /* 0x0000000212187211 */ /* 0x000fc400078408ff */
[----:B------:R-:W-:Y:S01]  /*165a0*/  LEA R5, R231, R6, 0x1 ;  /* 0x00000006e7057211 */ /* 0x000fe200078e08ff */
[----:B------:R1:W-:Y:S04]  /*165b0*/  STL.64 [R1+0xb08], R32 ;  /* 0x000b082001007387 */ /* 0x0003e80000100a00 */
[----:B------:R2:W-:Y:S01]  /*165c0*/  STL.64 [R1+0xb00], R30 ;  /* 0x000b001e01007387 */ /* 0x0005e20000100a00 */
[----:B------:R-:W-:Y:S02]  /*165d0*/  LEA R16, R232, R5, 0x1 ;  /* 0x00000005e8107211 */ /* 0x000fe400078e08ff */
[-C--:B-1----:R-:W-:Y:S02]  /*165e0*/  LEA R32, P0, R29, R2.reuse, 0x1 ;  /* 0x000000021d207211 */ /* 0x082fe400078008ff */
[----:B--2---:R-:W-:-:S02]  /*165f0*/  LEA R30, P1, R21, R2, 0x1 ;  /* 0x00000002151e7211 */ /* 0x004fc400078208ff */
[-C--:B------:R-:W-:Y:S02]  /*16600*/  LEA.HI.X.SX32 R33, R29, R0.reuse, 0x1, P0 ;  /* 0x000000001d217211 */ /* 0x080fe400000f0eff */
        /* <DEDUP_REMOVED lines=10> */
[----:B---3--:R-:W-:Y:S02]  /*166b0*/  LEA R24, P2, R12, R2, 0x1 ;  /* 0x000000020c187211 */ /* 0x008fe400078408ff */
[----:B------:R-:W-:Y:S02]  /*166c0*/  LEA.HI.X.SX32 R31, R26, R0, 0x1, P1 ;  /* 0x000000001a1f7211 */ /* 0x000fe400008f0eff */
[----:B------:R-:W-:-:S02]  /*166d0*/  LEA R20, R236, R4, 0x1 ;  /* 0x00000004ec147211 */ /* 0x000fc400078e08ff */
[----:B------:R-:W-:Y:S01]  /*166e0*/  LEA.HI.X.SX32 R25, R12, R0, 0x1, P2 ;  /* 0x000000000c197211 */ /* 0x000fe200010f0eff */
[----:B------:R-:W-:Y:S01]  /*166f0*/  STL.64 [R1+0xae0], R32 ;  /* 0x000ae02001007387 */ /* 0x000fe20000100a00 */
[----:B------:R-:W-:Y:S02]  /*16700*/  LEA R13, R235, R20, 0x1 ;  /* 0x00000014eb0d7211 */ /* 0x000fe400078e08ff */
[-C--:B------:R-:W-:Y:S01]  /*16710*/  LEA R28, P0, R22, R2.reuse, 0x1 ;  /* 0x00000002161c7211 */ /* 0x080fe200078008ff */
[----:B------:R-:W-:Y:S01]  /*16720*/  STL.64 [R1+0xad8], R30 ;  /* 0x000ad81e01007387 */ /* 0x000fe20000100a00 */
[----:B------:R-:W-:-:S03]  /*16730*/  LEA R26, P1, R10, R2, 0x1 ;  /* 0x000000020a1a7211 */ /* 0x000fc600078208ff */
[----:B------:R1:W-:Y:S01]  /*16740*/  STL.64 [R1+0xad0], R24 ;  /* 0x000ad01801007387 */ /* 0x0003e20000100a00 */
[----:B-----5:R-:W-:Y:S02]  /*16750*/  LEA R11, R237, R13, 0x1 ;  /* 0x0000000ded0b7211 */ /* 0x020fe400078e08ff */
[-C--:B------:R-:W-:Y:S02]  /*16760*/  LEA.HI.X.SX32 R29, R22, R0.reuse, 0x1, P0 ;  /* 0x00000000161d7211 */ /* 0x080fe400000f0eff */
[----:B------:R-:W-:Y:S02]  /*16770*/  LEA.HI.X.SX32 R27, R10, R0, 0x1, P1 ;  /* 0x000000000a1b7211 */ /* 0x000fe400008f0eff */
[C---:B-1----:R-:W-:Y:S01]  /*16780*/  LEA R24, P2, R9.reuse, R2, 0x1 ;  /* 0x0000000209187211 */ /* 0x042fe200078408ff */
        /* <DEDUP_REMOVED lines=8> */
[C---:B--2---:R-:W-:Y:S02]  /*16810*/  LEA R24, P1, R7.reuse, R2, 0x1 ;  /* 0x0000000207187211 */ /* 0x044fe400078208ff */
[-C--:B------:R-:W-:Y:S02]  /*16820*/  LEA.HI.X.SX32 R27, R8, R0.reuse, 0x1, P0 ;  /* 0x00000000081b7211 */ /* 0x080fe400000f0eff */
[----:B------:R-:W-:Y:S02]  /*16830*/  LEA.HI.X.SX32 R25, R7, R0, 0x1, P1 ;  /* 0x0000000007197211 */ /* 0x000fe400008f0eff */
[----:B------:R-:W-:Y:S01]  /*16840*/  LEA R22, P2, R3, R2, 0x1 ;  /* 0x0000000203167211 */ /* 0x000fe200078408ff */
[----:B------:R1:W-:Y:S01]  /*16850*/  STL.64 [R1+0xab0], R26 ;  /* 0x000ab01a01007387 */ /* 0x0003e20000100a00 */
[----:B------:R-:W-:-:S02]  /*16860*/  LEA R10, R242, R9, 0x1 ;  /* 0x00000009f20a7211 */ /* 0x000fc400078e08ff */
[----:B------:R-:W-:Y:S01]  /*16870*/  LEA.HI.X.SX32 R23, R3, R0, 0x1, P2 ;  /* 0x0000000003177211 */ /* 0x000fe200010f0eff */
[----:B------:R2:W-:Y:S01]  /*16880*/  STL.64 [R1+0xaa8], R24 ;  /* 0x000aa81801007387 */ /* 0x0005e20000100a00 */
[----:B------:R-:W-:Y:S02]  /*16890*/  LEA R8, R241, R10, 0x1 ;  /* 0x0000000af1087211 */ /* 0x000fe400078e08ff */
[CC--:B-1----:R-:W-:Y:S02]  /*168a0*/  LEA R26, P0, R19.reuse, R2.reuse, 0x1 ;  /* 0x00000002131a7211 */ /* 0x0c2fe400078008ff */
[C---:B--2---:R-:W-:Y:S02]  /*168b0*/  LEA R24, P1, R6.reuse, R2, 0x1 ;  /* 0x0000000206187211 */ /* 0x044fe400078208ff */
[-C--:B------:R-:W-:Y:S01]  /*168c0*/  LEA.HI.X.SX32 R27, R19, R0.reuse, 0x1, P0 ;  /* 0x00000000131b7211 */ /* 0x080fe200000f0eff */
[----:B------:R1:W-:Y:S01]  /*168d0*/  STL.64 [R1+0xaa0], R22 ;  /* 0x000aa01601007387 */ /* 0x0003e20000100a00 */
[----:B------:R-:W-:-:S02]  /*168e0*/  LEA.HI.X.SX32 R25, R6, R0, 0x1, P1 ;  /* 0x0000000006197211 */ /* 0x000fc400008f0eff */
[----:B------:R-:W-:Y:S01]  /*168f0*/  LEA R7, R243, R8, 0x1 ;  /* 0x00000008f3077211 */ /* 0x000fe200078e08ff */
[----:B------:R2:W-:Y:S03]  /*16900*/  STL.64 [R1+0xa98], R26 ;  /* 0x000a981a01007387 */ /* 0x0005e60000100a00 */
[----:B0-----:R-:W-:Y:S01]  /*16910*/  LEA R19, R244, R7, 0x1 ;  /* 0x00000007f4137211 */ /* 0x001fe200078e08ff */
[----:B------:R0:W-:Y:S01]  /*16920*/  STL.64 [R1+0xa90], R24 ;  /* 0x000a901801007387 */ /* 0x0001e20000100a00 */
[CC--:B-1----:R-:W-:Y:S02]  /*16930*/  LEA R22, P2, R5.reuse, R2.reuse, 0x1 ;  /* 0x0000000205167211 */ /* 0x0c2fe400078408ff */
[----:B--2---:R-:W-:Y:S02]  /*16940*/  LEA R26, P0, R16, R2, 0x1 ;  /* 0x00000002101a7211 */ /* 0x004fe400078008ff */
[----:B------:R-:W-:-:S02]  /*16950*/  LEA.HI.X.SX32 R23, R5, R0, 0x1, P2 ;  /* 0x0000000005177211 */ /* 0x000fc400010f0eff */
[----:B0-----:R-:W-:Y:S02]  /*16960*/  LEA R24, P1, R14, R2, 0x1 ;  /* 0x000000020e187211 */ /* 0x001fe400078208ff */
[-C--:B------:R-:W-:Y:S01]  /*16970*/  LEA.HI.X.SX32 R27, R16, R0.reuse, 0x1, P0 ;  /* 0x00000000101b7211 */ /* 0x080fe200000f0eff */
[----:B------:R0:W-:Y:S01]  /*16980*/  STL.64 [R1+0xa88], R22 ;  /* 0x000a881601007387 */ /* 0x0001e20000100a00 */
[----:B------:R-:W-:Y:S02]  /*16990*/  LEA R18, R245, R19, 0x1 ;  /* 0x00000013f5127211 */ /* 0x000fe400078e08ff */
[----:B------:R-:W-:Y:S01]  /*169a0*/  LEA.HI.X.SX32 R25, R14, R0, 0x1, P1 ;  /* 0x000000000e197211 */ /* 0x000fe200008f0eff */
[----:B------:R1:W-:Y:S01]  /*169b0*/  STL.64 [R1+0xa80], R26 ;  /* 0x000a801a01007387 */ /* 0x0003e20000100a00 */
[----:B------:R-:W-:-:S03]  /*169c0*/  LEA R3, R246, R18, 0x1 ;  /* 0x00000012f6037211 */ /* 0x000fc600078e08ff */
[----:B------:R2:W-:Y:S01]  /*169d0*/  STL.64 [R1+0xa78], R24 ;  /* 0x000a781801007387 */ /* 0x0005e20000100a00 */
[-C--:B0-----:R-:W-:Y:S02]  /*169e0*/  LEA R22, P2, R4, R2.reuse, 0x1 ;  /* 0x0000000204167211 */ /* 0x081fe400078408ff */
[----:B-1----:R-:W-:Y:S02]  /*169f0*/  LEA R26, P0, R20, R2, 0x1 ;  /* 0x00000002141a7211 */ /* 0x002fe400078008ff */
[----:B------:R-:W-:Y:S02]  /*16a00*/  LEA.HI.X.SX32 R23, R4, R0, 0x1, P2 ;  /* 0x0000000004177211 */ /* 0x000fe400010f0eff */
[C---:B--2---:R-:W-:Y:S02]  /*16a10*/  LEA R24, P1, R13.reuse, R2, 0x1 ;  /* 0x000000020d187211 */ /* 0x044fe400078208ff */
[----:B------:R-:W-:Y:S02]  /*16a20*/  LEA R14, R248, R3, 0x1 ;  /* 0x00000003f80e7211 */ /* 0x000fe400078e08ff */
[-C--:B------:R-:W-:Y:S01]  /*16a30*/  LEA.HI.X.SX32 R27, R20, R0.reuse, 0x1, P0 ;  /* 0x00000000141b7211 */ /* 0x080fe200000f0eff */
[----:B------:R0:W-:Y:S01]  /*16a40*/  STL.64 [R1+0xa70], R22 ;  /* 0x000a701601007387 */ /* 0x0001e20000100a00 */
[----:B------:R-:W-:-:S02]  /*16a50*/  LEA.HI.X.SX32 R25, R13, R0, 0x1, P1 ;  /* 0x000000000d197211 */ /* 0x000fc400008f0eff */
[----:B------:R-:W-:Y:S01]  /*16a60*/  LEA R6, R247, R14, 0x1 ;  /* 0x0000000ef7067211 */ /* 0x000fe200078e08ff */
[----:B------:R-:W-:Y:S03]  /*16a70*/  STL.64 [R1+0xa68], R26 ;  /* 0x000a681a01007387 */ /* 0x000fe60000100a00 */
[----:B------:R-:W-:Y:S01]  /*16a80*/  LEA R5, R249, R6, 0x1 ;  /* 0x00000006f9057211 */ /* 0x000fe200078e08ff */
[----:B------:R1:W-:Y:S01]  /*16a90*/  STL.64 [R1+0xa60], R24 ;  /* 0x000a601801007387 */ /* 0x0003e20000100a00 */
[----:B0-----:R-:W-:-:S04]  /*16aa0*/  LEA R22, P2, R11, R2, 0x1 ;  /* 0x000000020b167211 */ /* 0x001fc800078408ff */
[----:B------:R-:W-:Y:S02]  /*16ab0*/  LEA.HI.X.SX32 R23, R11, R0, 0x1, P2 ;  /* 0x000000000b177211 */ /* 0x000fe400010f0eff */
[-C--:B------:R-:W-:Y:S02]  /*16ac0*/  LEA R20, P2, R9, R2.reuse, 0x1 ;  /* 0x0000000209147211 */ /* 0x080fe400078408ff */
[C---:B-1----:R-:W-:Y:S02]  /*16ad0*/  LEA R24, P0, R17.reuse, R2, 0x1 ;  /* 0x0000000211187211 */ /* 0x042fe400078008ff */
[----:B------:R-:W-:Y:S02]  /*16ae0*/  LEA R11, R250, R5, 0x1 ;  /* 0x00000005fa0b7211 */ /* 0x000fe400078e08ff */
[-C--:B------:R-:W-:Y:S02]  /*16af0*/  LEA.HI.X.SX32 R25, R17, R0.reuse, 0x1, P0 ;  /* 0x0000000011197211 */ /* 0x080fe400000f0eff */
[----:B------:R-:W-:Y:S01]  /*16b00*/  LEA.HI.X.SX32 R21, R9, R0, 0x1, P2 ;  /* 0x0000000009157211 */ /* 0x000fe200010f0eff */
[----:B------:R-:W-:Y:S01]  /*16b10*/  STL.64 [R1+0xa58], R22 ;  /* 0x000a581601007387 */ /* 0x000fe20000100a00 */
[----:B------:R-:W-:-:S03]  /*16b20*/  LEA R9, R251, R11, 0x1 ;  /* 0x0000000bfb097211 */ /* 0x000fc600078e08ff */
[----:B------:R-:W-:Y:S01]  /*16b30*/  STL.64 [R1+0xa50], R24 ;  /* 0x000a501801007387 */ /* 0x000fe20000100a00 */
[----:B------:R-:W-:-:S03]  /*16b40*/  LEA R4, R252, R9, 0x1 ;  /* 0x00000009fc047211 */ /* 0x000fc600078e08ff */
[----:B------:R0:W-:Y:S02]  /*16b50*/  STL.64 [R1+0xa40], R20 ;  /* 0x000a401401007387 */ /* 0x0001e40000100a00 */
[----:B0-----:R-:W-:-:S04]  /*16b60*/  LEA R20, P0, R10, R2, 0x1 ;  /* 0x000000020a147211 */ /* 0x001fc800078008ff */
[----:B------:R-:W-:Y:S02]  /*16b70*/  LEA.HI.X.SX32 R21, R10, R0, 0x1, P0 ;  /* 0x000000000a157211 */ /* 0x000fe400000f0eff */
[----:B------:R-:W-:Y:S02]  /*16b80*/  LEA R10, R91, R4, 0x1 ;  /* 0x000000045b0a7211 */ /* 0x000fe400078e08ff */
[----:B------:R-:W0:Y:S01]  /*16b90*/  LDC R91, c[0x0][0x268] ;  /* 0x00009a00ff5b7b82 */ /* 0x000e220000000800 */
[----:B------:R-:W-:-:S04]  /*16ba0*/  LEA R22, P1, R12, R2, 0x1 ;  /* 0x000000020c167211 */ /* 0x000fc800078208ff */
[----:B------:R-:W-:Y:S02]  /*16bb0*/  LEA.HI.X.SX32 R23, R12, R0, 0x1, P1 ;  /* 0x000000000c177211 */ /* 0x000fe400008f0eff */
[----:B------:R-:W-:-:S04]  /*16bc0*/  LEA R16, P1, R8, R2, 0x1 ;  /* 0x0000000208107211 */ /* 0x000fc800078208ff */
[----:B------:R-:W-:Y:S02]  /*16bd0*/  LEA.HI.X.SX32 R17, R8, R0, 0x1, P1 ;  /* 0x0000000008117211 */ /* 0x000fe400008f0eff */
[----:B0-----:R-:W-:Y:S02]  /*16be0*/  LEA R8, R91, R10, 0x1 ;  /* 0x0000000a5b087211 */ /* 0x001fe400078e08ff */
[----:B------:R-:W0:Y:S01]  /*16bf0*/  LDC R91, c[0x0][0x268] ;  /* 0x00009a00ff5b7b82 */ /* 0x000e220000000800 */
[----:B------:R-:W-:-:S04]  /*16c00*/  LEA R12, P2, R7, R2, 0x1 ;  /* 0x00000002070c7211 */ /* 0x000fc800078408ff */
[----:B------:R-:W-:Y:S01]  /*16c10*/  LEA.HI.X.SX32 R13, R7, R0, 0x1, P2 ;  /* 0x00000000070d7211 */ /* 0x000fe200010f0eff */
[----:B------:R-:W-:Y:S04]  /*16c20*/  STL.64 [R1+0xa48], R22 ;  /* 0x000a481601007387 */ /* 0x000fe80000100a00 */
[----:B------:R1:W-:Y:S04]  /*16c30*/  STL.64 [R1+0xa38], R20 ;  /* 0x000a381401007387 */ /* 0x0003e80000100a00 */
[----:B------:R2:W-:Y:S01]  /*16c40*/  STL.64 [R1+0xa30], R16 ;  /* 0x000a301001007387 */ /* 0x0005e20000100a00 */
[----:B0-----:R-:W-:-:S02]  /*16c50*/  LEA R7, R91, R8, 0x1 ;  /* 0x000000085b077211 */ /* 0x001fc400078e08ff */
[----:B------:R-:W0:Y:S01]  /*16c60*/  LDC R91, c[0x0][0x268] ;  /* 0x00009a00ff5b7b82 */ /* 0x000e220000000800 */
[CC--:B-1----:R-:W-:Y:S02]  /*16c70*/  LEA R20, P0, R19.reuse, R2.reuse, 0x1 ;  /* 0x0000000213147211 */ /* 0x0c2fe400078008ff */
[C---:B--2---:R-:W-:Y:S02]  /*16c80*/  LEA R16, P1, R18.reuse, R2, 0x1 ;  /* 0x0000000212107211 */ /* 0x044fe400078208ff */
[-C--:B------:R-:W-:Y:S02]  /*16c90*/  LEA.HI.X.SX32 R21, R19, R0.reuse, 0x1, P0 ;  /* 0x0000000013157211 */ /* 0x080fe400000f0eff */
[----:B------:R-:W-:Y:S01]  /*16ca0*/  LEA.HI.X.SX32 R17, R18, R0, 0x1, P1 ;  /* 0x0000000012117211 */ /* 0x000fe200008f0eff */
[----:B------:R-:W-:Y:S04]  /*16cb0*/  STL.64 [R1+0xa28], R12 ;  /* 0x000a280c01007387 */ /* 0x000fe80000100a00 */
[----:B------:R-:W-:Y:S04]  /*16cc0*/  STL.64 [R1+0xa20], R20 ;  /* 0x000a201401007387 */ /* 0x000fe80000100a00 */
[----:B------:R1:W-:Y:S02]  /*16cd0*/  STL.64 [R1+0xa18], R16 ;  /* 0x000a181001007387 */ /* 0x0003e40000100a00 */
[----:B-1----:R-:W-:-:S04]  /*16ce0*/  LEA R16, P1, R6, R2, 0x1 ;  /* 0x0000000206107211 */ /* 0x002fc800078208ff */
[----:B------:R-:W-:Y:S02]  /*16cf0*/  LEA.HI.X.SX32 R17, R6, R0, 0x1, P1 ;  /* 0x0000000006117211 */ /* 0x000fe400008f0eff */
[----:B0-----:R-:W-:Y:S02]  /*16d00*/  LEA R6, R91, R7, 0x1 ;  /* 0x000000075b067211 */ /* 0x001fe400078e08ff */
[----:B------:R-:W0:Y:S01]  /*16d10*/  LDC R91, c[0x0][0x268] ;  /* 0x00009a00ff5b7b82 */ /* 0x000e220000000800 */
[----:B------:R-:W-:-:S04]  /*16d20*/  LEA R12, P2, R3, R2, 0x1 ;  /* 0x00000002030c7211 */ /* 0x000fc800078408ff */
[----:B------:R-:W-:-:S05]  /*16d30*/  LEA.HI.X.SX32 R13, R3, R0, 0x1, P2 ;  /* 0x00000000030d7211 */ /* 0x000fca00010f0eff */
[----:B------:R1:W-:Y:S02]  /*16d40*/  STL.64 [R1+0xa10], R12 ;  /* 0x000a100c01007387 */ /* 0x0003e40000100a00 */
[----:B-1----:R-:W-:-:S04]  /*16d50*/  LEA R12, P2, R5, R2, 0x1 ;  /* 0x00000002050c7211 */ /* 0x002fc800078408ff */
[----:B------:R-:W-:Y:S02]  /*16d60*/  LEA.HI.X.SX32 R13, R5, R0, 0x1, P2 ;  /* 0x00000000050d7211 */ /* 0x000fe400010f0eff */
[----:B0-----:R-:W-:Y:S02]  /*16d70*/  LEA R5, R91, R6, 0x1 ;  /* 0x000000065b057211 */ /* 0x001fe400078e08ff */
[----:B------:R-:W0:Y:S01]  /*16d80*/  LDC R91, c[0x0][0x268] ;  /* 0x00009a00ff5b7b82 */ /* 0x000e220000000800 */
[----:B------:R-:W-:-:S04]  /*16d90*/  LEA R18, P0, R14, R2, 0x1 ;  /* 0x000000020e127211 */ /* 0x000fc800078008ff */
[----:B------:R-:W-:Y:S02]  /*16da0*/  LEA.HI.X.SX32 R19, R14, R0, 0x1, P0 ;  /* 0x000000000e137211 */ /* 0x000fe400000f0eff */
[----:B0-----:R-:W-:Y:S02]  /*16db0*/  LEA R3, R91, R5, 0x1 ;  /* 0x000000055b037211 */ /* 0x001fe400078e08ff */
[----:B------:R-:W0:Y:S01]  /*16dc0*/  LDC R91, c[0x0][0x268] ;  /* 0x00009a00ff5b7b82 */ /* 0x000e220000000800 */
[----:B------:R-:W-:Y:S04]  /*16dd0*/  STL.64 [R1+0xa08], R18 ;  /* 0x000a081201007387 */ /* 0x000fe80000100a00 */
[----:B------:R1:W-:Y:S02]  /*16de0*/  STL.64 [R1+0xa00], R16 ;  /* 0x000a001001007387 */ /* 0x0003e40000100a00 */
[----:B-1----:R-:W-:-:S04]  /*16df0*/  LEA R16, P1, R9, R2, 0x1 ;  /* 0x0000000209107211 */ /* 0x002fc800078208ff */
[----:B------:R-:W-:Y:S02]  /*16e00*/  LEA.HI.X.SX32 R17, R9, R0, 0x1, P1 ;  /* 0x0000000009117211 */ /* 0x000fe400008f0eff */
[----:B0-----:R-:W-:Y:S02]  /*16e10*/  LEA R9, R91, R3, 0x1 ;  /* 0x000000035b097211 */ /* 0x001fe400078e08ff */
[----:B------:R-:W0:Y:S01]  /*16e20*/  LDC R91, c[0x0][0x268] ;  /* 0x00009a00ff5b7b82 */ /* 0x000e220000000800 */
[C---:B------:R-:W-:Y:S01]  /*16e30*/  LEA R18, P0, R11.reuse, R2, 0x1 ;  /* 0x000000020b127211 */ /* 0x040fe200078008ff */
[----:B------:R1:W-:Y:S03]  /*16e40*/  STL.64 [R1+0x9f8], R12 ;  /* 0x0009f80c01007387 */ /* 0x0003e60000100a00 */
[----:B------:R-:W-:Y:S02]  /*16e50*/  LEA.HI.X.SX32 R19, R11, R0, 0x1, P0 ;  /* 0x000000000b137211 */ /* 0x000fe400000f0eff */
[----:B-1----:R-:W-:-:S03]  /*16e60*/  LEA R12, P2, R4, R2, 0x1 ;  /* 0x00000002040c7211 */ /* 0x002fc600078408ff */
[----:B------:R-:W-:Y:S01]  /*16e70*/  STL.64 [R1+0x9f0], R18 ;  /* 0x0009f01201007387 */ /* 0x000fe20000100a00 */
[----:B------:R-:W-:-:S03]  /*16e80*/  LEA.HI.X.SX32 R13, R4, R0, 0x1, P2 ;  /* 0x00000000040d7211 */ /* 0x000fc600010f0eff */
[----:B------:R-:W-:Y:S04]  /*16e90*/  STL.64 [R1+0x9e8], R16 ;  /* 0x0009e81001007387 */ /* 0x000fe80000100a00 */
[----:B------:R1:W-:Y:S02]  /*16ea0*/  STL.64 [R1+0x9e0], R12 ;  /* 0x0009e00c01007387 */ /* 0x0003e40000100a00 */
[----:B-1----:R-:W-:-:S04]  /*16eb0*/  LEA R12, P2, R7, R2, 0x1 ;  /* 0x00000002070c7211 */ /* 0x002fc800078408ff */
[----:B------:R-:W-:Y:S02]  /*16ec0*/  LEA.HI.X.SX32 R13, R7, R0, 0x1, P2 ;  /* 0x00000000070d7211 */ /* 0x000fe400010f0eff */
[----:B0-----:R-:W-:Y:S02]  /*16ed0*/  LEA R7, R91, R9, 0x1 ;  /* 0x000000095b077211 */ /* 0x001fe400078e08ff */
[----:B------:R-:W0:Y:S01]  /*16ee0*/  LDC R91, c[0x0][0x268] ;  /* 0x00009a00ff5b7b82 */ /* 0x000e220000000800 */
[-C--:B------:R-:W-:Y:S02]  /*16ef0*/  LEA R18, P0, R10, R2.reuse, 0x1 ;  /* 0x000000020a127211 */ /* 0x080fe400078008ff */
[----:B------:R-:W-:Y:S02]  /*16f00*/  LEA R16, P1, R8, R2, 0x1 ;  /* 0x0000000208107211 */ /* 0x000fe400078208ff */
[-C--:B------:R-:W-:Y:S02]  /*16f10*/  LEA.HI.X.SX32 R19, R10, R0.reuse, 0x1, P0 ;  /* 0x000000000a137211 */ /* 0x080fe400000f0eff */
[----:B------:R-:W-:-:S03]  /*16f20*/  LEA.HI.X.SX32 R17, R8, R0, 0x1, P1 ;  /* 0x0000000008117211 */ /* 0x000fc600008f0eff */
[----:B------:R-:W-:Y:S01]  /*16f30*/  STL.64 [R1+0x9d8], R18 ;  /* 0x0009d81201007387 */ /* 0x000fe20000100a00 */
[----:B------:R-:W-:-:S03]  /*16f40*/  LEA R10, P2, R3, R2, 0x1 ;  /* 0x00000002030a7211 */ /* 0x000fc600078408ff */
[----:B------:R1:W-:Y:S04]  /*16f50*/  STL.64 [R1+0x9d0], R16 ;  /* 0x0009d01001007387 */ /* 0x0003e80000100a00 */
[----:B------:R2:W-:Y:S01]  /*16f60*/  STL.64 [R1+0x9c8], R12 ;  /* 0x0009c80c01007387 */ /* 0x0005e20000100a00 */
[----:B------:R-:W-:Y:S02]  /*16f70*/  LEA.HI.X.SX32 R11, R3, R0, 0x1, P2 ;  /* 0x00000000030b7211 */ /* 0x000fe400010f0eff */
[-C--:B-1----:R-:W-:Y:S02]  /*16f80*/  LEA R16, P0, R6, R2.reuse, 0x1 ;  /* 0x0000000206107211 */ /* 0x082fe400078008ff */
[----:B--2---:R-:W-:Y:S02]  /*16f90*/  LEA R12, P1, R5, R2, 0x1 ;  /* 0x00000002050c7211 */ /* 0x004fe400078208ff */
[----:B0-----:R-:W-:-:S02]  /*16fa0*/  LEA R4, R91, R7, 0x1 ;  /* 0x000000075b047211 */ /* 0x001fc400078e08ff */
[-C--:B------:R-:W-:Y:S02]  /*16fb0*/  LEA.HI.X.SX32 R17, R6, R0.reuse, 0x1, P0 ;  /* 0x0000000006117211 */ /* 0x080fe400000f0eff */
[----:B------:R-:W-:Y:S02]  /*16fc0*/  LEA.HI.X.SX32 R13, R5, R0, 0x1, P1 ;  /* 0x00000000050d7211 */ /* 0x000fe400008f0eff */
[----:B------:R-:W-:Y:S01]  /*16fd0*/  LEA R3, R170, R4, 0x1 ;  /* 0x00000004aa037211 */ /* 0x000fe200078e08ff */
[----:B------:R0:W-:Y:S01]  /*16fe0*/  STL.64 [R1+0x9c0], R16 ;  /* 0x0009c01001007387 */ /* 0x0001e20000100a00 */
[----:B------:R-:W-:-:S03]  /*16ff0*/  LEA R18, P0, R9, R2, 0x1 ;  /* 0x0000000209127211 */ /* 0x000fc600078008ff */
[----:B------:R1:W-:Y:S01]  /*17000*/  STL.64 [R1+0x9b8], R12 ;  /* 0x0009b80c01007387 */ /* 0x0003e20000100a00 */
[----:B------:R-:W-:-:S03]  /*17010*/  LEA.HI.X.SX32 R19, R9, R0, 0x1, P0 ;  /* 0x0000000009137211 */ /* 0x000fc600000f0eff */
[----:B------:R2:W-:Y:S01]  /*17020*/  STL.64 [R1+0x9b0], R10 ;  /* 0x0009b00a01007387 */ /* 0x0005e20000100a00 */
[CC--:B0-----:R-:W-:Y:S02]  /*17030*/  LEA R16, P1, R7.reuse, R2.reuse, 0x1 ;  /* 0x0000000207107211 */ /* 0x0c1fe400078208ff */
[C---:B-1----:R-:W-:Y:S02]  /*17040*/  LEA R12, P2, R4.reuse, R2, 0x1 ;  /* 0x00000002040c7211 */ /* 0x042fe400078408ff */
[----:B------:R-:W-:Y:S02]  /*17050*/  LEA.HI.X.SX32 R17, R7, R0, 0x1, P1 ;  /* 0x0000000007117211 */ /* 0x000fe400008f0eff */
[C---:B--2---:R-:W-:Y:S02]  /*17060*/  LEA R10, P3, R3.reuse, R2, 0x1 ;  /* 0x00000002030a7211 */ /* 0x044fe400078608ff */
[-C--:B------:R-:W-:Y:S02]  /*17070*/  LEA.HI.X.SX32 R13, R4, R0.reuse, 0x1, P2 ;  /* 0x00000000040d7211 */ /* 0x080fe400010f0eff */
[----:B------:R-:W-:Y:S01]  /*17080*/  LEA.HI.X.SX32 R11, R3, R0, 0x1, P3 ;  /* 0x00000000030b7211 */ /* 0x000fe200018f0eff */
[----:B------:R-:W-:Y:S01]  /*17090*/  STL.64 [R1+0x9a8], R18 ;  /* 0x0009a81201007387 */ /* 0x000fe20000100a00 */
[----:B------:R-:W-:-:S02]  /*170a0*/  MOV R2, 0xff800000 ;  /* 0xff80000000027802 */ /* 0x000fc40000000f00 */
[----:B------:R-:W-:Y:S01]  /*170b0*/  MOV R0, 0x3f800000 ;  /* 0x3f80000000007802 */ /* 0x000fe20000000f00 */
[----:B------:R-:W-:Y:S01]  /*170c0*/  STL.64 [R1+0x9a0], R16 ;  /* 0x0009a01001007387 */ /* 0x000fe20000100a00 */
[----:B------:R-:W-:-:S03]  /*170d0*/  MOV R5, 0x3f800000 ;  /* 0x3f80000000057802 */ /* 0x000fc60000000f00 */
[----:B------:R-:W-:Y:S01]  /*170e0*/  STL.64 [R1+0x998], R12 ;  /* 0x0009980c01007387 */ /* 0x000fe20000100a00 */
[----:B------:R-:W-:-:S03]  /*170f0*/  MOV R4, 0x3f800000 ;  /* 0x3f80000000047802 */ /* 0x000fc60000000f00 */
[----:B------:R-:W-:Y:S01]  /*17100*/  STL.64 [R1+0x990], R10 ;  /* 0x0009900a01007387 */ /* 0x000fe20000100a00 */
[----:B------:R-:W-:-:S03]  /*17110*/  MOV R3, 0x3f800000 ;  /* 0x3f80000000037802 */ /* 0x000fc60000000f00 */
[----:B------:R-:W-:Y:S04]  /*17120*/  STL [R1+0x96c], R2 ;  /* 0x00096c0201007387 */ /* 0x000fe80000100800 */
[----:B------:R-:W-:Y:S04]  /*17130*/  STL [R1+0x8ec], RZ ;  /* 0x0008ecff01007387 */ /* 0x000fe80000100800 */
[----:B------:R-:W-:Y:S04]  /*17140*/  STL [R1+0x980], R0 ;  /* 0x0009800001007387 */ /* 0x000fe80000100800 */
[----:B------:R-:W-:Y:S04]  /*17150*/  STL [R1+0x918], RZ ;  /* 0x000918ff01007387 */ /* 0x000fe80000100800 */
[----:B------:R0:W-:Y:S04]  /*17160*/  STL [R1+0x984], R5 ;  /* 0x0009840501007387 */ /* 0x0001e80000100800 */
[----:B------:R1:W-:Y:S04]  /*17170*/  STL [R1+0x988], R4 ;  /* 0x0009880401007387 */ /* 0x0003e80000100800 */
[----:B------:R2:W-:Y:S01]  /*17180*/  STL [R1+0x97c], R3 ;  /* 0x00097c0301007387 */ /* 0x0005e20000100800 */
[----:B0-----:R-:W-:-:S02]  /*17190*/  MOV R5, 0xff800000 ;  /* 0xff80000000057802 */ /* 0x001fc40000000f00 */
[----:B-1----:R-:W-:-:S03]  /*171a0*/  MOV R4, 0xff800000 ;  /* 0xff80000000047802 */ /* 0x002fc60000000f00 */
[----:B------:R0:W-:Y:S01]  /*171b0*/  STL [R1+0x970], R5 ;  /* 0x0009700501007387 */ /* 0x0001e20000100800 */
[----:B--2---:R-:W-:-:S03]  /*171c0*/  MOV R3, 0xff800000 ;  /* 0xff80000000037802 */ /* 0x004fc60000000f00 */
[----:B------:R1:W-:Y:S04]  /*171d0*/  STL [R1+0x974], R4 ;  /* 0x0009740401007387 */ /* 0x0003e80000100800 */
        /* <DEDUP_REMOVED lines=385> */
[----:B------:R-:W4:Y:S01]  /*189f0*/  LDL R91, [R1+0x1970] ;  /* 0x00197000015b7983 */ /* 0x000f220000100800 */
[----:B------:R-:W-:-:S02]  /*18a00*/  UIADD3.64 UR14, UR4, 0x180, URZ ;  /* 0x00000180040e7897 */ /* 0x000fc4000fffe03f */
[----:B------:R-:W-:Y:S02]  /*18a10*/  UIADD3.64 UR10, UR4, 0x200, URZ ;  /* 0x00000200040a7897 */ /* 0x000fe4000fffe03f */
[----:B------:R-:W-:Y:S02]  /*18a20*/  UIADD3.64 UR14, UR4, 0x280, URZ ;  /* 0x00000280040e7897 */ /* 0x000fe4000fffe03f */
[----:B------:R-:W-:Y:S02]  /*18a30*/  UIADD3.64 UR10, UR4, 0x300, URZ ;  /* 0x00000300040a7897 */ /* 0x000fe4000fffe03f */
[----:B------:R-:W-:Y:S02]  /*18a40*/  UIADD3.64 UR14, UR4, 0x380, URZ ;  /* 0x00000380040e7897 */ /* 0x000fe4000fffe03f */
[----:B------:R-:W-:Y:S02]  /*18a50*/  UIADD3.64 UR10, UR4, 0x400, URZ ;  /* 0x00000400040a7897 */ /* 0x000fe4000fffe03f */
        /* <DEDUP_REMOVED lines=20> */
[----:B------:R-:W-:Y:S01]  /*18ba0*/  UIADD3.64 UR18, UR4, 0xe00, URZ ;  /* 0x00000e0004127897 */ /* 0x000fe2000fffe03f */
[C---:B------:R-:W-:Y:S01]  /*18bb0*/  LOP3.LUT R13, R94.reuse, 0x10, RZ, 0x3c, !PT ;  /* 0x000000105e0d7812 */ /* 0x040fe200078e3cff */
        /* <DEDUP_REMOVED lines=11> */
[----:B------:R-:W-:Y:S01]  /*18c70*/  LOP3.LUT R7, R94, 0x70, RZ, 0x3c, !PT ;  /* 0x000000705e077812 */ /* 0x000fe200078e3cff */
[----:B------:R-:W-:Y:S01]  /*18c80*/  UIADD3.64 UR10, UR4, 0xd00, URZ ;  /* 0x00000d00040a7897 */ /* 0x000fe2000fffe03f */
[C---:B0-----:R-:W-:Y:S01]  /*18c90*/  LOP3.LUT R5, R93.reuse, 0x20, RZ, 0x3c, !PT ;  /* 0x000000205d057812 */ /* 0x041fe200078e3cff */
[----:B------:R-:W-:Y:S01]  /*18ca0*/  UIADD3.64 UR14, UR4, 0xd80, URZ ;  /* 0x00000d80040e7897 */ /* 0x000fe2000fffe03f */
[C---:B-1----:R-:W-:Y:S01]  /*18cb0*/  LOP3.LUT R4, R93.reuse, 0x40, RZ, 0x3c, !PT ;  /* 0x000000405d047812 */ /* 0x042fe200078e3cff */
[----:B------:R-:W-:Y:S01]  /*18cc0*/  UIADD3.64 UR18, UR4, 0x1a80, URZ ;  /* 0x00001a8004127897 */ /* 0x000fe2000fffe03f */
[----:B--2---:R-:W-:Y:S01]  /*18cd0*/  LOP3.LUT R3, R93, 0x60, RZ, 0x3c, !PT ;  /* 0x000000605d037812 */ /* 0x004fe200078e3cff */
[----:B------:R-:W-:-:S02]  /*18ce0*/  UIADD3.64 UR10, UR4, 0xe80, URZ ;  /* 0x00000e80040a7897 */ /* 0x000fc4000fffe03f */
[----:B------:R-:W-:Y:S02]  /*18cf0*/  UIADD3.64 UR14, UR4, 0xf00, URZ ;  /* 0x00000f00040e7897 */ /* 0x000fe4000fffe03f */
[----:B------:R-:W-:Y:S02]  /*18d00*/  UIADD3.64 UR18, UR4, 0x1c00, URZ ;  /* 0x00001c0004127897 */ /* 0x000fe4000fffe03f */
[----:B------:R-:W-:Y:S02]  /*18d10*/  UIADD3.64 UR10, UR4, 0x1800, URZ ;  /* 0x00001800040a7897 */ /* 0x000fe4000fffe03f */
[----:B------:R-:W-:Y:S02]  /*18d20*/  UIADD3.64 UR14, UR4, 0x1880, URZ ;  /* 0x00001880040e7897 */ /* 0x000fe4000fffe03f */
[----:B------:R-:W-:Y:S01]  /*18d30*/  UIADD3.64 UR18, UR4, 0x1d80, URZ ;  /* 0x00001d8004127897 */ /* 0x000fe2000fffe03f */
[----:B------:R-:W-:Y:S01]  /*18d40*/  MOV R2, RZ ;  /* 0x000000ff00027202 */ /* 0x000fe20000000f00 */
[----:B------:R-:W-:Y:S01]  /*18d50*/  UIADD3.64 UR10, UR4, 0x1980, URZ ;  /* 0x00001980040a7897 */ /* 0x000fe2000fffe03f */
[----:B------:R-:W-:Y:S01]  /*18d60*/  MOV R0, RZ ;  /* 0x000000ff00007202 */ /* 0x000fe20000000f00 */
[----:B------:R-:W-:Y:S01]  /*18d70*/  UIADD3.64 UR14, UR4, 0x1a00, URZ ;  /* 0x00001a00040e7897 */ /* 0x000fe2000fffe03f */
[----:B------:R-:W-:Y:S01]  /*18d80*/  CS2R R24, SRZ ;  /* 0x0000000000187805 */ /* 0x000fe2000001ff00 */
[----:B------:R-:W-:Y:S01]  /*18d90*/  UIADD3.64 UR18, UR6, 0x1fe, URZ ;  /* 0x000001fe06127897 */ /* 0x000fe2000fffe03f */
[----:B------:R-:W-:Y:S01]  /*18da0*/  CS2R R26, SRZ ;  /* 0x00000000001a7805 */ /* 0x000fe2000001ff00 */
[----:B------:R-:W-:Y:S01]  /*18db0*/  UIADD3.64 UR22, UR6, 0x200, URZ ;  /* 0x0000020006167897 */ /* 0x000fe2000fffe03f */
[----:B------:R-:W-:Y:S01]  /*18dc0*/  CS2R R28, SRZ ;  /* 0x00000000001c7805 */ /* 0x000fe2000001ff00 */
[----:B------:R-:W-:Y:S01]  /*18dd0*/  UIADD3.64 UR26, UR6, 0x202, URZ ;  /* 0x00000202061a7897 */ /* 0x000fe2000fffe03f */
        /* <DEDUP_REMOVED lines=58> */
[C---:B------:R-:W-:Y:S01]  /*19180*/  LOP3.LUT R18, R15.reuse, 0x48, RZ, 0xfc, !PT ;  /* 0x000000480f127812 */ /* 0x040fe200078efcff */
[----:B------:R-:W-:Y:S01]  /*19190*/  UIADD3.64 UR10, UR4, 0x1b00, URZ ;  /* 0x00001b00040a7897 */ /* 0x000fe2000fffe03f */
[C---:B------:R-:W-:Y:S01]  /*191a0*/  LOP3.LUT R17, R15.reuse, 0x40, RZ, 0xfc, !PT ;  /* 0x000000400f117812 */ /* 0x040fe200078efcff */
[----:B------:R-:W-:Y:S01]  /*191b0*/  UIADD3.64 UR14, UR4, 0x1b80, URZ ;  /* 0x00001b80040e7897 */ /* 0x000fe2000fffe03f */
[----:B------:R-:W-:Y:S01]  /*191c0*/  LOP3.LUT R16, R15, 0x8, RZ, 0xfc, !PT ;  /* 0x000000080f107812 */ /* 0x000fe200078efcff */
        /* <DEDUP_REMOVED lines=25> */
[----:B------:R-:W-:Y:S01]  /*19360*/  UIADD3.64 UR28, UR4, 0x1100, URZ ;  /* 0x00001100041c7897 */ /* 0x000fe2000fffe03f */
[----:B------:R-:W-:Y:S01]  /*19370*/  UMOV UR55, 0x40000040 ;  /* 0x4000004000377882 */ /* 0x000fe20000000000 */
        /* <DEDUP_REMOVED lines=16> */
[----:B------:R-:W-:Y:S01]  /*19480*/  UIADD3.64 UR50, UR6, 0xe04, URZ ;  /* 0x00000e0406327897 */ /* 0x000fe2000fffe03f */
[----:B----4-:R-:W-:-:S02]  /*19490*/  IADD3 R14, R91, R94, RZ ;  /* 0x0000005e5b0e7210 */ /* 0x010fc40007ffe0ff */
[----:B------:R-:W-:Y:S02]  /*194a0*/  CS2R R94, SRZ ;  /* 0x00000000005e7805 */ /* 0x000fe4000001ff00 */
[C---:B------:R-:W-:Y:S02]  /*194b0*/  IADD3 R13, R91.reuse, R13, RZ ;  /* 0x0000000d5b0d7210 */ /* 0x040fe40007ffe0ff */
[C---:B------:R-:W-:Y:S02]  /*194c0*/  IADD3 R12, R91.reuse, R12, RZ ;  /* 0x0000000c5b0c7210 */ /* 0x040fe40007ffe0ff */
[C---:B------:R-:W-:Y:S02]  /*194d0*/  IADD3 R11, R91.reuse, R11, RZ ;  /* 0x0000000b5b0b7210 */ /* 0x040fe40007ffe0ff */
[C---:B------:R-:W-:Y:S02]  /*194e0*/  IADD3 R10, R91.reuse, R10, RZ ;  /* 0x0000000a5b0a7210 */ /* 0x040fe40007ffe0ff */
[----:B------:R-:W-:-:S02]  /*194f0*/  IADD3 R9, R91, R9, RZ ;  /* 0x000000095b097210 */ /* 0x000fc40007ffe0ff */
[C---:B------:R-:W-:Y:S02]  /*19500*/  IADD3 R8, R91.reuse, R8, RZ ;  /* 0x000000085b087210 */ /* 0x040fe40007ffe0ff */
[C---:B------:R-:W-:Y:S02]  /*19510*/  IADD3 R7, R91.reuse, R7, RZ ;  /* 0x000000075b077210 */ /* 0x040fe40007ffe0ff */
[C---:B------:R-:W-:Y:S02]  /*19520*/  IADD3 R6, R91.reuse, R93, RZ ;  /* 0x0000005d5b067210 */ /* 0x040fe40007ffe0ff */
[----:B------:R-:W-:Y:S02]  /*19530*/  CS2R R92, SRZ ;  /* 0x00000000005c7805 */ /* 0x000fe4000001ff00 */
[C---:B------:R-:W-:Y:S02]  /*19540*/  IADD3 R5, R91.reuse, R5, RZ ;  /* 0x000000055b057210 */ /* 0x040fe40007ffe0ff */
[----:B------:R-:W-:-:S02]  /*19550*/  IADD3 R4, R91, R4, RZ ;  /* 0x000000045b047210 */ /* 0x000fc40007ffe0ff */
[----:B------:R-:W-:Y:S02]  /*19560*/  IADD3 R3, R91, R3, RZ ;  /* 0x000000035b037210 */ /* 0x000fe40007ffe0ff */
[----:B---3--:R-:W-:-:S07]  /*19570*/  CS2R R90, SRZ ;  /* 0x00000000005a7805 */ /* 0x008fce000001ff00 */
.L_x_1:
[----:B------:R-:W2:Y:S04]  /*19580*/  LDL.64 R16, [R1+0x1968] ;  /* 0x0019680001107983 */ /* 0x000ea80000100a00 */
[----:B------:R-:W3:Y:S04]  /*19590*/  LDL.64 R152, [R1+0x1960] ;  /* 0x0019600001987983 */ /* 0x000ee80000100a00 */
[----:B------:R-:W4:Y:S04]  /*195a0*/  LDL.64 R22, [R1+0x1958] ;  /* 0x0019580001167983 */ /* 0x000f280000100a00 */
[----:B------:R-:W4:Y:S04]  /*195b0*/  LDL.64 R20, [R1+0x1950] ;  /* 0x0019500001147983 */ /* 0x000f280000100a00 */
[----:B------:R-:W4:Y:S04]  /*195c0*/  LDL.64 R18, [R1+0x1948] ;  /* 0x0019480001127983 */ /* 0x000f280000100a00 */
[----:B------:R-:W4:Y:S04]  /*195d0*/  LDL.64 R162, [R1+0x1918] ;  /* 0x0019180001a27983 */ /* 0x000f280000100a00 */
[----:B------:R-:W4:Y:S04]  /*195e0*/  LDL.64 R160, [R1+0x1730] ;  /* 0x0017300001a07983 */ /* 0x000f280000100a00 */
[----:B------:R-:W4:Y:S04]  /*195f0*/  LDL.64 R158, [R1+0x15f8] ;  /* 0x0015f800019e7983 */ /* 0x000f280000100a00 */
[----:B------:R-:W4:Y:S04]  /*19600*/  LDL.64 R156, [R1+0x1940] ;  /* 0x00194000019c7983 */ /* 0x000f280000100a00 */
[----:B------:R-:W4:Y:S04]  /*19610*/  LDL.64 R154, [R1+0x1910] ;  /* 0x00191000019a7983 */ /* 0x000f280000100a00 */
[----:B-----5:R-:W-:Y:S04]  /*19620*/  STL [R1+0x1f14], R13 ;  /* 0x001f140d01007387 */ /* 0x020fe80000100800 */
[----:B------:R-:W-:Y:S04]  /*19630*/  STL [R1+0x1ef8], R12 ;  /* 0x001ef80c01007387 */ /* 0x000fe80000100800 */
[----:B------:R-:W-:Y:S04]  /*19640*/  STL [R1+0x1ef4], R11 ;  /* 0x001ef40b01007387 */ /* 0x000fe80000100800 */
[----:B------:R-:W-:Y:S04]  /*19650*/  STL [R1+0x1ef0], R10 ;  /* 0x001ef00a01007387 */ /* 0x000fe80000100800 */
[----:B------:R-:W-:Y:S04]  /*19660*/  STL [R1+0x1eec], R9 ;  /* 0x001eec0901007387 */ /* 0x000fe80000100800 */
[----:B------:R-:W-:Y:S04]  /*19670*/  STL [R1+0x1ee8], R8 ;  /* 0x001ee80801007387 */ /* 0x000fe80000100800 */
[----:B------:R-:W-:Y:S04]  /*19680*/  STL [R1+0x1ee4], R7 ;  /* 0x001ee40701007387 */ /* 0x000fe80000100800 */
[----:B------:R-:W-:Y:S04]  /*19690*/  STL [R1+0x1ee0], R0 ;  /* 0x001ee00001007387 */ /* 0x000fe80000100800 */
[----:B------:R-:W-:Y:S04]  /*196a0*/  STL [R1+0x1edc], R6 ;  /* 0x001edc0601007387 */ /* 0x000fe80000100800 */
[----:B------:R0:W-:Y:S04]  /*196b0*/  STL [R1+0x1e08], R5 ;  /* 0x001e080501007387 */ /* 0x0001e80000100800 */
[----:B------:R1:W-:Y:S04]  /*196c0*/  STL [R1+0x1de0], R4 ;  /* 0x001de00401007387 */ /* 0x0003e80000100800 */
[----:B------:R1:W-:Y:S01]  /*196d0*/  STL [R1+0x1ddc], R15 ;  /* 0x001ddc0f01007387 */ /* 0x0003e20000100800 */
[----:B0-----:R-:W-:-:S03]  /*196e0*/  MOV R5, UR56 ;  /* 0x0000003800057c02 */ /* 0x001fc60008000f00 */
[----:B------:R0:W-:Y:S01]  /*196f0*/  STL [R1+0x1dd8], R3 ;  /* 0x001dd80301007387 */ /* 0x0001e20000100800 */
[----:B-1----:R-:W-:-:S03]  /*19700*/  MOV R4, UR57 ;  /* 0x0000003900047c02 */ /* 0x002fc60008000f00 */
[----:B------:R1:W-:Y:S01]  /*19710*/  STL.64 [R1+0x1b88], R150 ;  /* 0x001b889601007387 */ /* 0x0003e20000100a00 */
[----:B------:R-:W-:-:S03]  /*19720*/  MOV R15, UR48 ;  /* 0x00000030000f7c02 */ /* 0x000fc60008000f00 */
[----:B------:R1:W-:Y:S01]  /*19730*/  STL.64 [R1+0x1b80], R148 ;  /* 0x001b809401007387 */ /* 0x0003e20000100a00 */
[----:B0-----:R-:W-:-:S03]  /*19740*/  MOV R3, UR49 ;  /* 0x0000003100037c02 */ /* 0x001fc60008000f00 */
[----:B------:R0:W-:Y:S04]  /*19750*/  STL.64 [R1+0x1b78], R146 ;  /* 0x001b789201007387 */ /* 0x0001e80000100a00 */
[----:B------:R0:W-:Y:S01]  /*19760*/  STL.64 [R1+0x1b70], R144 ;  /* 0x001b709001007387 */ /* 0x0001e20000100a00 */
[----:B-1----:R-:W-:Y:S02]  /*19770*/  MOV R150, UR51 ;  /* 0x0000003300967c02 */ /* 0x002fe40008000f00 */
[----:B------:R-:W-:Y:S01]  /*19780*/  MOV R151, UR50 ;  /* 0x0000003200977c02 */ /* 0x000fe20008000f00 */
[----:B------:R1:W-:Y:S01]  /*19790*/  STL.64 [R1+0x1b68], R142 ;  /* 0x001b688e01007387 */ /* 0x0003e20000100a00 */
[----:B------:R-:W-:Y:S02]  /*197a0*/  MOV R148, UR45 ;  /* 0x0000002d00947c02 */ /* 0x000fe40008000f00 */
[----:B------:R-:W-:Y:S01]  /*197b0*/  MOV R149, UR44 ;  /* 0x0000002c00957c02 */ /* 0x000fe20008000f00 */
[----:B------:R-:W-:Y:S01]  /*197c0*/  STL.64 [R1+0x1b60], R140 ;  /* 0x001b608c01007387 */ /* 0x000fe20000100a00 */
[----:B0-----:R-:W-:-:S02]  /*197d0*/  MOV R146, UR47 ;  /* 0x0000002f00927c02 */ /* 0x001fc40008000f00 */
[----:B------:R-:W-:Y:S01]  /*197e0*/  MOV R147, UR46 ;  /* 0x0000002e00937c02 */ /* 0x000fe20008000f00 */
[----:B------:R-:W-:Y:S01]  /*197f0*/  STL.64 [R1+0x1b58], R138 ;  /* 0x001b588a01007387 */ /* 0x000fe20000100a00 */
[----:B------:R-:W-:Y:S02]  /*19800*/  MOV R144, UR41 ;  /* 0x0000002900907c02 */ /* 0x000fe40008000f00 */
[----:B------:R-:W-:Y:S01]  /*19810*/  MOV R145, UR40 ;  /* 0x0000002800917c02 */ /* 0x000fe20008000f00 */
[----:B------:R-:W-:Y:S01]  /*19820*/  STL.64 [R1+0x1b50], R136 ;  /* 0x001b508801007387 */ /* 0x000fe20000100a00 */
[----:B-1----:R-:W-:Y:S02]  /*19830*/  MOV R142, UR43 ;  /* 0x0000002b008e7c02 */ /* 0x002fe40008000f00 */
[----:B------:R-:W-:Y:S01]  /*19840*/  MOV R143, UR42 ;  /* 0x0000002a008f7c02 */ /* 0x000fe20008000f00 */
[----:B------:R-:W-:Y:S04]  /*19850*/  STL.64 [R1+0x1b48], R134 ;  /* 0x001b488601007387 */ /* 0x000fe80000100a00 */
        /* <DEDUP_REMOVED lines=43> */
[----:B------:R-:W-:Y:S01]  /*19b10*/  STL.64 [R1+0x19e8], R46 ;  /* 0x0019e82e01007387 */ /* 0x000fe20000100a00 */
[----:B--2---:R-:W-:-:S03]  /*19b20*/  IMAD.WIDE R16, R2, 0x2, R16 ;  /* 0x0000000202107825 */ /* 0x004fc600078e0210 */
        /* <DEDUP_REMOVED lines=11> */
[----:B------:R-:W-:Y:S04]  /*19be0*/  STL [R1+0x1efc], R142 ;  /* 0x001efc8e01007387 */ /* 0x000fe80000100800 */
[----:B------:R-:W-:Y:S04]  /*19bf0*/  STL [R1+0x1f00], R143 ;  /* 0x001f008f01007387 */ /* 0x000fe80000100800 */
[----:B------:R-:W-:Y:S04]  /*19c00*/  STL [R1+0x1f04], R144 ;  /* 0x001f049001007387 */ /* 0x000fe80000100800 */
[----:B------:R-:W-:Y:S04]  /*19c10*/  STL [R1+0x1f08], R145 ;  /* 0x001f089101007387 */ /* 0x000fe80000100800 */
[----:B------:R0:W-:Y:S04]  /*19c20*/  STL [R1+0x1f0c], R146 ;  /* 0x001f0c9201007387 */ /* 0x0001e80000100800 */
[----:B------:R1:W-:Y:S01]  /*19c30*/  STL [R1+0x1f10], R147 ;  /* 0x001f109301007387 */ /* 0x0003e20000100800 */
[----:B---3--:R-:W-:-:S03]  /*19c40*/  IMAD.WIDE R152, R2, 0x2, R152 ;  /* 0x0000000202987825 */ /* 0x008fc600078e0298 */
[----:B------:R-:W-:Y:S01]  /*19c50*/  STL [R1+0x1f18], R148 ;  /* 0x001f189401007387 */ /* 0x000fe20000100800 */
[----:B----4-:R-:W-:-:S03]  /*19c60*/  IMAD.WIDE R22, R2, 0x2, R22 ;  /* 0x0000000202167825 */ /* 0x010fc600078e0216 */
[----:B0-----:R-:W2:Y:S04]  /*19c70*/  LDG.E.U16 R146, desc[UR60][R152.64] ;  /* 0x0000003c98927981 */ /* 0x001ea8000c1e1500 */
[----:B-1----:R0:W3:Y:S01]  /*19c80*/  LDG.E.U16 R147, desc[UR60][R16.64] ;  /* 0x0000003c10937981 */ /* 0x0020e2000c1e1500 */
[----:B------:R-:W-:-:S03]  /*19c90*/  IMAD.WIDE R20, R2, 0x2, R20 ;  /* 0x0000000202147825 */ /* 0x000fc600078e0214 */
[----:B------:R-:W4:Y:S01]  /*19ca0*/  LDG.E.U16 R145, desc[UR60][R22.64] ;  /* 0x0000003c16917981 */ /* 0x000f22000c1e1500 */
[----:B------:R-:W-:-:S03]  /*19cb0*/  IMAD.WIDE R18, R2, 0x2, R18 ;  /* 0x0000000202127825 */ /* 0x000fc600078e0212 */
[----:B------:R-:W4:Y:S01]  /*19cc0*/  LDG.E.U16 R144, desc[UR60][R20.64] ;  /* 0x0000003c14907981 */ /* 0x000f22000c1e1500 */
[----:B0-----:R-:W-:-:S03]  /*19cd0*/  IMAD.WIDE R16, R2, 0x2, R162 ;  /* 0x0000000202107825 */ /* 0x001fc600078e02a2 */
[----:B------:R-:W-:Y:S04]  /*19ce0*/  STL [R1+0x1f1c], R149 ;  /* 0x001f1c9501007387 */ /* 0x000fe80000100800 */
[----:B------:R-:W4:Y:S04]  /*19cf0*/  LDG.E.U16 R135, desc[UR60][R18.64] ;  /* 0x0000003c12877981 */ /* 0x000f28000c1e1500 */
[----:B------:R-:W-:Y:S04]  /*19d00*/  STL [R1+0x1f20], R150 ;  /* 0x001f209601007387 */ /* 0x000fe80000100800 */
[----:B------:R-:W4:Y:S04]  /*19d10*/  LDG.E.U16 R134, desc[UR60][R16.64] ;  /* 0x0000003c10867981 */ /* 0x000f28000c1e1500 */
[----:B------:R-:W-:Y:S04]  /*19d20*/  STL [R1+0x1f24], R151 ;  /* 0x001f249701007387 */ /* 0x000fe80000100800 */
[----:B------:R-:W-:Y:S04]  /*19d30*/  STL [R1+0x1f28], R3 ;  /* 0x001f280301007387 */ /* 0x000fe80000100800 */
[----:B------:R-:W-:Y:S01]  /*19d40*/  STL [R1+0x1f2c], R15 ;  /* 0x001f2c0f01007387 */ /* 0x000fe20000100800 */
[----:B------:R-:W-:-:S03]  /*19d50*/  IMAD.WIDE R152, R2, 0x2, R160 ;  /* 0x0000000202987825 */ /* 0x000fc600078e02a0 */
[----:B------:R-:W-:Y:S04]  /*19d60*/  STL [R1+0x1f30], R4 ;  /* 0x001f300401007387 */ /* 0x000fe80000100800 */
[----:B------:R0:W-:Y:S04]  /*19d70*/  STL [R1+0x1f34], R5 ;  /* 0x001f340501007387 */ /* 0x0001e80000100800 */
[----:B------:R-:W4:Y:S04]  /*19d80*/  LDG.E.U16 R133, desc[UR60][R152.64] ;  /* 0x0000003c98857981 */ /* 0x000f28000c1e1500 */
[----:B0-----:R-:W4:Y:S04]  /*19d90*/  LDL.64 R4, [R1+0x1728] ;  /* 0x0017280001047983 */ /* 0x001f280000100a00 */
[----:B---3--:R-:W-:Y:S04]  /*19da0*/  STL [R1+0x1f38], R147 ;  /* 0x001f389301007387 */ /* 0x008fe80000100800 */
[----:B------:R-:W3:Y:S04]  /*19db0*/  LDL.64 R24, [R1+0x1720] ;  /* 0x0017200001187983 */ /* 0x000ee80000100a00 */
[----:B------:R-:W3:Y:S04]  /*19dc0*/  LDL.64 R6, [R1+0x15e8] ;  /* 0x0015e80001067983 */ /* 0x000ee80000100a00 */
[----:B------:R-:W3:Y:S04]  /*19dd0*/  LDL.64 R28, [R1+0x15f0] ;  /* 0x0015f000011c7983 */ /* 0x000ee80000100a00 */
[----:B------:R-:W3:Y:S04]  /*19de0*/  LDL.64 R12, [R1+0x1938] ;  /* 0x00193800010c7983 */ /* 0x000ee80000100a00 */
[----:B------:R-:W3:Y:S04]  /*19df0*/  LDL.64 R10, [R1+0x1908] ;  /* 0x00190800010a7983 */ /* 0x000ee80000100a00 */
[----:B--2---:R-:W-:Y:S04]  /*19e00*/  STL [R1+0x1f3c], R146 ;  /* 0x001f3c9201007387 */ /* 0x004fe80000100800 */
[----:B----4-:R-:W-:Y:S04]  /*19e10*/  STL [R1+0x1f40], R145 ;  /* 0x001f409101007387 */ /* 0x010fe80000100800 */
[----:B------:R0:W-:Y:S04]  /*19e20*/  STL [R1+0x1f44], R144 ;  /* 0x001f449001007387 */ /* 0x0001e80000100800 */
[----:B------:R-:W-:Y:S04]  /*19e30*/  STL [R1+0x1f48], R135 ;  /* 0x001f488701007387 */ /* 0x000fe80000100800 */
[----:B------:R1:W-:Y:S04]  /*19e40*/  STL [R1+0x1f4c], R134 ;  /* 0x001f4c8601007387 */ /* 0x0003e80000100800 */
[----:B------:R-:W2:Y:S01]  /*19e50*/  LDL.64 R32, [R1+0x1930] ;  /* 0x0019300001207983 */ /* 0x000ea20000100a00 */
[----:B------:R-:W-:-:S03]  /*19e60*/  IMAD.WIDE R18, R2, 0x2, R154 ;  /* 0x0000000202127825 */ /* 0x000fc600078e029a */
[----:B------:R-:W4:Y:S04]  /*19e70*/  LDL.64 R26, [R1+0x15e0] ;  /* 0x0015e000011a7983 */ /* 0x000f280000100a00 */
[----:B------:R-:W4:Y:S01]  /*19e80*/  LDL.64 R8, [R1+0x1928] ;  /* 0x0019280001087983 */ /* 0x000f220000100a00 */
[----:B------:R-:W-:-:S03]  /*19e90*/  IMAD.WIDE R16, R2, 0x2, R4 ;  /* 0x0000000202107825 */ /* 0x000fc600078e0204 */
[----:B------:R-:W4:Y:S04]  /*19ea0*/  LDL.64 R4, [R1+0x18f8] ;  /* 0x0018f80001047983 */ /* 0x000f280000100a00 */
[----:B------:R-:W4:Y:S04]  /*19eb0*/  LDL.64 R30, [R1+0x1718] ;  /* 0x00171800011e7983 */ /* 0x000f280000100a00 */
[----:B------:R-:W4:Y:S04]  /*19ec0*/  LDL.64 R34, [R1+0x1900] ;  /* 0x0019000001227983 */ /* 0x000f280000100a00 */
[----:B------:R3:W4:Y:S04]  /*19ed0*/  LDG.E.U16 R114, desc[UR60][R18.64] ;  /* 0x0000003c12727981 */ /* 0x000728000c1e1500 */
[----:B------:R0:W4:Y:S04]  /*19ee0*/  LDG.E.U16 R113, desc[UR60][R16.64] ;  /* 0x0000003c10717981 */ /* 0x000128000c1e1500 */
[----:B------:R1:W-:Y:S01]  /*19ef0*/  STL [R1+0x1f50], R133 ;  /* 0x001f508501007387 */ /* 0x0003e20000100800 */
[----:B------:R-:W-:-:S03]  /*19f00*/  IMAD.WIDE R22, R2, 0x2, R158 ;  /* 0x0000000202167825 */ /* 0x000fc600078e029e */
[----:B------:R-:W4:Y:S01]  /*19f10*/  LDL.64 R42, [R1+0x15b8] ;  /* 0x0015b800012a7983 */ /* 0x000f220000100a00 */
[----:B------:R-:W-:-:S03]  /*19f20*/  IMAD.WIDE R20, R2, 0x2, R156 ;  /* 0x0000000202147825 */ /* 0x000fc600078e029c */
[----:B------:R1:W4:Y:S04]  /*19f30*/  LDG.E.U16 R132, desc[UR60][R22.64] ;  /* 0x0000003c16847981 */ /* 0x000328000c1e1500 */
[----:B------:R1:W4:Y:S04]  /*19f40*/  LDG.E.U16 R115, desc[UR60][R20.64] ;  /* 0x0000003c14737981 */ /* 0x000328000c1e1500 */
        /* <DEDUP_REMOVED lines=28> */
[----:B------:R-:W4:Y:S01]  /*1a110*/  LDL.64 R174, [R1+0x1460] ;  /* 0x0014600001ae7983 */ /* 0x000f220000100a00 */
[----:B---3--:R-:W-:-:S03]  /*1a120*/  IMAD.WIDE R18, R2, 0x2, R24 ;  /* 0x0000000202127825 */ /* 0x008fc600078e0218 */
[----:B------:R-:W3:Y:S01]  /*1a130*/  LDL.64 R24, [R1+0x18f0] ;  /* 0x0018f00001187983 */ /* 0x000ee20000100a00 */
[----:B0-----:R-:W-:-:S03]  /*1a140*/  IMAD.WIDE R16, R2, 0x2, R6 ;  /* 0x0000000202107825 */ /* 0x001fc600078e0206 */
[----:B------:R-:W3:Y:S01]  /*1a150*/  LDL.64 R6, [R1+0x1708] ;  /* 0x0017080001067983 */ /* 0x000ee20000100a00 */
[----:B------:R-:W-:-:S03]  /*1a160*/  IMAD.WIDE R152, R2, 0x2, R28 ;  /* 0x0000000202987825 */ /* 0x000fc600078e021c */
[----:B------:R-:W3:Y:S01]  /*1a170*/  LDL.64 R28, [R1+0x1710] ;  /* 0x00171000011c7983 */ /* 0x000ee20000100a00 */
[----:B-1----:R-:W-:-:S03]  /*1a180*/  IMAD.WIDE R22, R2, 0x2, R12 ;  /* 0x0000000202167825 */ /* 0x002fc600078e020c */
[----:B------:R-:W3:Y:S01]  /*1a190*/  LDL.64 R12, [R1+0x15d8] ;  /* 0x0015d800010c7983 */ /* 0x000ee20000100a00 */
[----:B------:R-:W-:-:S03]  /*1a1a0*/  IMAD.WIDE R20, R2, 0x2, R10 ;  /* 0x0000000202147825 */ /* 0x000fc600078e020a */
[----:B------:R-:W3:Y:S04]  /*1a1b0*/  LDL.64 R10, [R1+0x1920] ;  /* 0x00192000010a7983 */ /* 0x000ee80000100a00 */
[----:B------:R2:W3:Y:S04]  /*1a1c0*/  LDG.E.U16 R112, desc[UR60][R152.64] ;  /* 0x0000003c98707981 */ /* 0x0004e8000c1e1500 */
[----:B------:R4:W3:Y:S04]  /*1a1d0*/  LDG.E.U16 R93, desc[UR60][R18.64] ;  /* 0x0000003c125d7981 */ /* 0x0008e8000c1e1500 */
[----:B------:R0:W3:Y:S04]  /*1a1e0*/  LDG.E.U16 R92, desc[UR60][R16.64] ;  /* 0x0000003c105c7981 */ /* 0x0000e8000c1e1500 */
[----:B------:R-:W3:Y:S04]  /*1a1f0*/  LDG.E.U16 R94, desc[UR60][R20.64] ;  /* 0x0000003c145e7981 */ /* 0x000ee8000c1e1500 */
[----:B------:R-:W3:Y:S01]  /*1a200*/  LDG.E.U16 R95, desc[UR60][R22.64] ;  /* 0x0000003c165f7981 */ /* 0x000ee2000c1e1500 */
[----:B--2---:R-:W-:-:S03]  /*1a210*/  IMAD.WIDE R152, R2, 0x2, R32 ;  /* 0x0000000202987825 */ /* 0x004fc600078e0220 */
[----:B------:R-:W2:Y:S01]  /*1a220*/  LDL.64 R32, [R1+0x15d0] ;  /* 0x0015d00001207983 */ /* 0x000ea20000100a00 */
[----:B----4-:R-:W-:-:S03]  /*1a230*/  IMAD.WIDE R18, R2, 0x2, R26 ;  /* 0x0000000202127825 */ /* 0x010fc600078e021a */
[----:B------:R1:W4:Y:S01]  /*1a240*/  LDG.E.U16 R75, desc[UR60][R152.64] ;  /* 0x0000003c984b7981 */ /* 0x000322000c1e1500 */
[----:B0-----:R-:W-:-:S03]  /*1a250*/  IMAD.WIDE R16, R2, 0x2, R8 ;  /* 0x0000000202107825 */ /* 0x001fc600078e0208 */
[----:B------:R-:W4:Y:S04]  /*1a260*/  LDL.64 R26, [R1+0x1700] ;  /* 0x00170000011a7983 */ /* 0x000f280000100a00 */
[----:B------:R-:W4:Y:S01]  /*1a270*/  LDL.64 R8, [R1+0x15c8] ;  /* 0x0015c80001087983 */ /* 0x000f220000100a00 */
[----:B-1----:R-:W-:-:S03]  /*1a280*/  IMAD.WIDE R152, R2, 0x2, R4 ;  /* 0x0000000202987825 */ /* 0x002fc600078e0204 */
[----:B------:R-:W4:Y:S01]  /*1a290*/  LDL.64 R4, [R1+0x18d8] ;  /* 0x0018d80001047983 */ /* 0x000f220000100a00 */
[----:B------:R-:W-:-:S03]  /*1a2a0*/  IMAD.WIDE R20, R2, 0x2, R30 ;  /* 0x0000000202147825 */ /* 0x000fc600078e021e */
[----:B------:R-:W4:Y:S04]  /*1a2b0*/  LDL.64 R30, [R1+0x18e0] ;  /* 0x0018e000011e7983 */ /* 0x000f280000100a00 */
[----:B------:R3:W4:Y:S04]  /*1a2c0*/  LDG.E.U16 R55, desc[UR60][R16.64] ;  /* 0x0000003c10377981 */ /* 0x000728000c1e1500 */
[----:B------:R0:W4:Y:S01]  /*1a2d0*/  LDG.E.U16 R54, desc[UR60][R152.64] ;  /* 0x0000003c98367981 */ /* 0x000122000c1e1500 */
[----:B------:R-:W-:-:S03]  /*1a2e0*/  IMAD.WIDE R22, R2, 0x2, R34 ;  /* 0x0000000202167825 */ /* 0x000fc600078e0222 */
[----:B------:R-:W4:Y:S04]  /*1a2f0*/  LDL.64 R34, [R1+0x18e8] ;  /* 0x0018e80001227983 */ /* 0x000f280000100a00 */
[----:B------:R1:W4:Y:S04]  /*1a300*/  LDG.E.U16 R74, desc[UR60][R22.64] ;  /* 0x0000003c164a7981 */ /* 0x000328000c1e1500 */
[----:B------:R1:W4:Y:S04]  /*1a310*/  LDG.E.U16 R73, desc[UR60][R20.64] ;  /* 0x0000003c14497981 */ /* 0x000328000c1e1500 */
[----:B------:R1:W4:Y:S01]  /*1a320*/  LDG.E.U16 R72, desc[UR60][R18.64] ;  /* 0x0000003c12487981 */ /* 0x000322000c1e1500 */
[----:B---3--:R-:W-:-:S03]  /*1a330*/  IMAD.WIDE R16, R2, 0x2, R24 ;  /* 0x0000000202107825 */ /* 0x008fc600078e0218 */
[----:B------:R-:W3:Y:S01]  /*1a340*/  LDL.64 R24, [R1+0x18c8] ;  /* 0x0018c80001187983 */ /* 0x000ee20000100a00 */
[----:B0-----:R-:W-:-:S03]  /*1a350*/  IMAD.WIDE R152, R2, 0x2, R6 ;  /* 0x0000000202987825 */ /* 0x001fc600078e0206 */
[----:B------:R-:W3:Y:S01]  /*1a360*/  LDL.64 R6, [R1+0x18c0] ;  /* 0x0018c00001067983 */ /* 0x000ee20000100a00 */
[----:B-1----:R-:W-:-:S03]  /*1a370*/  IMAD.WIDE R22, R2, 0x2, R28 ;  /* 0x0000000202167825 */ /* 0x002fc600078e021c */
[----:B------:R-:W3:Y:S01]  /*1a380*/  LDL.64 R28, [R1+0x18d0] ;  /* 0x0018d000011c7983 */ /* 0x000ee20000100a00 */
[----:B------:R-:W-:-:S03]  /*1a390*/  IMAD.WIDE R20, R2, 0x2, R12 ;  /* 0x0000000202147825 */ /* 0x000fc600078e020c */
        /* <DEDUP_REMOVED lines=9> */
[----:B------:R-:W2:Y:S04]  /*1a430*/  LDL.64 R32, [R1+0x16f0] ;  /* 0x0016f00001207983 */ /* 0x000ea80000100a00 */
[----:B------:R1:W2:Y:S01]  /*1a440*/  LDG.E.U16 R36, desc[UR60][R22.64] ;  /* 0x0000003c16247981 */ /* 0x0002a2000c1e1500 */
[----:B----4-:R-:W-:-:S03]  /*1a450*/  IMAD.WIDE R16, R2, 0x2, R26 ;  /* 0x0000000202107825 */ /* 0x010fc600078e021a */
[----:B------:R-:W4:Y:S01]  /*1a460*/  LDL.64 R26, [R1+0x18b0] ;  /* 0x0018b000011a7983 */ /* 0x000f220000100a00 */
[----:B0-----:R-:W-:-:S03]  /*1a470*/  IMAD.WIDE R152, R2, 0x2, R8 ;  /* 0x0000000202987825 */ /* 0x001fc600078e0208 */
        /* <DEDUP_REMOVED lines=8> */
[----:B------:R-:W4:Y:S04]  /*1a500*/  LDG.E.U16 R134, desc[UR60][R18.64] ;  /* 0x0000003c12867981 */ /* 0x000f28000c1e1500 */
[----:B------:R1:W4:Y:S04]  /*1a510*/  LDG.E.U16 R133, desc[UR60][R20.64] ;  /* 0x0000003c14857981 */ /* 0x000328000c1e1500 */
[----:B------:R1:W4:Y:S04]  /*1a520*/  LDG.E.U16 R135, desc[UR60][R16.64] ;  /* 0x0000003c10877981 */ /* 0x000328000c1e1500 */
[----:B------:R-:W4:Y:S01]  /*1a530*/  LDL.64 R34, [R1+0x18a8] ;  /* 0x0018a80001227983 */ /* 0x000f220000100a00 */
[----:B---3--:R-:W-:-:S03]  /*1a540*/  IMAD.WIDE R152, R2, 0x2, R24 ;  /* 0x0000000202987825 */ /* 0x008fc600078e0218 */
[----:B------:R-:W3:Y:S01]  /*1a550*/  LDL.64 R24, [R1+0x15a8] ;  /* 0x0015a80001187983 */ /* 0x000ee20000100a00 */
[----:B0-----:R-:W-:-:S03]  /*1a560*/  IMAD.WIDE R22, R2, 0x2, R6 ;  /* 0x0000000202167825 */ /* 0x001fc600078e0206 */
[----:B------:R-:W3:Y:S01]  /*1a570*/  LDL.64 R6, [R1+0x1898] ;  /* 0x0018980001067983 */ /* 0x000ee20000100a00 */
[----:B-1----:R-:W-:-:S03]  /*1a580*/  IMAD.WIDE R20, R2, 0x2, R28 ;  /* 0x0000000202147825 */ /* 0x002fc600078e021c */
[----:B------:R-:W3:Y:S01]  /*1a590*/  LDL.64 R28, [R1+0x16e0] ;  /* 0x0016e000011c7983 */ /* 0x000ee20000100a00 */
[----:B------:R-:W-:-:S03]  /*1a5a0*/  IMAD.WIDE R18, R2, 0x2, R12 ;  /* 0x0000000202127825 */ /* 0x000fc600078e020c */
[----:B------:R-:W3:Y:S01]  /*1a5b0*/  LDG.E.U16 R142, desc[UR60][R20.64] ;  /* 0x0000003c148e7981 */ /* 0x000ee2000c1e1500 */
[----:B------:R-:W-:-:S03]  /*1a5c0*/  IMAD.WIDE R16, R2, 0x2, R10 ;  /* 0x0000000202107825 */ /* 0x000fc600078e020a */
[----:B------:R0:W3:Y:S04]  /*1a5d0*/  LDG.E.U16 R12, desc[UR60][R18.64] ;  /* 0x0000003c120c7981 */ /* 0x0000e8000c1e1500 */
[----:B------:R1:W3:Y:S04]  /*1a5e0*/  LDG.E.U16 R11, desc[UR60][R16.64] ;  /* 0x0000003c100b7981 */ /* 0x0002e8000c1e1500 */
[----:B------:R4:W3:Y:S01]  /*1a5f0*/  LDG.E.U16 R131, desc[UR60][R152.64] ;  /* 0x0000003c98837981 */ /* 0x0008e2000c1e1500 */
[----:B0-----:R-:W-:-:S03]  /*1a600*/  IMAD.WIDE R18, R2, 0x2, R42 ;  /* 0x0000000202127825 */ /* 0x001fc600078e022a */
[----:B------:R-:W3:Y:S01]  /*1a610*/  LDL.64 R42, [R1+0x16d8] ;  /* 0x0016d800012a7983 */ /* 0x000ee20000100a00 */
[----:B-1----:R-:W-:-:S03]  /*1a620*/  IMAD.WIDE R16, R2, 0x2, R40 ;  /* 0x0000000202107825 */ /* 0x002fc600078e0228 */
[----:B------:R-:W3:Y:S04]  /*1a630*/  LDL.64 R40, [R1+0x15a0] ;  /* 0x0015a00001287983 */ /* 0x000ee80000100a00 */
[----:B------:R0:W3:Y:S01]  /*1a640*/  LDG.E.U16 R130, desc[UR60][R22.64] ;  /* 0x0000003c16827981 */ /* 0x0000e2000c1e1500 */
[----:B--2---:R-:W-:-:S03]  /*1a650*/  IMAD.WIDE R20, R2, 0x2, R32 ;  /* 0x0000000202147825 */ /* 0x004fc600078e0220 */
[----:B------:R-:W2:Y:S04]  /*1a660*/  LDL.64 R32, [R1+0x1890] ;  /* 0x0018900001207983 */ /* 0x000ea80000100a00 */
[----:B------:R1:W2:Y:S01]  /*1a670*/  LDG.E.U16 R129, desc[UR60][R20.64] ;  /* 0x0000003c14817981 */ /* 0x0002a2000c1e1500 */
[----:B----4-:R-:W-:-:S03]  /*1a680*/  IMAD.WIDE R152, R2, 0x2, R26 ;  /* 0x0000000202987825 */ /* 0x010fc600078e021a */
[----:B------:R4:W2:Y:S01]  /*1a690*/  LDG.E.U16 R111, desc[UR60][R16.64] ;  /* 0x0000003c106f7981 */ /* 0x0008a2000c1e1500 */
[----:B0-----:R-:W-:-:S03]  /*1a6a0*/  IMAD.WIDE R22, R2, 0x2, R8 ;  /* 0x0000000202167825 */ /* 0x001fc600078e0208 */
[----:B------:R-:W2:Y:S01]  /*1a6b0*/  LDL.64 R26, [R1+0x1888] ;  /* 0x00188800011a7983 */ /* 0x000ea20000100a00 */
[----:B-1----:R-:W-:-:S03]  /*1a6c0*/  IMAD.WIDE R20, R2, 0x2, R4 ;  /* 0x0000000202147825 */ /* 0x002fc600078e0204 */
[----:B------:R-:W2:Y:S01]  /*1a6d0*/  LDL.64 R8, [R1+0x1880] ;  /* 0x0018800001087983 */ /* 0x000ea20000100a00 */
[----:B----4-:R-:W-:-:S03]  /*1a6e0*/  IMAD.WIDE R16, R2, 0x2, R30 ;  /* 0x0000000202107825 */ /* 0x010fc600078e021e */
[----:B------:R-:W4:Y:S04]  /*1a6f0*/  LDL.64 R4, [R1+0x16d0] ;  /* 0x0016d00001047983 */ /* 0x000f280000100a00 */
[----:B------:R-:W4:Y:S04]  /*1a700*/  LDL.64 R30, [R1+0x1878] ;  /* 0x00187800011e7983 */ /* 0x000f280000100a00 */
[----:B------:R3:W4:Y:S04]  /*1a710*/  LDG.E.U16 R109, desc[UR60][R22.64] ;  /* 0x0000003c166d7981 */ /* 0x000728000c1e1500 */
[----:B------:R0:W4:Y:S04]  /*1a720*/  LDG.E.U16 R108, desc[UR60][R20.64] ;  /* 0x0000003c146c7981 */ /* 0x000128000c1e1500 */
        /* <DEDUP_REMOVED lines=10> */
[----:B------:R-:W3:Y:S04]  /*1a7d0*/  LDL.64 R28, [R1+0x1870] ;  /* 0x00187000011c7983 */ /* 0x000ee80000100a00 */
[----:B------:R-:W3:Y:S04]  /*1a7e0*/  LDG.E.U16 R91, desc[UR60][R18.64] ;  /* 0x0000003c125b7981 */ /* 0x000ee8000c1e1500 */
[----:B------:R0:W3:Y:S04]  /*1a7f0*/  LDG.E.U16 R89, desc[UR60][R152.64] ;  /* 0x0000003c98597981 */ /* 0x0000e8000c1e1500 */
[----:B------:R1:W3:Y:S01]  /*1a800*/  LDG.E.U16 R88, desc[UR60][R22.64] ;  /* 0x0000003c16587981 */ /* 0x0002e2000c1e1500 */
[----:B------:R-:W-:-:S03]  /*1a810*/  IMAD.WIDE R16, R2, 0x2, R42 ;  /* 0x0000000202107825 */ /* 0x000fc600078e022a */
[----:B------:R-:W3:Y:S01]  /*1a820*/  LDL.64 R42, [R1+0x1860] ;  /* 0x00186000012a7983 */ /* 0x000ee20000100a00 */
[----:B0-----:R-:W-:-:S03]  /*1a830*/  IMAD.WIDE R152, R2, 0x2, R40 ;  /* 0x0000000202987825 */ /* 0x001fc600078e0228 */
[----:B------:R-:W3:Y:S04]  /*1a840*/  LDL.64 R40, [R1+0x16c0] ;  /* 0x0016c00001287983 */ /* 0x000ee80000100a00 */
[----:B------:R0:W3:Y:S01]  /*1a850*/  LDG.E.U16 R71, desc[UR60][R20.64] ;  /* 0x0000003c14477981 */ /* 0x0000e2000c1e1500 */
[----:B--2---:R-:W-:-:S03]  /*1a860*/  IMAD.WIDE R18, R2, 0x2, R32 ;  /* 0x0000000202127825 */ /* 0x004fc600078e0220 */
[----:B------:R-:W2:Y:S04]  /*1a870*/  LDL.64 R32, [R1+0x1868] ;  /* 0x0018680001207983 */ /* 0x000ea80000100a00 */
[----:B------:R4:W2:Y:S04]  /*1a880*/  LDG.E.U16 R70, desc[UR60][R18.64] ;  /* 0x0000003c12467981 */ /* 0x0008a8000c1e1500 */
[----:B------:R4:W2:Y:S01]  /*1a890*/  LDG.E.U16 R68, desc[UR60][R152.64] ;  /* 0x0000003c98447981 */ /* 0x0008a2000c1e1500 */
[----:B-1----:R-:W-:-:S03]  /*1a8a0*/  IMAD.WIDE R22, R2, 0x2, R26 ;  /* 0x0000000202167825 */ /* 0x002fc600078e021a */
[----:B------:R-:W2:Y:S01]  /*1a8b0*/  LDL.64 R26, [R1+0x1588] ;  /* 0x00158800011a7983 */ /* 0x000ea20000100a00 */
[----:B0-----:R-:W-:-:S03]  /*1a8c0*/  IMAD.WIDE R20, R2, 0x2, R8 ;  /* 0x0000000202147825 */ /* 0x001fc600078e0208 */
[----:B------:R-:W2:Y:S01]  /*1a8d0*/  LDL.64 R8, [R1+0x1858] ;  /* 0x0018580001087983 */ /* 0x000ea20000100a00 */
[----:B----4-:R-:W-:-:S03]  /*1a8e0*/  IMAD.WIDE R18, R2, 0x2, R4 ;  /* 0x0000000202127825 */ /* 0x010fc600078e0204 */
[----:B------:R-:W4:Y:S01]  /*1a8f0*/  LDL.64 R4, [R1+0x1850] ;  /* 0x0018500001047983 */ /* 0x000f220000100a00 */
[----:B------:R-:W-:-:S03]  /*1a900*/  IMAD.WIDE R152, R2, 0x2, R30 ;  /* 0x0000000202987825 */ /* 0x000fc600078e021e */
[----:B------:R-:W4:Y:S04]  /*1a910*/  LDL.64 R30, [R1+0x1580] ;  /* 0x00158000011e7983 */ /* 0x000f280000100a00 */
        /* <DEDUP_REMOVED lines=9> */
[----:B------:R0:W3:Y:S01]  /*1a9b0*/  LDG.E.U16 R35, desc[UR60][R152.64] ;  /* 0x0000003c98237981 */ /* 0x0000e2000c1e1500 */
[----:B------:R-:W-:-:S03]  /*1a9c0*/  IMAD.WIDE R22, R2, 0x2, R28 ;  /* 0x0000000202167825 */ /* 0x000fc600078e021c */
[----:B------:R-:W3:Y:S04]  /*1a9d0*/  LDL.64 R28, [R1+0x1848] ;  /* 0x00184800011c7983 */ /* 0x000ee80000100a00 */
[----:B------:R-:W3:Y:S04]  /*1a9e0*/  LDG.E.U16 R48, desc[UR60][R16.64] ;  /* 0x0000003c10307981 */ /* 0x000ee8000c1e1500 */
[----:B------:R1:W3:Y:S01]  /*1a9f0*/  LDG.E.U16 R34, desc[UR60][R22.64] ;  /* 0x0000003c16227981 */ /* 0x0002e2000c1e1500 */
[----:B0-----:R-:W-:-:S03]  /*1aa00*/  IMAD.WIDE R152, R2, 0x2, R42 ;  /* 0x0000000202987825 */ /* 0x001fc600078e022a */
[----:B------:R-:W3:Y:S01]  /*1aa10*/  LDL.64 R42, [R1+0x16a8] ;  /* 0x0016a800012a7983 */ /* 0x000ee20000100a00 */
[----:B-1----:R-:W-:-:S03]  /*1aa20*/  IMAD.WIDE R22, R2, 0x2, R40 ;  /* 0x0000000202167825 */ /* 0x002fc600078e0228 */
[----:B------:R-:W3:Y:S04]  /*1aa30*/  LDL.64 R40, [R1+0x1570] ;  /* 0x0015700001287983 */ /* 0x000ee80000100a00 */
[----:B------:R-:W3:Y:S01]  /*1aa40*/  LDG.E.U16 R147, desc[UR60][R22.64] ;  /* 0x0000003c16937981 */ /* 0x000ee2000c1e1500 */
[----:B--2---:R-:W-:-:S03]  /*1aa50*/  IMAD.WIDE R16, R2, 0x2, R32 ;  /* 0x0000000202107825 */ /* 0x004fc600078e0220 */
[----:B------:R0:W2:Y:S04]  /*1aa60*/  LDG.E.U16 R33, desc[UR60][R20.64] ;  /* 0x0000003c14217981 */ /* 0x0000a8000c1e1500 */
[----:B------:R1:W2:Y:S04]  /*1aa70*/  LDG.E.U16 R32, desc[UR60][R18.64] ;  /* 0x0000003c12207981 */ /* 0x0002a8000c1e1500 */
[----:B------:R4:W2:Y:S01]  /*1aa80*/  LDG.E.U16 R145, desc[UR60][R16.64] ;  /* 0x0000003c10917981 */ /* 0x0008a2000c1e1500 */
[----:B0-----:R-:W-:-:S03]  /*1aa90*/  IMAD.WIDE R20, R2, 0x2, R26 ;  /* 0x0000000202147825 */ /* 0x001fc600078e021a */
[----:B------:R-:W2:Y:S01]  /*1aaa0*/  LDL.64 R26, [R1+0x1828] ;  /* 0x00182800011a7983 */ /* 0x000ea20000100a00 */
[----:B-1----:R-:W-:-:S03]  /*1aab0*/  IMAD.WIDE R18, R2, 0x2, R8 ;  /* 0x0000000202127825 */ /* 0x002fc600078e0208 */
[----:B------:R0:W2:Y:S01]  /*1aac0*/  LDG.E.U16 R146, desc[UR60][R152.64] ;  /* 0x0000003c98927981 */ /* 0x0000a2000c1e1500 */
[----:B----4-:R-:W-:-:S03]  /*1aad0*/  IMAD.WIDE R16, R2, 0x2, R4 ;  /* 0x0000000202107825 */ /* 0x010fc600078e0204 */
[----:B------:R3:W4:Y:S01]  /*1aae0*/  LDG.E.U16 R10, desc[UR60][R18.64] ;  /* 0x0000003c120a7981 */ /* 0x000722000c1e1500 */
[----:B------:R-:W-:-:S03]  /*1aaf0*/  IMAD.WIDE R22, R2, 0x2, R30 ;  /* 0x0000000202167825 */ /* 0x000fc600078e021e */
[----:B------:R-:W4:Y:S01]  /*1ab00*/  LDL.64 R30, [R1+0x16a0] ;  /* 0x0016a000011e7983 */ /* 0x000f220000100a00 */
[----:B0-----:R-:W-:-:S03]  /*1ab10*/  IMAD.WIDE R152, R2, 0x2, R44 ;  /* 0x0000000202987825 */ /* 0x001fc600078e022c */
[----:B------:R0:W4:Y:S04]  /*1ab20*/  LDG.E.U16 R9, desc[UR60][R16.64] ;  /* 0x0000003c10097981 */ /* 0x000128000c1e1500 */
[----:B------:R-:W4:Y:S04]  /*1ab30*/  LDL.64 R44, [R1+0x1820] ;  /* 0x00182000012c7983 */ /* 0x000f280000100a00 */
[----:B------:R-:W4:Y:S04]  /*1ab40*/  LDG.E.U16 R5, desc[UR60][R20.64] ;  /* 0x0000003c14057981 */ /* 0x000f28000c1e1500 */
[----:B------:R1:W4:Y:S01]  /*1ab50*/  LDG.E.U16 R8, desc[UR60][R152.64] ;  /* 0x0000003c98087981 */ /* 0x000322000c1e1500 */
[----:B---3--:R-:W-:-:S03]  /*1ab60*/  IMAD.WIDE R18, R2, 0x2, R24 ;  /* 0x0000000202127825 */ /* 0x008fc600078e0218 */
[----:B------:R-:W3:Y:S01]  /*1ab70*/  LDL.64 R24, [R1+0x1810] ;  /* 0x0018100001187983 */ /* 0x000ee20000100a00 */
[----:B0-----:R-:W-:-:S03]  /*1ab80*/  IMAD.WIDE R16, R2, 0x2, R6 ;  /* 0x0000000202107825 */ /* 0x001fc600078e0206 */
[----:B------:R0:W3:Y:S01]  /*1ab90*/  LDG.E.U16 R7, desc[UR60][R22.64] ;  /* 0x0000003c16077981 */ /* 0x0000e2000c1e1500 */
[----:B-1----:R-:W-:-:S03]  /*1aba0*/  IMAD.WIDE R152, R2, 0x2, R58 ;  /* 0x0000000202987825 */ /* 0x002fc600078e023a */
[----:B------:R1:W3:Y:S01]  /*1abb0*/  LDG.E.U16 R126, desc[UR60][R18.64] ;  /* 0x0000003c127e7981 */ /* 0x0002e2000c1e1500 */
[----:B------:R-:W-:-:S03]  /*1abc0*/  IMAD.WIDE R20, R2, 0x2, R28 ;  /* 0x0000000202147825 */ /* 0x000fc600078e021c */
[----:B------:R-:W3:Y:S01]  /*1abd0*/  LDL.64 R28, [R1+0x1568] ;  /* 0x00156800011c7983 */ /* 0x000ee20000100a00 */
[----:B0-----:R-:W-:-:S03]  /*1abe0*/  IMAD.WIDE R22, R2, 0x2, R56 ;  /* 0x0000000202167825 */ /* 0x001fc600078e0238 */
[----:B------:R-:W3:Y:S04]  /*1abf0*/  LDL.64 R56, [R1+0x1560] ;  /* 0x0015600001387983 */ /* 0x000ee80000100a00 */
[----:B------:R0:W3:Y:S04]  /*1ac00*/  LDG.E.U16 R127, desc[UR60][R20.64] ;  /* 0x0000003c147f7981 */ /* 0x0000e8000c1e1500 */
[----:B------:R-:W3:Y:S01]  /*1ac10*/  LDL.64 R58, [R1+0x1698] ;  /* 0x00169800013a7983 */ /* 0x000ee20000100a00 */
[----:B-1----:R-:W-:-:S03]  /*1ac20*/  IMAD.WIDE R18, R2, 0x2, R42 ;  /* 0x0000000202127825 */ /* 0x002fc600078e022a */
[----:B------:R-:W3:Y:S01]  /*1ac30*/  LDL.64 R42, [R1+0x1800] ;  /* 0x00180000012a7983 */ /* 0x000ee20000100a00 */
[----:B0-----:R-:W-:-:S03]  /*1ac40*/  IMAD.WIDE R20, R2, 0x2, R46 ;  /* 0x0000000202147825 */ /* 0x001fc600078e022e */
[----:B------:R-:W3:Y:S04]  /*1ac50*/  LDL.64 R46, [R1+0x1808] ;  /* 0x00180800012e7983 */ /* 0x000ee80000100a00 */
[----:B------:R0:W3:Y:S04]  /*1ac60*/  LDG.E.U16 R125, desc[UR60][R16.64] ;  /* 0x0000003c107d7981 */ /* 0x0000e8000c1e1500 */
[----:B------:R2:W3:Y:S04]  /*1ac70*/  LDG.E.U16 R124, desc[UR60][R152.64] ;  /* 0x0000003c987c7981 */ /* 0x0004e8000c1e1500 */
[----:B------:R4:W3:Y:S01]  /*1ac80*/  LDG.E.U16 R106, desc[UR60][R20.64] ;  /* 0x0000003c146a7981 */ /* 0x0008e2000c1e1500 */
[----:B0-----:R-:W-:-:S03]  /*1ac90*/  IMAD.WIDE R16, R2, 0x2, R40 ;  /* 0x0000000202107825 */ /* 0x001fc600078e0228 */
[----:B------:R-:W3:Y:S01]  /*1aca0*/  LDL.64 R40, [R1+0x1690] ;  /* 0x0016900001287983 */ /* 0x000ee20000100a00 */
[----:B--2---:R-:W-:-:S03]  /*1acb0*/  IMAD.WIDE R152, R2, 0x2, R26 ;  /* 0x0000000202987825 */ /* 0x004fc600078e021a */
[----:B------:R-:W2:Y:S04]  /*1acc0*/  LDL.64 R26, [R1+0x1558] ;  /* 0x00155800011a7983 */ /* 0x000ea80000100a00 */
[----:B------:R0:W2:Y:S04]  /*1acd0*/  LDG.E.U16 R107, desc[UR60][R22.64] ;  /* 0x0000003c166b7981 */ /* 0x0000a8000c1e1500 */
[----:B------:R3:W2:Y:S01]  /*1ace0*/  LDG.E.U16 R87, desc[UR60][R152.64] ;  /* 0x0000003c98577981 */ /* 0x0006a2000c1e1500 */
[----:B----4-:R-:W-:-:S03]  /*1acf0*/  IMAD.WIDE R20, R2, 0x2, R30 ;  /* 0x0000000202147825 */ /* 0x010fc600078e021e */
[----:B------:R-:W4:Y:S04]  /*1ad00*/  LDL.64 R30, [R1+0x17f0] ;  /* 0x0017f000011e7983 */ /* 0x000f280000100a00 */
[----:B------:R1:W4:Y:S01]  /*1ad10*/  LDG.E.U16 R85, desc[UR60][R20.64] ;  /* 0x0000003c14557981 */ /* 0x000322000c1e1500 */
[----:B0-----:R-:W-:-:S03]  /*1ad20*/  IMAD.WIDE R22, R2, 0x2, R44 ;  /* 0x0000000202167825 */ /* 0x001fc600078e022c */
[----:B------:R-:W4:Y:S04]  /*1ad30*/  LDL.64 R44, [R1+0x17f8] ;  /* 0x0017f800012c7983 */ /* 0x000f280000100a00 */
[----:B------:R0:W4:Y:S04]  /*1ad40*/  LDG.E.U16 R105, desc[UR60][R18.64] ;  /* 0x0000003c12697981 */ /* 0x000128000c1e1500 */
[----:B------:R0:W4:Y:S04]  /*1ad50*/  LDG.E.U16 R104, desc[UR60][R16.64] ;  /* 0x0000003c10687981 */ /* 0x000128000c1e1500 */
[----:B------:R0:W4:Y:S01]  /*1ad60*/  LDG.E.U16 R86, desc[UR60][R22.64] ;  /* 0x0000003c16567981 */ /* 0x000122000c1e1500 */
[----:B---3--:R-:W-:-:S03]  /*1ad70*/  IMAD.WIDE R152, R2, 0x2, R24 ;  /* 0x0000000202987825 */ /* 0x008fc600078e0218 */
[----:B------:R-:W3:Y:S01]  /*1ad80*/  LDL.64 R24, [R1+0x17e8] ;  /* 0x0017e80001187983 */ /* 0x000ee20000100a00 */
[----:B-1----:R-:W-:-:S03]  /*1ad90*/  IMAD.WIDE R20, R2, 0x2, R56 ;  /* 0x0000000202147825 */ /* 0x002fc600078e0238 */
[----:B------:R-:W3:Y:S04]  /*1ada0*/  LDG.E.U16 R66, desc[UR60][R152.64] ;  /* 0x0000003c98427981 */ /* 0x000ee8000c1e1500 */
[----:B------:R-:W3:Y:S01]  /*1adb0*/  LDL.64 R56, [R1+0x1680] ;  /* 0x0016800001387983 */ /* 0x000ee20000100a00 */
[----:B0-----:R-:W-:-:S03]  /*1adc0*/  IMAD.WIDE R18, R2, 0x2, R28 ;  /* 0x0000000202127825 */ /* 0x001fc600078e021c */
[----:B------:R-:W3:Y:S01]  /*1add0*/  LDL.64 R28, [R1+0x1688] ;  /* 0x00168800011c7983 */ /* 0x000ee20000100a00 */
[----:B------:R-:W-:-:S03]  /*1ade0*/  IMAD.WIDE R16, R2, 0x2, R60 ;  /* 0x0000000202107825 */ /* 0x000fc600078e023c */
[----:B------:R0:W3:Y:S01]  /*1adf0*/  LDG.E.U16 R84, desc[UR60][R18.64] ;  /* 0x0000003c12547981 */ /* 0x0000e2000c1e1500 */
[----:B------:R-:W-:-:S03]  /*1ae00*/  IMAD.WIDE R22, R2, 0x2, R58 ;  /* 0x0000000202167825 */ /* 0x000fc600078e023a */
[----:B------:R1:W3:Y:S04]  /*1ae10*/  LDG.E.U16 R67, desc[UR60][R16.64] ;  /* 0x0000003c10437981 */ /* 0x0002e8000c1e1500 */
[----:B------:R-:W3:Y:S01]  /*1ae20*/  LDL.64 R60, [R1+0x17e0] ;  /* 0x0017e000013c7983 */ /* 0x000ee20000100a00 */
[----:B0-----:R-:W-:-:S03]  /*1ae30*/  IMAD.WIDE R18, R2, 0x2, R46 ;  /* 0x0000000202127825 */ /* 0x001fc600078e022e */
[----:B------:R2:W3:Y:S01]  /*1ae40*/  LDG.E.U16 R65, desc[UR60][R22.64] ;  /* 0x0000003c16417981 */ /* 0x0004e2000c1e1500 */
[----:B-1----:R-:W-:-:S03]  /*1ae50*/  IMAD.WIDE R16, R2, 0x2, R42 ;  /* 0x0000000202107825 */ /* 0x002fc600078e022a */
[----:B------:R-:W3:Y:S01]  /*1ae60*/  LDL.64 R42, [R1+0x17d8] ;  /* 0x0017d800012a7983 */ /* 0x000ee20000100a00 */
[----:B------:R-:W-:-:S03]  /*1ae70*/  IMAD.WIDE R152, R2, 0x2, R40 ;  /* 0x0000000202987825 */ /* 0x000fc600078e0228 */
[----:B------:R4:W3:Y:S01]  /*1ae80*/  LDG.E.U16 R47, desc[UR60][R18.64] ;  /* 0x0000003c122f7981 */ /* 0x0008e2000c1e1500 */
[----:B--2---:R-:W-:-:S03]  /*1ae90*/  IMAD.WIDE R22, R2, 0x2, R26 ;  /* 0x0000000202167825 */ /* 0x004fc600078e021a */
[----:B------:R-:W2:Y:S04]  /*1aea0*/  LDL.64 R40, [R1+0x17d0] ;  /* 0x0017d00001287983 */ /* 0x000ea80000100a00 */
[----:B------:R-:W2:Y:S04]  /*1aeb0*/  LDL.64 R26, [R1+0x1678] ;  /* 0x00167800011a7983 */ /* 0x000ea80000100a00 */
[----:B------:R0:W2:Y:S01]  /*1aec0*/  LDG.E.U16 R64, desc[UR60][R20.64] ;  /* 0x0000003c14407981 */ /* 0x0000a2000c1e1500 */
[----:B----4-:R-:W-:-:S03]  /*1aed0*/  IMAD.WIDE R18, R2, 0x2, R30 ;  /* 0x0000000202127825 */ /* 0x010fc600078e021e */
[----:B------:R-:W4:Y:S04]  /*1aee0*/  LDL.64 R58, [R1+0x17c8] ;  /* 0x0017c800013a7983 */ /* 0x000f280000100a00 */
[----:B------:R-:W4:Y:S01]  /*1aef0*/  LDG.E.U16 R30, desc[UR60][R18.64] ;  /* 0x0000003c121e7981 */ /* 0x000f22000c1e1500 */
[----:B0-----:R-:W-:-:S03]  /*1af00*/  IMAD.WIDE R20, R2, 0x2, R44 ;  /* 0x0000000202147825 */ /* 0x001fc600078e022c */
[----:B------:R-:W4:Y:S04]  /*1af10*/  LDG.E.U16 R46, desc[UR60][R16.64] ;  /* 0x0000003c102e7981 */ /* 0x000f28000c1e1500 */
[----:B------:R0:W4:Y:S04]  /*1af20*/  LDG.E.U16 R45, desc[UR60][R152.64] ;  /* 0x0000003c982d7981 */ /* 0x000128000c1e1500 */
[----:B------:R3:W4:Y:S04]  /*1af30*/  LDG.E.U16 R44, desc[UR60][R22.64] ;  /* 0x0000003c162c7981 */ /* 0x000728000c1e1500 */
[----:B------:R1:W4:Y:S01]  /*1af40*/  LDG.E.U16 R31, desc[UR60][R20.64] ;  /* 0x0000003c141f7981 */ /* 0x000322000c1e1500 */
[----:B0-----:R-:W-:-:S03]  /*1af50*/  IMAD.WIDE R152, R2, 0x2, R62 ;  /* 0x0000000202987825 */ /* 0x001fc600078e023e */
[----:B------:R-:W4:Y:S01]  /*1af60*/  LDL.64 R62, [R1+0x1670] ;  /* 0x00167000013e7983 */ /* 0x000f220000100a00 */
[----:B---3--:R-:W-:-:S03]  /*1af70*/  IMAD.WIDE R22, R2, 0x2, R24 ;  /* 0x0000000202167825 */ /* 0x008fc600078e0218 */
[----:B------:R-:W3:Y:S04]  /*1af80*/  LDL.64 R24, [R1+0x1538] ;  /* 0x0015380001187983 */ /* 0x000ee80000100a00 */
[----:B------:R-:W3:Y:S01]  /*1af90*/  LDG.E.U16 R4, desc[UR60][R22.64] ;  /* 0x0000003c16047981 */ /* 0x000ee2000c1e1500 */
[----:B------:R-:W-:-:S03]  /*1afa0*/  IMAD.WIDE R18, R2, 0x2, R56 ;  /* 0x0000000202127825 */ /* 0x000fc600078e0238 */
[----:B------:R-:W3:Y:S01]  /*1afb0*/  LDL.64 R56, [R1+0x17b0] ;  /* 0x0017b00001387983 */ /* 0x000ee20000100a00 */
[----:B------:R-:W-:-:S03]  /*1afc0*/  IMAD.WIDE R16, R2, 0x2, R28 ;  /* 0x0000000202107825 */ /* 0x000fc600078e021c */
[----:B------:R-:W3:Y:S04]  /*1afd0*/  LDG.E.U16 R28, desc[UR60][R152.64] ;  /* 0x0000003c981c7981 */ /* 0x000ee8000c1e1500 */
[----:B------:R0:W3:Y:S04]  /*1afe0*/  LDG.E.U16 R29, desc[UR60][R16.64] ;  /* 0x0000003c101d7981 */ /* 0x0000e8000c1e1500 */
[----:B------:R-:W3:Y:S01]  /*1aff0*/  LDG.E.U16 R3, desc[UR60][R18.64] ;  /* 0x0000003c12037981 */ /* 0x000ee2000c1e1500 */
[----:B-1----:R-:W-:-:S03]  /*1b000*/  IMAD.WIDE R20, R2, 0x2, R60 ;  /* 0x0000000202147825 */ /* 0x002fc600078e023c */
[----:B------:R-:W3:Y:S01]  /*1b010*/  LDL.64 R60, [R1+0x17b8] ;  /* 0x0017b800013c7983 */ /* 0x000ee20000100a00 */
[----:B0-----:R-:W-:-:S03]  /*1b020*/  IMAD.WIDE R16, R2, 0x2, R80 ;  /* 0x0000000202107825 */ /* 0x001fc600078e0250 */
[----:B------:R0:W3:Y:S01]  /*1b030*/  LDG.E.U16 R15, desc[UR60][R20.64] ;  /* 0x0000003c140f7981 */ /* 0x0000e2000c1e1500 */
[----:B------:R-:W-:-:S03]  /*1b040*/  IMAD.WIDE R152, R2, 0x2, R42 ;  /* 0x0000000202987825 */ /* 0x000fc600078e022a */
[----:B------:R-:W3:Y:S04]  /*1b050*/  LDL.64 R42, [R1+0x1530] ;  /* 0x00153000012a7983 */ /* 0x000ee80000100a00 */
[----:B------:R4:W3:Y:S01]  /*1b060*/  LDG.E.U16 R151, desc[UR60][R16.64] ;  /* 0x0000003c10977981 */ /* 0x0008e2000c1e1500 */
[----:B--2---:R-:W-:-:S03]  /*1b070*/  IMAD.WIDE R22, R2, 0x2, R40 ;  /* 0x0000000202167825 */ /* 0x004fc600078e0228 */
[----:B------:R-:W2:Y:S01]  /*1b080*/  LDL.64 R40, [R1+0x17a8] ;  /* 0x0017a80001287983 */ /* 0x000ea20000100a00 */
[----:B0-----:R-:W-:-:S03]  /*1b090*/  IMAD.WIDE R20, R2, 0x2, R26 ;  /* 0x0000000202147825 */ /* 0x001fc600078e021a */
[----:B------:R-:W2:Y:S01]  /*1b0a0*/  LDL.64 R26, [R1+0x17a0] ;  /* 0x0017a000011a7983 */ /* 0x000ea20000100a00 */
[----:B------:R-:W-:-:S03]  /*1b0b0*/  IMAD.WIDE R18, R2, 0x2, R76 ;  /* 0x0000000202127825 */ /* 0x000fc600078e024c */
[----:B------:R-:W2:Y:S01]  /*1b0c0*/  LDL.64 R80, [R1+0x1668] ;  /* 0x0016680001507983 */ /* 0x000ea20000100a00 */
[----:B----4-:R-:W-:-:S03]  /*1b0d0*/  IMAD.WIDE R16, R2, 0x2, R58 ;  /* 0x0000000202107825 */ /* 0x010fc600078e023a */
[----:B------:R-:W4:Y:S04]  /*1b0e0*/  LDL.64 R58, [R1+0x1798] ;  /* 0x00179800013a7983 */ /* 0x000f280000100a00 */
[----:B------:R-:W4:Y:S04]  /*1b0f0*/  LDL.64 R76, [R1+0x1660] ;  /* 0x00166000014c7983 */ /* 0x000f280000100a00 */
[----:B------:R0:W4:Y:S04]  /*1b100*/  LDG.E.U16 R6, desc[UR60][R22.64] ;  /* 0x0000003c16067981 */ /* 0x000128000c1e1500 */
[----:B------:R3:W4:Y:S04]  /*1b110*/  LDG.E.U16 R141, desc[UR60][R20.64] ;  /* 0x0000003c148d7981 */ /* 0x000728000c1e1500 */
[----:B------:R1:W4:Y:S04]  /*1b120*/  LDG.E.U16 R123, desc[UR60][R16.64] ;  /* 0x0000003c107b7981 */ /* 0x000328000c1e1500 */
[----:B------:R-:W4:Y:S01]  /*1b130*/  LDG.E.U16 R140, desc[UR60][R18.64] ;  /* 0x0000003c128c7981 */ /* 0x000f22000c1e1500 */
[----:B0-----:R-:W-:-:S03]  /*1b140*/  IMAD.WIDE R22, R2, 0x2, R62 ;  /* 0x0000000202167825 */ /* 0x001fc600078e023e */
[----:B------:R-:W4:Y:S04]  /*1b150*/  LDL.64 R62, [R1+0x1790] ;  /* 0x00179000013e7983 */ /* 0x000f280000100a00 */
[----:B------:R0:W4:Y:S04]  /*1b160*/  LDG.E.U16 R0, desc[UR60][R152.64] ;  /* 0x0000003c98007981 */ /* 0x000128000c1e1500 */
[----:B------:R0:W4:Y:S01]  /*1b170*/  LDG.E.U16 R121, desc[UR60][R22.64] ;  /* 0x0000003c16797981 */ /* 0x000122000c1e1500 */
[----:B---3--:R-:W-:-:S03]  /*1b180*/  IMAD.WIDE R20, R2, 0x2, R24 ;  /* 0x0000000202147825 */ /* 0x008fc600078e0218 */
[----:B------:R-:W3:Y:S01]  /*1b190*/  LDL.64 R24, [R1+0x1658] ;  /* 0x0016580001187983 */ /* 0x000ee20000100a00 */
[----:B-1----:R-:W-:-:S03]  /*1b1a0*/  IMAD.WIDE R16, R2, 0x2, R56 ;  /* 0x0000000202107825 */ /* 0x002fc600078e0238 */
[----:B------:R2:W3:Y:S04]  /*1b1b0*/  LDG.E.U16 R120, desc[UR60][R20.64] ;  /* 0x0000003c14787981 */ /* 0x0004e8000c1e1500 */
[----:B------:R-:W3:Y:S01]  /*1b1c0*/  LDL.64 R56, [R1+0x1780] ;  /* 0x0017800001387983 */ /* 0x000ee20000100a00 */
[----:B0-----:R-:W-:-:S03]  /*1b1d0*/  IMAD.WIDE R152, R2, 0x2, R78 ;  /* 0x0000000202987825 */ /* 0x001fc600078e024e */
[----:B------:R-:W3:Y:S04]  /*1b1e0*/  LDL.64 R78, [R1+0x1788] ;  /* 0x00178800014e7983 */ /* 0x000ee80000100a00 */
[----:B------:R-:W3:Y:S01]  /*1b1f0*/  LDG.E.U16 R122, desc[UR60][R152.64] ;  /* 0x0000003c987a7981 */ /* 0x000ee2000c1e1500 */
[----:B------:R-:W-:-:S03]  /*1b200*/  IMAD.WIDE R18, R2, 0x2, R60 ;  /* 0x0000000202127825 */ /* 0x000fc600078e023c */
[----:B------:R-:W3:Y:S04]  /*1b210*/  LDG.E.U16 R102, desc[UR60][R16.64] ;  /* 0x0000003c10667981 */ /* 0x000ee8000c1e1500 */
[----:B------:R-:W3:Y:S01]  /*1b220*/  LDL.64 R60, [R1+0x1520] ;  /* 0x00152000013c7983 */ /* 0x000ee20000100a00 */
[----:B------:R-:W-:-:S03]  /*1b230*/  IMAD.WIDE R22, R2, 0x2, R42 ;  /* 0x0000000202167825 */ /* 0x000fc600078e022a */
[----:B------:R0:W3:Y:S04]  /*1b240*/  LDG.E.U16 R103, desc[UR60][R18.64] ;  /* 0x0000003c12677981 */ /* 0x0000e8000c1e1500 */
[----:B------:R-:W3:Y:S01]  /*1b250*/  LDL.64 R42, [R1+0x1650] ;  /* 0x00165000012a7983 */ /* 0x000ee20000100a00 */
[----:B--2---:R-:W-:-:S03]  /*1b260*/  IMAD.WIDE R20, R2, 0x2, R40 ;  /* 0x0000000202147825 */ /* 0x004fc600078e0228 */
[----:B------:R4:W2:Y:S01]  /*1b270*/  LDG.E.U16 R100, desc[UR60][R22.64] ;  /* 0x0000003c16647981 */ /* 0x0008a2000c1e1500 */
[----:B0-----:R-:W-:-:S03]  /*1b280*/  IMAD.WIDE R18, R2, 0x2, R26 ;  /* 0x0000000202127825 */ /* 0x001fc600078e021a */
[----:B------:R-:W2:Y:S04]  /*1b290*/  LDL.64 R40, [R1+0x1518] ;  /* 0x0015180001287983 */ /* 0x000ea80000100a00 */
[----:B------:R-:W2:Y:S01]  /*1b2a0*/  LDL.64 R26, [R1+0x1778] ;  /* 0x00177800011a7983 */ /* 0x000ea20000100a00 */
[----:B------:R-:W-:-:S03]  /*1b2b0*/  IMAD.WIDE R152, R2, 0x2, R80 ;  /* 0x0000000202987825 */ /* 0x000fc600078e0250 */
[----:B------:R0:W2:Y:S01]  /*1b2c0*/  LDG.E.U16 R83, desc[UR60][R20.64] ;  /* 0x0000003c14537981 */ /* 0x0000a2000c1e1500 */
[----:B----4-:R-:W-:-:S03]  /*1b2d0*/  IMAD.WIDE R22, R2, 0x2, R58 ;  /* 0x0000000202167825 */ /* 0x010fc600078e023a */
[----:B------:R-:W4:Y:S01]  /*1b2e0*/  LDL.64 R58, [R1+0x1510] ;  /* 0x00151000013a7983 */ /* 0x000f220000100a00 */
[----:B------:R-:W-:-:S03]  /*1b2f0*/  IMAD.WIDE R16, R2, 0x2, R76 ;  /* 0x0000000202107825 */ /* 0x000fc600078e024c */
[----:B------:R-:W4:Y:S04]  /*1b300*/  LDL.64 R76, [R1+0x1770] ;  /* 0x00177000014c7983 */ /* 0x000f280000100a00 */
[----:B------:R-:W4:Y:S04]  /*1b310*/  LDG.E.U16 R82, desc[UR60][R18.64] ;  /* 0x0000003c12527981 */ /* 0x000f28000c1e1500 */
[----:B------:R1:W4:Y:S04]  /*1b320*/  LDG.E.U16 R101, desc[UR60][R152.64] ;  /* 0x0000003c98657981 */ /* 0x000328000c1e1500 */
[----:B------:R-:W4:Y:S01]  /*1b330*/  LDG.E.U16 R81, desc[UR60][R16.64] ;  /* 0x0000003c10517981 */ /* 0x000f22000c1e1500 */
[----:B0-----:R-:W-:-:S03]  /*1b340*/  IMAD.WIDE R20, R2, 0x2, R62 ;  /* 0x0000000202147825 */ /* 0x001fc600078e023e */
[----:B------:R0:W4:Y:S01]  /*1b350*/  LDG.E.U16 R63, desc[UR60][R22.64] ;  /* 0x0000003c163f7981 */ /* 0x000122000c1e1500 */
[----:B-1----:R-:W-:-:S03]  /*1b360*/  IMAD.WIDE R152, R2, 0x2, R96 ;  /* 0x0000000202987825 */ /* 0x002fc600078e0260 */
[----:B------:R-:W4:Y:S04]  /*1b370*/  LDL.64 R96, [R1+0x1640] ;  /* 0x0016400001607983 */ /* 0x000f280000100a00 */
        /* <DEDUP_REMOVED lines=9> */
[----:B------:R2:W3:Y:S04]  /*1b410*/  LDG.E.U16 R61, desc[UR60][R18.64] ;  /* 0x0000003c123d7981 */ /* 0x0004e8000c1e1500 */
[----:B------:R0:W3:Y:S01]  /*1b420*/  LDG.E.U16 R60, desc[UR60][R16.64] ;  /* 0x0000003c103c7981 */ /* 0x0000e2000c1e1500 */
[----:B------:R-:W-:-:S03]  /*1b430*/  IMAD.WIDE R20, R2, 0x2, R42 ;  /* 0x0000000202147825 */ /* 0x000fc600078e022a */
[----:B------:R-:W3:Y:S04]  /*1b440*/  LDG.E.U16 R43, desc[UR60][R152.64] ;  /* 0x0000003c982b7981 */ /* 0x000ee8000c1e1500 */
[----:B------:R1:W3:Y:S01]  /*1b450*/  LDG.E.U16 R42, desc[UR60][R22.64] ;  /* 0x0000003c162a7981 */ /* 0x0002e2000c1e1500 */
[----:B--2---:R-:W-:-:S03]  /*1b460*/  IMAD.WIDE R18, R2, 0x2, R40 ;  /* 0x0000000202127825 */ /* 0x004fc600078e0228 */
[----:B------:R4:W2:Y:S01]  /*1b470*/  LDG.E.U16 R41, desc[UR60][R20.64] ;  /* 0x0000003c14297981 */ /* 0x0008a2000c1e1500 */
[----:B0-----:R-:W-:-:S03]  /*1b480*/  IMAD.WIDE R16, R2, 0x2, R26 ;  /* 0x0000000202107825 */ /* 0x001fc600078e021a */
[----:B------:R-:W2:Y:S01]  /*1b490*/  LDG.E.U16 R40, desc[UR60][R18.64] ;  /* 0x0000003c12287981 */ /* 0x000ea2000c1e1500 */
[----:B-1----:R-:W-:-:S03]  /*1b4a0*/  IMAD.WIDE R22, R2, 0x2, R116 ;  /* 0x0000000202167825 */ /* 0x002fc600078e0274 */
[----:B------:R-:W2:Y:S01]  /*1b4b0*/  LDG.E.U16 R27, desc[UR60][R16.64] ;  /* 0x0000003c101b7981 */ /* 0x000ea2000c1e1500 */
[----:B----4-:R-:W-:-:S03]  /*1b4c0*/  IMAD.WIDE R20, R2, 0x2, R58 ;  /* 0x0000000202147825 */ /* 0x010fc600078e023a */
[----:B------:R-:W4:Y:S01]  /*1b4d0*/  LDL.64 R58, [R1+0x1630] ;  /* 0x00163000013a7983 */ /* 0x000f220000100a00 */
[----:B------:R-:W-:-:S03]  /*1b4e0*/  IMAD.WIDE R152, R2, 0x2, R76 ;  /* 0x0000000202987825 */ /* 0x000fc600078e024c */
[----:B------:R-:W2:Y:S04]  /*1b4f0*/  LDL.64 R76, [R1+0x1740] ;  /* 0x00174000014c7983 */ /* 0x000ea80000100a00 */
[----:B------:R-:W2:Y:S04]  /*1b500*/  LDL.64 R116, [R1+0x14f8] ;  /* 0x0014f80001747983 */ /* 0x000ea80000100a00 */
[----:B------:R0:W2:Y:S02]  /*1b510*/  LDG.E.U16 R26, desc[UR60][R152.64] ;  /* 0x0000003c981a7981 */ /* 0x0000a4000c1e1500 */
[----:B0-----:R-:W-:-:S02]  /*1b520*/  IMAD.WIDE R152, R2, 0x2, R96 ;  /* 0x0000000202987825 */ /* 0x001fc400078e0260 */
[----:B------:R-:W2:Y:S02]  /*1b530*/  LDL.64 R96, [R1+0x1620] ;  /* 0x0016200001607983 */ /* 0x000ea40000100a00 */
[C---:B------:R-:W-:Y:S02]  /*1b540*/  IMAD.WIDE R18, R2.reuse, 0x2, R98 ;  /* 0x0000000202127825 */ /* 0x040fe400078e0262 */
[----:B------:R-:W2:Y:S04]  /*1b550*/  LDL.64 R98, [R1+0x1628] ;  /* 0x0016280001627983 */ /* 0x000ea80000100a00 */
[----:B------:R-:W2:Y:S04]  /*1b560*/  LDG.E.U16 R150, desc[UR60][R18.64] ;  /* 0x0000003c12967981 */ /* 0x000ea8000c1e1500 */
[----:B------:R-:W2:Y:S01]  /*1b570*/  LDG.E.U16 R148, desc[UR60][R152.64] ;  /* 0x0000003c98947981 */ /* 0x000ea2000c1e1500 */
[----:B---3--:R-:W-:-:S03]  /*1b580*/  IMAD.WIDE R16, R2, 0x2, R24 ;  /* 0x0000000202107825 */ /* 0x008fc600078e0218 */
[----:B------:R0:W3:Y:S04]  /*1b590*/  LDG.E.U16 R24, desc[UR60][R20.64] ;  /* 0x0000003c14187981 */ /* 0x0000e8000c1e1500 */
[----:B------:R1:W3:Y:S04]  /*1b5a0*/  LDG.E.U16 R25, desc[UR60][R22.64] ;  /* 0x0000003c16197981 */ /* 0x0002e8000c1e1500 */
[----:B------:R1:W3:Y:S01]  /*1b5b0*/  LDG.E.U16 R149, desc[UR60][R16.64] ;  /* 0x0000003c10957981 */ /* 0x0002e2000c1e1500 */
[----:B0-----:R-:W-:-:S03]  /*1b5c0*/  IMAD.WIDE R20, R2, 0x2, R56 ;  /* 0x0000000202147825 */ /* 0x001fc600078e0238 */
[----:B------:R-:W3:Y:S01]  /*1b5d0*/  LDL.64 R56, [R1+0x14f0] ;  /* 0x0014f00001387983 */ /* 0x000ee20000100a00 */
[----:B------:R-:W-:-:S03]  /*1b5e0*/  IMAD.WIDE R18, R2, 0x2, R78 ;  /* 0x0000000202127825 */ /* 0x000fc600078e024e */
[----:B------:R-:W3:Y:S01]  /*1b5f0*/  LDL.64 R78, [R1+0x1618] ;  /* 0x00161800014e7983 */ /* 0x000ee20000100a00 */
[----:B-1----:R-:W-:-:S03]  /*1b600*/  IMAD.WIDE R22, R2, 0x2, R138 ;  /* 0x0000000202167825 */ /* 0x002fc600078e028a */
[----:B------:R-:W3:Y:S01]  /*1b610*/  LDG.E.U16 R138, desc[UR60][R18.64] ;  /* 0x0000003c128a7981 */ /* 0x000ee2000c1e1500 */
[----:B------:R-:W-:-:S03]  /*1b620*/  IMAD.WIDE R16, R2, 0x2, R136 ;  /* 0x0000000202107825 */ /* 0x000fc600078e0288 */
[----:B------:R-:W3:Y:S01]  /*1b630*/  LDG.E.U16 R139, desc[UR60][R20.64] ;  /* 0x0000003c148b7981 */ /* 0x000ee2000c1e1500 */
[----:B------:R-:W-:-:S03]  /*1b640*/  IMAD.WIDE R152, R2, 0x2, R158 ;  /* 0x0000000202987825 */ /* 0x000fc600078e029e */
[----:B------:R-:W3:Y:S04]  /*1b650*/  LDG.E.U16 R137, desc[UR60][R16.64] ;  /* 0x0000003c10897981 */ /* 0x000ee8000c1e1500 */
[----:B------:R0:W3:Y:S04]  /*1b660*/  LDG.E.U16 R13, desc[UR60][R22.64] ;  /* 0x0000003c160d7981 */ /* 0x0000e8000c1e1500 */
[----:B------:R1:W3:Y:S04]  /*1b670*/  LDG.E.U16 R136, desc[UR60][R152.64] ;  /* 0x0000003c98887981 */ /* 0x0002e8000c1e1500 */
[----:B------:R-:W3:Y:S01]  /*1b680*/  LDL.64 R158, [R1+0x14c8] ;  /* 0x0014c800019e7983 */ /* 0x000ee20000100a00 */
[----:B0-----:R-:W-:-:S04]  /*1b690*/  IMAD.WIDE R22, R2, 0x2, R118 ;  /* 0x0000000202167825 */ /* 0x001fc800078e0276 */
[C---:B-1----:R-:W-:Y:S01]  /*1b6a0*/  IMAD.WIDE R152, R2.reuse, 0x2, R156 ;  /* 0x0000000202987825 */ /* 0x042fe200078e029c */
[----:B------:R-:W3:Y:S04]  /*1b6b0*/  LDG.E.U16 R119, desc[UR60][R22.64] ;  /* 0x0000003c16777981 */ /* 0x000ee8000c1e1500 */
[----:B------:R-:W3:Y:S01]  /*1b6c0*/  LDL.64 R156, [R1+0x14c0] ;  /* 0x0014c000019c7983 */ /* 0x000ee20000100a00 */
[----:B----4-:R-:W-:-:S03]  /*1b6d0*/  IMAD.WIDE R18, R2, 0x2, R58 ;  /* 0x0000000202127825 */ /* 0x010fc600078e023a */
[----:B------:R-:W4:Y:S01]  /*1b6e0*/  LDL.64 R58, [R1+0x14e0] ;  /* 0x0014e000013a7983 */ /* 0x000f220000100a00 */
[----:B--2---:R-:W-:-:S03]  /*1b6f0*/  IMAD.WIDE R20, R2, 0x2, R76 ;  /* 0x0000000202147825 */ /* 0x004fc600078e024c */
[----:B------:R-:W2:Y:S01]  /*1b700*/  LDL.64 R76, [R1+0x1600] ;  /* 0x00160000014c7983 */ /* 0x000ea20000100a00 */
[----:B------:R-:W-:-:S03]  /*1b710*/  IMAD.WIDE R16, R2, 0x2, R116 ;  /* 0x0000000202107825 */ /* 0x000fc600078e0274 */
[----:B------:R-:W2:Y:S04]  /*1b720*/  LDG.E.U16 R117, desc[UR60][R18.64] ;  /* 0x0000003c12757981 */ /* 0x000ea8000c1e1500 */
[----:B------:R0:W2:Y:S04]  /*1b730*/  LDG.E.U16 R118, desc[UR60][R20.64] ;  /* 0x0000003c14767981 */ /* 0x0000a8000c1e1500 */
[----:B------:R-:W2:Y:S01]  /*1b740*/  LDG.E.U16 R116, desc[UR60][R16.64] ;  /* 0x0000003c10747981 */ /* 0x000ea2000c1e1500 */
[----:B0-----:R-:W-:-:S05]  /*1b750*/  IMAD.WIDE R20, R2, 0x2, R96 ;  /* 0x0000000202147825 */ /* 0x001fca00078e0260 */
[----:B------:R0:W2:Y:S02]  /*1b760*/  LDG.E.U16 R97, desc[UR60][R20.64] ;  /* 0x0000003c14617981 */ /* 0x0000a4000c1e1500 */
[C---:B0-----:R-:W-:Y:S02]  /*1b770*/  IMAD.WIDE R20, R2.reuse, 0x2, R164 ;  /* 0x0000000202147825 */ /* 0x041fe400078e02a4 */
[----:B------:R-:W2:Y:S02]  /*1b780*/  LDL.64 R164, [R1+0x1488] ;  /* 0x0014880001a47983 */ /* 0x000ea40000100a00 */
[C---:B---3--:R-:W-:Y:S02]  /*1b790*/  IMAD.WIDE R18, R2.reuse, 0x2, R56 ;  /* 0x0000000202127825 */ /* 0x048fe400078e0238 */
[----:B------:R-:W3:Y:S02]  /*1b7a0*/  LDL.64 R56, [R1+0x14b8] ;  /* 0x0014b80001387983 */ /* 0x000ee40000100a00 */
[----:B------:R-:W-:-:S02]  /*1b7b0*/  IMAD.WIDE R22, R2, 0x2, R98 ;  /* 0x0000000202167825 */ /* 0x000fc400078e0262 */
[----:B------:R0:W3:Y:S02]  /*1b7c0*/  LDG.E.U16 R99, desc[UR60][R152.64] ;  /* 0x0000003c98637981 */ /* 0x0000e4000c1e1500 */
[C---:B------:R-:W-:Y:S02]  /*1b7d0*/  IMAD.WIDE R16, R2.reuse, 0x2, R78 ;  /* 0x0000000202107825 */ /* 0x040fe400078e024e */
[----:B------:R-:W3:Y:S04]  /*1b7e0*/  LDG.E.U16 R96, desc[UR60][R18.64] ;  /* 0x0000003c12607981 */ /* 0x000ee8000c1e1500 */
[----:B------:R-:W3:Y:S01]  /*1b7f0*/  LDG.E.U16 R79, desc[UR60][R16.64] ;  /* 0x0000003c104f7981 */ /* 0x000ee2000c1e1500 */
[----:B0-----:R-:W-:-:S03]  /*1b800*/  IMAD.WIDE R152, R2, 0x2, R166 ;  /* 0x0000000202987825 */ /* 0x001fc600078e02a6 */
[----:B------:R-:W3:Y:S04]  /*1b810*/  LDL.64 R166, [R1+0x1490] ;  /* 0x0014900001a67983 */ /* 0x000ee80000100a00 */
[----:B------:R0:W3:Y:S04]  /*1b820*/  LDG.E.U16 R78, desc[UR60][R152.64] ;  /* 0x0000003c984e7981 */ /* 0x0000e8000c1e1500 */
[----:B------:R1:W3:Y:S01]  /*1b830*/  LDG.E.U16 R98, desc[UR60][R22.64] ;  /* 0x0000003c16627981 */ /* 0x0002e2000c1e1500 */
[----:B0-----:R-:W-:-:S03]  /*1b840*/  IMAD.WIDE R152, R2, 0x2, R162 ;  /* 0x0000000202987825 */ /* 0x001fc600078e02a2 */
[----:B------:R-:W3:Y:S01]  /*1b850*/  LDL.64 R162, [R1+0x1478] ;  /* 0x0014780001a27983 */ /* 0x000ee20000100a00 */
[----:B----4-:R-:W-:-:S04]  /*1b860*/  IMAD.WIDE R16, R2, 0x2, R58 ;  /* 0x0000000202107825 */ /* 0x010fc800078e023a */
[C---:B--2---:R-:W-:Y:S01]  /*1b870*/  IMAD.WIDE R18, R2.reuse, 0x2, R76 ;  /* 0x0000000202127825 */ /* 0x044fe200078e024c */
[----:B------:R-:W2:Y:S04]  /*1b880*/  LDG.E.U16 R58, desc[UR60][R16.64] ;  /* 0x0000003c103a7981 */ /* 0x000ea8000c1e1500 */
[----:B------:R0:W4:Y:S01]  /*1b890*/  LDG.E.U16 R59, desc[UR60][R18.64] ;  /* 0x0000003c123b7981 */ /* 0x000122000c1e1500 */
[----:B-1----:R-:W-:-:S03]  /*1b8a0*/  IMAD.WIDE R22, R2, 0x2, R154 ;  /* 0x0000000202167825 */ /* 0x002fc600078e029a */
[----:B------:R-:W2:Y:S04]  /*1b8b0*/  LDL.64 R154, [R1+0x1498] ;  /* 0x00149800019a7983 */ /* 0x000ea80000100a00 */
[----:B------:R1:W4:Y:S01]  /*1b8c0*/  LDG.E.U16 R77, desc[UR60][R22.64] ;  /* 0x0000003c164d7981 */ /* 0x000322000c1e1500 */
[----:B0-----:R-:W-:-:S03]  /*1b8d0*/  IMAD.WIDE R18, R2, 0x2, R156 ;  /* 0x0000000202127825 */ /* 0x001fc600078e029c */
[----:B------:R-:W4:Y:S04]  /*1b8e0*/  LDL.64 R156, [R1+0x1450] ;  /* 0x00145000019c7983 */ /* 0x000f280000100a00 */
[----:B------:R0:W4:Y:S01]  /*1b8f0*/  LDG.E.U16 R76, desc[UR60][R20.64] ;  /* 0x0000003c144c7981 */ /* 0x000122000c1e1500 */
[----:B---3--:R-:W-:-:S03]  /*1b900*/  IMAD.WIDE R16, R2, 0x2, R56 ;  /* 0x0000000202107825 */ /* 0x008fc600078e0238 */
[----:B------:R-:W3:Y:S04]  /*1b910*/  LDG.E.U16 R251, desc[UR60][R18.64] ;  /* 0x0000003c12fb7981 */ /* 0x000ee8000c1e1500 */
[----:B------:R0:W3:Y:S01]  /*1b920*/  LDG.E.U16 R57, desc[UR60][R152.64] ;  /* 0x0000003c98397981 */ /* 0x0000e2000c1e1500 */
[----:B-1----:R-:W-:-:S03]  /*1b930*/  IMAD.WIDE R22, R2, 0x2, R160 ;  /* 0x0000000202167825 */ /* 0x002fc600078e02a0 */
[----:B------:R-:W3:Y:S01]  /*1b940*/  LDL.64 R160, [R1+0x1470] ;  /* 0x0014700001a07983 */ /* 0x000ee20000100a00 */
[----:B0-----:R-:W-:-:S03]  /*1b950*/  IMAD.WIDE R20, R2, 0x2, R158 ;  /* 0x0000000202147825 */ /* 0x001fc600078e029e */
[----:B------:R0:W3:Y:S01]  /*1b960*/  LDG.E.U16 R56, desc[UR60][R22.64] ;  /* 0x0000003c16387981 */ /* 0x0000e2000c1e1500 */
[----:B------:R-:W-:-:S03]  /*1b970*/  IMAD.WIDE R152, R2, 0x2, R178 ;  /* 0x0000000202987825 */ /* 0x000fc600078e02b2 */
[----:B------:R1:W3:Y:S04]  /*1b980*/  LDG.E.U16 R252, desc[UR60][R20.64] ;  /* 0x0000003c14fc7981 */ /* 0x0002e8000c1e1500 */
[----:B------:R1:W3:Y:S01]  /*1b990*/  LDG.E.U16 R249, desc[UR60][R152.64] ;  /* 0x0000003c98f97981 */ /* 0x0002e2000c1e1500 */
[----:B0-----:R-:W-:-:S03]  /*1b9a0*/  IMAD.WIDE R22, R2, 0x2, R170 ;  /* 0x0000000202167825 */ /* 0x001fc600078e02aa */
[----:B------:R0:W3:Y:S01]  /*1b9b0*/  LDG.E.U16 R250, desc[UR60][R16.64] ;  /* 0x0000003c10fa7981 */ /* 0x0000e2000c1e1500 */
[----:B-1----:R-:W-:-:S03]  /*1b9c0*/  IMAD.WIDE R20, R2, 0x2, R168 ;  /* 0x0000000202147825 */ /* 0x002fc600078e02a8 */
[----:B------:R-:W3:Y:S01]  /*1b9d0*/  LDL.64 R158, [R1+0x1468] ;  /* 0x00146800019e7983 */ /* 0x000ee20000100a00 */
[----:B------:R-:W-:-:S03]  /*1b9e0*/  IMAD.WIDE R152, R2, 0x2, R164 ;  /* 0x0000000202987825 */ /* 0x000fc600078e02a4 */
[----:B------:R-:W3:Y:S01]  /*1b9f0*/  LDL.64 R164, [R1+0x1428] ;  /* 0x0014280001a47983 */ /* 0x000ee20000100a00 */
[----:B0-----:R-:W-:-:S03]  /*1ba00*/  IMAD.WIDE R16, R2, 0x2, R166 ;  /* 0x0000000202107825 */ /* 0x001fc600078e02a6 */
[----:B------:R-:W3:Y:S04]  /*1ba10*/  LDL.64 R170, [R1+0x1448] ;  /* 0x0014480001aa7983 */ /* 0x000ee80000100a00 */
[----:B------:R-:W3:Y:S04]  /*1ba20*/  LDL.64 R166, [R1+0x1430] ;  /* 0x0014300001a67983 */ /* 0x000ee80000100a00 */
[----:B------:R0:W3:Y:S04]  /*1ba30*/  LDG.E.U16 R248, desc[UR60][R22.64] ;  /* 0x0000003c16f87981 */ /* 0x0000e8000c1e1500 */
[----:B------:R1:W3:Y:S04]  /*1ba40*/  LDG.E.U16 R247, desc[UR60][R20.64] ;  /* 0x0000003c14f77981 */ /* 0x0002e8000c1e1500 */
[----:B------:R-:W3:Y:S01]  /*1ba50*/  LDL.64 R178, [R1+0x1408] ;  /* 0x0014080001b27983 */ /* 0x000ee20000100a00 */
[----:B0-----:R-:W-:-:S03]  /*1ba60*/  IMAD.WIDE R22, R2, 0x2, R176 ;  /* 0x0000000202167825 */ /* 0x001fc600078e02b0 */
[----:B------:R-:W3:Y:S01]  /*1ba70*/  LDL.64 R168, [R1+0x1438] ;  /* 0x0014380001a87983 */ /* 0x000ee20000100a00 */
[----:B-1----:R-:W-:-:S03]  /*1ba80*/  IMAD.WIDE R20, R2, 0x2, R162 ;  /* 0x0000000202147825 */ /* 0x002fc600078e02a2 */
[----:B------:R-:W3:Y:S04]  /*1ba90*/  LDL.64 R162, [R1+0x1420] ;  /* 0x0014200001a27983 */ /* 0x000ee80000100a00 */
[----:B------:R0:W3:Y:S04]  /*1baa0*/  LDG.E.U16 R243, desc[UR60][R22.64] ;  /* 0x0000003c16f37981 */ /* 0x0000e8000c1e1500 */
[----:B------:R4:W3:Y:S01]  /*1bab0*/  LDG.E.U16 R242, desc[UR60][R20.64] ;  /* 0x0000003c14f27981 */ /* 0x0008e2000c1e1500 */
[----:B--2---:R-:W-:-:S03]  /*1bac0*/  IMAD.WIDE R18, R2, 0x2, R154 ;  /* 0x0000000202127825 */ /* 0x004fc600078e029a */
[----:B------:R-:W2:Y:S01]  /*1bad0*/  LDL.64 R154, [R1+0x1440] ;  /* 0x00144000019a7983 */ /* 0x000ea20000100a00 */
[----:B0-----:R-:W-:-:S03]  /*1bae0*/  IMAD.WIDE R22, R2, 0x2, R172 ;  /* 0x0000000202167825 */ /* 0x001fc600078e02ac */
[----:B------:R-:W2:Y:S01]  /*1baf0*/  LDL.64 R172, [R1+0x13e0] ;  /* 0x0013e00001ac7983 */ /* 0x000ea20000100a00 */
[----:B----4-:R-:W-:-:S03]  /*1bb00*/  IMAD.WIDE R20, R2, 0x2, R156 ;  /* 0x0000000202147825 */ /* 0x010fc600078e029c */
[----:B------:R-:W4:Y:S04]  /*1bb10*/  LDL.64 R176, [R1+0x1400] ;  /* 0x0014000001b07983 */ /* 0x000f280000100a00 */
[----:B------:R3:W4:Y:S04]  /*1bb20*/  LDG.E.U16 R237, desc[UR60][R20.64] ;  /* 0x0000003c14ed7981 */ /* 0x000728000c1e1500 */
[----:B------:R0:W4:Y:S04]  /*1bb30*/  LDG.E.U16 R246, desc[UR60][R18.64] ;  /* 0x0000003c12f67981 */ /* 0x000128000c1e1500 */
[----:B------:R1:W4:Y:S04]  /*1bb40*/  LDG.E.U16 R245, desc[UR60][R16.64] ;  /* 0x0000003c10f57981 */ /* 0x000328000c1e1500 */
[----:B------:R1:W4:Y:S04]  /*1bb50*/  LDG.E.U16 R238, desc[UR60][R22.64] ;  /* 0x0000003c16ee7981 */ /* 0x000328000c1e1500 */
[----:B------:R-:W4:Y:S04]  /*1bb60*/  LDG.E.U16 R244, desc[UR60][R152.64] ;  /* 0x0000003c98f47981 */ /* 0x000f28000c1e1500 */
[----:B------:R-:W4:Y:S01]  /*1bb70*/  LDL.64 R156, [R1+0x13f0] ;  /* 0x0013f000019c7983 */ /* 0x000f220000100a00 */
        /* <DEDUP_REMOVED lines=8> */
[----:B------:R1:W3:Y:S01]  /*1bc00*/  LDG.E.U16 R233, desc[UR60][R22.64] ;  /* 0x0000003c16e97981 */ /* 0x0002e2000c1e1500 */
[----:B0-----:R-:W-:-:S03]  /*1bc10*/  IMAD.WIDE R18, R2, 0x2, R170 ;  /* 0x0000000202127825 */ /* 0x001fc600078e02aa */
[----:B------:R-:W3:Y:S04]  /*1bc20*/  LDL.64 R170, [R1+0x13d8] ;  /* 0x0013d80001aa7983 */ /* 0x000ee80000100a00 */
[----:B------:R0:W3:Y:S01]  /*1bc30*/  LDG.E.U16 R236, desc[UR60][R18.64] ;  /* 0x0000003c12ec7981 */ /* 0x0000e2000c1e1500 */
[----:B-1----:R-:W-:-:S03]  /*1bc40*/  IMAD.WIDE R22, R2, 0x2, R178 ;  /* 0x0000000202167825 */ /* 0x002fc600078e02b2 */
[----:B------:R2:W3:Y:S01]  /*1bc50*/  LDG.E.U16 R240, desc[UR60][R16.64] ;  /* 0x0000003c10f07981 */ /* 0x0004e2000c1e1500 */
[----:B------:R-:W-:-:S03]  /*1bc60*/  IMAD.WIDE R152, R2, 0x2, R174 ;  /* 0x0000000202987825 */ /* 0x000fc600078e02ae */
[----:B------:R-:W3:Y:S01]  /*1bc70*/  LDL.64 R174, [R1+0x13f8] ;  /* 0x0013f80001ae7983 */ /* 0x000ee20000100a00 */
[----:B0-----:R-:W-:-:S03]  /*1bc80*/  IMAD.WIDE R18, R2, 0x2, R162 ;  /* 0x0000000202127825 */ /* 0x001fc600078e02a2 */
[----:B------:R-:W3:Y:S04]  /*1bc90*/  LDL.64 R162, [R1+0x13b8] ;  /* 0x0013b80001a27983 */ /* 0x000ee80000100a00 */
[----:B------:R0:W3:Y:S01]  /*1bca0*/  LDG.E.U16 R228, desc[UR60][R22.64] ;  /* 0x0000003c16e47981 */ /* 0x0000e2000c1e1500 */
[----:B--2---:R-:W-:-:S03]  /*1bcb0*/  IMAD.WIDE R16, R2, 0x2, R154 ;  /* 0x0000000202107825 */ /* 0x004fc600078e029a */
[----:B------:R1:W2:Y:S04]  /*1bcc0*/  LDG.E.U16 R239, desc[UR60][R152.64] ;  /* 0x0000003c98ef7981 */ /* 0x0002a8000c1e1500 */
[----:B------:R-:W2:Y:S01]  /*1bcd0*/  LDL.64 R154, [R1+0x13e8] ;  /* 0x0013e800019a7983 */ /* 0x000ea20000100a00 */
[----:B0-----:R-:W-:-:S03]  /*1bce0*/  IMAD.WIDE R22, R2, 0x2, R172 ;  /* 0x0000000202167825 */ /* 0x001fc600078e02ac */
[----:B------:R-:W2:Y:S01]  /*1bcf0*/  LDL.64 R172, [R1+0x1380] ;  /* 0x0013800001ac7983 */ /* 0x000ea20000100a00 */
[----:B-1----:R-:W-:-:S03]  /*1bd00*/  IMAD.WIDE R152, R2, 0x2, R168 ;  /* 0x0000000202987825 */ /* 0x002fc600078e02a8 */
[----:B------:R-:W2:Y:S04]  /*1bd10*/  LDG.E.U16 R223, desc[UR60][R22.64] ;  /* 0x0000003c16df7981 */ /* 0x000ea8000c1e1500 */
[----:B------:R-:W2:Y:S04]  /*1bd20*/  LDL.64 R168, [R1+0x13d0] ;  /* 0x0013d00001a87983 */ /* 0x000ea80000100a00 */
[----:B------:R-:W2:Y:S04]  /*1bd30*/  LDL.64 R166, [R1+0x13c8] ;  /* 0x0013c80001a67983 */ /* 0x000ea80000100a00 */
[----:B------:R4:W2:Y:S04]  /*1bd40*/  LDG.E.U16 R232, desc[UR60][R20.64] ;  /* 0x0000003c14e87981 */ /* 0x0008a8000c1e1500 */
[----:B------:R0:W2:Y:S04]  /*1bd50*/  LDG.E.U16 R235, desc[UR60][R16.64] ;  /* 0x0000003c10eb7981 */ /* 0x0000a8000c1e1500 */
[----:B------:R1:W2:Y:S01]  /*1bd60*/  LDG.E.U16 R234, desc[UR60][R152.64] ;  /* 0x0000003c98ea7981 */ /* 0x0002a2000c1e1500 */
[----:B----4-:R-:W-:-:S03]  /*1bd70*/  IMAD.WIDE R20, R2, 0x2, R176 ;  /* 0x0000000202147825 */ /* 0x010fc600078e02b0 */
[----:B------:R-:W4:Y:S04]  /*1bd80*/  LDL.64 R176, [R1+0x1390] ;  /* 0x0013900001b07983 */ /* 0x000f280000100a00 */
[----:B------:R1:W4:Y:S04]  /*1bd90*/  LDG.E.U16 R227, desc[UR60][R20.64] ;  /* 0x0000003c14e37981 */ /* 0x000328000c1e1500 */
[----:B------:R1:W4:Y:S04]  /*1bda0*/  LDG.E.U16 R231, desc[UR60][R18.64] ;  /* 0x0000003c12e77981 */ /* 0x000328000c1e1500 */
[----:B------:R-:W4:Y:S01]  /*1bdb0*/  LDL.64 R178, [R1+0x1318] ;  /* 0x0013180001b27983 */ /* 0x000f220000100a00 */
[----:B---3--:R-:W-:-:S03]  /*1bdc0*/  IMAD.WIDE R22, R2, 0x2, R164 ;  /* 0x0000000202167825 */ /* 0x008fc600078e02a4 */
[----:B------:R-:W3:Y:S01]  /*1bdd0*/  LDL.64 R164, [R1+0x1368] ;  /* 0x0013680001a47983 */ /* 0x000ee20000100a00 */
[----:B0-----:R-:W-:-:S03]  /*1bde0*/  IMAD.WIDE R16, R2, 0x2, R160 ;  /* 0x0000000202107825 */ /* 0x001fc600078e02a0 */
[----:B------:R-:W3:Y:S04]  /*1bdf0*/  LDL.64 R160, [R1+0x13b0] ;  /* 0x0013b00001a07983 */ /* 0x000ee80000100a00 */
[----:B------:R-:W3:Y:S01]  /*1be00*/  LDG.E.U16 R230, desc[UR60][R16.64] ;  /* 0x0000003c10e67981 */ /* 0x000ee2000c1e1500 */
[----:B-1----:R-:W-:-:S03]  /*1be10*/  IMAD.WIDE R152, R2, 0x2, R158 ;  /* 0x0000000202987825 */ /* 0x002fc600078e029e */
[----:B------:R-:W3:Y:S04]  /*1be20*/  LDL.64 R158, [R1+0x13a8] ;  /* 0x0013a800019e7983 */ /* 0x000ee80000100a00 */
[----:B------:R-:W3:Y:S01]  /*1be30*/  LDG.E.U16 R229, desc[UR60][R152.64] ;  /* 0x0000003c98e57981 */ /* 0x000ee2000c1e1500 */
[----:B------:R-:W-:-:S03]  /*1be40*/  IMAD.WIDE R20, R2, 0x2, R170 ;  /* 0x0000000202147825 */ /* 0x000fc600078e02aa */
[----:B------:R-:W3:Y:S04]  /*1be50*/  LDL.64 R170, [R1+0x1378] ;  /* 0x0013780001aa7983 */ /* 0x000ee80000100a00 */
[----:B------:R0:W3:Y:S04]  /*1be60*/  LDG.E.U16 R222, desc[UR60][R20.64] ;  /* 0x0000003c14de7981 */ /* 0x0000e8000c1e1500 */
[----:B------:R-:W3:Y:S01]  /*1be70*/  LDG.E.U16 R219, desc[UR60][R22.64] ;  /* 0x0000003c16db7981 */ /* 0x000ee2000c1e1500 */
[----:B------:R-:W-:-:S03]  /*1be80*/  IMAD.WIDE R18, R2, 0x2, R174 ;  /* 0x0000000202127825 */ /* 0x000fc600078e02ae */
[----:B------:R-:W3:Y:S01]  /*1be90*/  LDL.64 R174, [R1+0x1388] ;  /* 0x0013880001ae7983 */ /* 0x000ee20000100a00 */
[----:B0-----:R-:W-:-:S03]  /*1bea0*/  IMAD.WIDE R20, R2, 0x2, R162 ;  /* 0x0000000202147825 */ /* 0x001fc600078e02a2 */
[----:B------:R-:W3:Y:S01]  /*1beb0*/  LDG.E.U16 R226, desc[UR60][R18.64] ;  /* 0x0000003c12e27981 */ /* 0x000ee2000c1e1500 */
[----:B------:R-:W0:Y:S03]  /*1bec0*/  LDC R162, c[0x0][0x250] ;  /* 0x00009400ffa27b82 */ /* 0x000e260000000800 */
[----:B------:R1:W3:Y:S01]  /*1bed0*/  LDG.E.U16 R218, desc[UR60][R20.64] ;  /* 0x0000003c14da7981 */ /* 0x0002e2000c1e1500 */
[----:B------:R-:W-:-:S03]  /*1bee0*/  IMAD.WIDE R16, R2, 0x2, R156 ;  /* 0x0000000202107825 */ /* 0x000fc600078e029c */
[----:B------:R-:W3:Y:S01]  /*1bef0*/  LDL.64 R156, [R1+0x13a0] ;  /* 0x0013a000019c7983 */ /* 0x000ee20000100a00 */
[----:B------:R-:W0:Y:S01]  /*1bf00*/  LDC R163, c[0x0][0x250] ;  /* 0x00009400ffa37b82 */ /* 0x000e220000000800 */
[C---:B--2---:R-:W-:Y:S02]  /*1bf10*/  IMAD.WIDE R152, R2.reuse, 0x2, R154 ;  /* 0x0000000202987825 */ /* 0x044fe400078e029a */
[----:B------:R-:W2:Y:S02]  /*1bf20*/  LDL.64 R154, [R1+0x1398] ;  /* 0x00139800019a7983 */ /* 0x000ea40000100a00 */
[C---:B-1----:R-:W-:Y:S02]  /*1bf30*/  IMAD.WIDE R20, R2.reuse, 0x2, R172 ;  /* 0x0000000202147825 */ /* 0x042fe400078e02ac */
[----:B------:R1:W2:Y:S04]  /*1bf40*/  LDG.E.U16 R225, desc[UR60][R16.64] ;  /* 0x0000003c10e17981 */ /* 0x0002a8000c1e1500 */
[----:B------:R-:W2:Y:S01]  /*1bf50*/  LDG.E.U16 R211, desc[UR60][R20.64] ;  /* 0x0000003c14d37981 */ /* 0x000ea2000c1e1500 */
[----:B------:R-:W-:-:S03]  /*1bf60*/  IMAD.WIDE R18, R2, 0x2, R168 ;  /* 0x0000000202127825 */ /* 0x000fc600078e02a8 */
[----:B------:R-:W2:Y:S01]  /*1bf70*/  LDL.64 R168, [R1+0x1370] ;  /* 0x0013700001a87983 */ /* 0x000ea20000100a00 */
[----:B-1----:R-:W-:-:S03]  /*1bf80*/  IMAD.WIDE R16, R2, 0x2, R166 ;  /* 0x0000000202107825 */ /* 0x002fc600078e02a6 */
[----:B------:R-:W2:Y:S04]  /*1bf90*/  LDL.64 R166, [R1+0x1360] ;  /* 0x0013600001a67983 */ /* 0x000ea80000100a00 */
[----:B------:R4:W2:Y:S01]  /*1bfa0*/  LDG.E.U16 R224, desc[UR60][R152.64] ;  /* 0x0000003c98e07981 */ /* 0x0008a2000c1e1500 */
[----:B------:R-:W1:Y:S03]  /*1bfb0*/  S2R R172, SR_CTAID.Y ;  /* 0x0000000000ac7919 */ /* 0x000e660000002600 */
[----:B------:R3:W2:Y:S01]  /*1bfc0*/  LDG.E.U16 R221, desc[UR60][R18.64] ;  /* 0x0000003c12dd7981 */ /* 0x0006a2000c1e1500 */
[----:B----4-:R-:W-:-:S03]  /*1bfd0*/  IMAD.WIDE R152, R2, 0x2, R176 ;  /* 0x0000000202987825 */ /* 0x010fc600078e02b0 */
[----:B------:R-:W4:Y:S04]  /*1bfe0*/  LDL.64 R176, [R1+0x1358] ;  /* 0x0013580001b07983 */ /* 0x000f280000100a00 */
[----:B------:R0:W4:Y:S04]  /*1bff0*/  LDG.E.U16 R220, desc[UR60][R16.64] ;  /* 0x0000003c10dc7981 */ /* 0x000128000c1e1500 */
[----:B------:R-:W4:Y:S01]  /*1c000*/  LDG.E.U16 R213, desc[UR60][R152.64] ;  /* 0x0000003c98d57981 */ /* 0x000f22000c1e1500 */
[C---:B---3--:R-:W-:Y:S02]  /*1c010*/  IMAD.WIDE R20, R2.reuse, 0x2, R164 ;  /* 0x0000000202147825 */ /* 0x048fe400078e02a4 */
[----:B------:R-:W3:Y:S02]  /*1c020*/  S2R R164, SR_TID.X ;  /* 0x0000000000a47919 */ /* 0x000ee40000002100 */
[----:B------:R-:W-:-:S02]  /*1c030*/  IMAD.WIDE R18, R2, 0x2, R160 ;  /* 0x0000000202127825 */ /* 0x000fc400078e02a0 */
[----:B------:R-:W1:Y:S01]  /*1c040*/  LDC R160, c[0x0][0x250] ;  /* 0x00009400ffa07b82 */ /* 0x000e620000000800 */
[----:B------:R-:W4:Y:S04]  /*1c050*/  LDG.E.U16 R208, desc[UR60][R20.64] ;  /* 0x0000003c14d07981 */ /* 0x000f28000c1e1500 */
[----:B------:R0:W4:Y:S02]  /*1c060*/  LDG.E.U16 R217, desc[UR60][R18.64] ;  /* 0x0000003c12d97981 */ /* 0x000124000c1e1500 */
[----:B0-----:R-:W-:Y:S01]  /*1c070*/  IMAD.WIDE R16, R2, 0x2, R158 ;  /* 0x0000000202107825 */ /* 0x001fe200078e029e */
[----:B------:R-:W0:Y:S04]  /*1c080*/  LDC R161, c[0x0][0x258] ;  /* 0x00009600ffa17b82 */ /* 0x000e280000000800 */
[----:B------:R3:W4:Y:S04]  /*1c090*/  LDG.E.U16 R216, desc[UR60][R16.64] ;  /* 0x0000003c10d87981 */ /* 0x000728000c1e1500 */
[----:B------:R-:W0:Y:S08]  /*1c0a0*/  LDC.64 R18, c[0x0][0x218] ;  /* 0x00008600ff127b82 */ /* 0x000e300000000a00 */
[----:B---3--:R-:W3:Y:S01]  /*1c0b0*/  LDC.64 R16, c[0x0][0x218] ;  /* 0x00008600ff107b82 */ /* 0x008ee20000000a00 */
[----:B------:R-:W-:-:S02]  /*1c0c0*/  LOP3.LUT R173, R164, 0x7f, RZ, 0xc0, !PT ;  /* 0x0000007fa4ad7812 */ /* 0x000fc400078ec0ff */
[----:B------:R-:W4:Y:S05]  /*1c0d0*/  LDL.64 R164, [R1+0x1348] ;  /* 0x0013480001a47983 */ /* 0x000f2a0000100a00 */
[----:B------:R-:W0:Y:S01]  /*1c0e0*/  LDC R159, c[0x0][0x258] ;  /* 0x00009600ff9f7b82 */ /* 0x000e220000000800 */
[C---:B------:R-:W-:Y:S02]  /*1c0f0*/  IMAD.WIDE R22, R2.reuse, 0x2, R174 ;  /* 0x0000000202167825 */ /* 0x040fe400078e02ae */
[----:B------:R-:W4:Y:S02]  /*1c100*/  LDL.64 R174, [R1+0x1350] ;  /* 0x0013500001ae7983 */ /* 0x000f240000100a00 */
[----:B------:R-:W-:-:S02]  /*1c110*/  IMAD.WIDE R156, R2, 0x2, R156 ;  /* 0x00000002029c7825 */ /* 0x000fc400078e029c */
[----:B------:R1:W4:Y:S01]  /*1c120*/  LDG.E.U16 R212, desc[UR60][R22.64] ;  /* 0x0000003c16d47981 */ /* 0x000322000c1e1500 */
[----:B------:R-:W4:Y:S01]  /*1c130*/  LDC R158, c[0x0][0x258] ;  /* 0x00009600ff9e7b82 */ /* 0x000f220000000800 */
[C---:B--2---:R-:W-:Y:S02]  /*1c140*/  IMAD.WIDE R154, R2.reuse, 0x2, R154 ;  /* 0x00000002029a7825 */ /* 0x044fe400078e029a */
[----:B------:R2:W4:Y:S04]  /*1c150*/  LDG.E.U16 R215, desc[UR60][R156.64] ;  /* 0x0000003c9cd77981 */ /* 0x000528000c1e1500 */
[----:B------:R2:W4:Y:S01]  /*1c160*/  LDG.E.U16 R214, desc[UR60][R154.64] ;  /* 0x0000003c9ad67981 */ /* 0x000522000c1e1500 */
[----:B-1----:R-:W1:Y:S01]  /*1c170*/  LDC.64 R22, c[0x0][0x218] ;  /* 0x00008600ff167b82 */ /* 0x002e620000000a00 */
[----:B------:R-:W-:-:S02]  /*1c180*/  IMAD.WIDE R152, R2, 0x2, R168 ;  /* 0x0000000202987825 */ /* 0x000fc400078e02a8 */
[----:B------:R-:W4:Y:S05]  /*1c190*/  LDL.64 R168, [R1+0x1338] ;  /* 0x0013380001a87983 */ /* 0x000f2a0000100a00 */
[----:B--2---:R-:W2:Y:S01]  /*1c1a0*/  LDC R157, c[0x0][0x258] ;  /* 0x00009600ff9d7b82 */ /* 0x004ea20000000800 */
[----:B------:R-:W-:Y:S01]  /*1c1b0*/  IMAD.WIDE R154, R2, 0x2, R170 ;  /* 0x00000002029a7825 */ /* 0x000fe200078e02aa */
[----:B------:R3:W2:Y:S03]  /*1c1c0*/  LDG.E.U16 R209, desc[UR60][R152.64] ;  /* 0x0000003c98d17981 */ /* 0x0006a6000c1e1500 */
[----:B------:R-:W-:Y:S01]  /*1c1d0*/  IMAD R156, R172, R160, RZ ;  /* 0x000000a0ac9c7224 */ /* 0x000fe200078e02ff */
[----:B------:R0:W2:Y:S01]  /*1c1e0*/  LDG.E.U16 R210, desc[UR60][R154.64] ;  /* 0x0000003c9ad27981 */ /* 0x0000a2000c1e1500 */
[----:B------:R-:W-:Y:S01]  /*1c1f0*/  IMAD.WIDE R20, R2, 0x2, R166 ;  /* 0x0000000202147825 */ /* 0x000fe200078e02a6 */
[----:B------:R-:W2:Y:S02]  /*1c200*/  LDC R160, c[0x0][0x250] ;  /* 0x00009400ffa07b82 */ /* 0x000ea40000000800 */
[----:B------:R-:W2:Y:S01]  /*1c210*/  LDL.64 R170, [R1+0x1340] ;  /* 0x0013400001aa7983 */ /* 0x000ea20000100a00 */
[----:B---3--:R-:W-:Y:S01]  /*1c220*/  IMAD R152, R172, R162, RZ ;  /* 0x000000a2ac987224 */ /* 0x008fe200078e02ff */
[----:B------:R-:W-:-:S02]  /*1c230*/  LEA R16, P0, R156, R16, 0x1 ;  /* 0x000000109c107211 */ /* 0x000fc400078008ff */
[----:B------:R3:W2:Y:S01]  /*1c240*/  LDG.E.U16 R207, desc[UR60][R20.64] ;  /* 0x0000003c14cf7981 */ /* 0x0006a2000c1e1500 */
[C---:B0-----:R-:W-:Y:S01]  /*1c250*/  IMAD R154, R173.reuse, R161, RZ ;  /* 0x000000a1ad9a7224 */ /* 0x041fe200078e02ff */
[----:B------:R-:W-:Y:S01]  /*1c260*/  LEA R153, P1, R152, R18, 0x1 ;  /* 0x0000001298997211 */ /* 0x000fe200078208ff */
[----:B------:R-:W-:Y:S01]  /*1c270*/  IMAD R18, R173, R159, RZ ;  /* 0x0000009fad127224 */ /* 0x000fe200078e02ff */
[----:B------:R-:W-:Y:S01]  /*1c280*/  LEA.HI.X.SX32 R17, R156, R17, 0x1, P0 ;  /* 0x000000119c117211 */ /* 0x000fe200000f0eff */
[----:B------:R-:W-:Y:S01]  /*1c290*/  IMAD R155, R172, R163, RZ ;  /* 0x000000a3ac9b7224 */ /* 0x000fe200078e02ff */
[C---:B------:R-:W-:Y:S01]  /*1c2a0*/  LEA R16, P0, R154.reuse, R16, 0x1 ;  /* 0x000000109a107211 */ /* 0x040fe200078008ff */
[----:B------:R-:W2:Y:S01]  /*1c2b0*/  LDL.64 R166, [R1+0x1330] ;  /* 0x0013300001a67983 */ /* 0x000ea20000100a00 */
[----:B---3--:R-:W-:Y:S02]  /*1c2c0*/  LEA R21, R159, R18, 0x7 ;  /* 0x000000129f157211 */ /* 0x008fe400078e38ff */
[----:B------:R-:W-:-:S02]  /*1c2d0*/  LEA.HI.X.SX32 R17, R154, R17, 0x1, P0 ;  /* 0x000000119a117211 */ /* 0x000fc400000f0eff */
[----:B------:R-:W-:Y:S01]  /*1c2e0*/  LEA.HI.X.SX32 R152, R152, R19, 0x1, P1 ;  /* 0x0000001398987211 */ /* 0x000fe200008f0eff */
[----:B----4-:R-:W-:Y:S01]  /*1c2f0*/  IMAD R156, R173, R158, RZ ;  /* 0x0000009ead9c7224 */ /* 0x010fe200078e02ff */
[----:B------:R-:W-:Y:S01]  /*1c300*/  LEA R20, P0, R21, R153, 0x1 ;  /* 0x0000009915147211 */ /* 0x000fe200078008ff */
[----:B------:R-:W3:Y:S01]  /*1c310*/  LDL.64 R162, [R1+0x1300] ;  /* 0x0013000001a27983 */ /* 0x000ee20000100a00 */
[----:B-1----:R-:W-:Y:S02]  /*1c320*/  LEA R154, P1, R155, R22, 0x1 ;  /* 0x000000169b9a7211 */ /* 0x002fe400078208ff */
[----:B------:R-:W-:Y:S01]  /*1c330*/  LEA.HI.X.SX32 R21, R21, R152, 0x1, P0 ;  /* 0x0000009815157211 */ /* 0x000fe200000f0eff */
[----:B------:R-:W-:Y:S01]  /*1c340*/  IMAD.WIDE R152, R2, 0x2, R176 ;  /* 0x0000000202987825 */ /* 0x000fe200078e02b0 */
[----:B------:R-:W-:Y:S01]  /*1c350*/  LEA R22, R158, R156, 0x7 ;  /* 0x0000009c9e167211 */ /* 0x000fe200078e38ff */
[----:B------:R-:W4:Y:S01]  /*1c360*/  LDL.64 R176, [R1+0x1310] ;  /* 0x0013100001b07983 */ /* 0x000f220000100a00 */
[----:B------:R-:W-:-:S03]  /*1c370*/  LEA.HI.X.SX32 R155, R155, R23, 0x1, P1 ;  /* 0x000000179b9b7211 */ /* 0x000fc600008f0eff */
[----:B------:R0:W3:Y:S02]  /*1c380*/  LDG.E.U16 R205, desc[UR60][R152.64] ;  /* 0x0000003c98cd7981 */ /* 0x0000e4000c1e1500 */
[----:B0-----:R-:W-:Y:S02]  /*1c390*/  LEA R152, R158, R22, 0x7 ;  /* 0x000000169e987211 */ /* 0x001fe400078e38ff */
[----:B------:R-:W4:Y:S01]  /*1c3a0*/  LDL.64 R158, [R1+0x1320] ;  /* 0x00132000019e7983 */ /* 0x000f220000100a00 */
[----:B------:R-:W-:-:S03]  /*1c3b0*/  IMAD.WIDE R22, R2, 0x2, R164 ;  /* 0x0000000202167825 */ /* 0x000fc600078e02a4 */
[----:B------:R-:W3:Y:S01]  /*1c3c0*/  LDL.64 R164, [R1+0x1328] ;  /* 0x0013280001a47983 */ /* 0x000ee20000100a00 */
[C---:B------:R-:W-:Y:S02]  /*1c3d0*/  IMAD.WIDE R18, R2.reuse, 0x2, R16 ;  /* 0x0000000202127825 */ /* 0x040fe400078e0210 */
[----:B------:R-:W0:Y:S01]  /*1c3e0*/  LDC.64 R16, c[0x0][0x218] ;  /* 0x00008600ff107b82 */ /* 0x000e220000000a00 */
[----:B------:R-:W3:Y:S04]  /*1c3f0*/  LDG.E.U16 R203, desc[UR60][R22.64] ;  /* 0x0000003c16cb7981 */ /* 0x000ee8000c1e1500 */
[----:B------:R1:W3:Y:S02]  /*1c400*/  LDG.E.U16 R206, desc[UR60][R18.64] ;  /* 0x0000003c12ce7981 */ /* 0x0002e4000c1e1500 */
[----:B-1----:R-:W-:-:S02]  /*1c410*/  IMAD.WIDE R18, R2, 0x2, R174 ;  /* 0x0000000202127825 */ /* 0x002fc400078e02ae */
[----:B------:R-:W3:Y:S02]  /*1c420*/  LDL.64 R174, [R1+0x1308] ;  /* 0x0013080001ae7983 */ /* 0x000ee40000100a00 */
[----:B--2---:R-:W-:Y:S02]  /*1c430*/  IMAD R153, R172, R160, RZ ;  /* 0x000000a0ac997224 */ /* 0x004fe400078e02ff */
[----:B------:R1:W2:Y:S04]  /*1c440*/  LDG.E.U16 R204, desc[UR60][R18.64] ;  /* 0x0000003c12cc7981 */ /* 0x0002a8000c1e1500 */
[----:B------:R-:W2:Y:S01]  /*1c450*/  LDL.64 R160, [R1+0x12e0] ;  /* 0x0012e00001a07983 */ /* 0x000ea20000100a00 */
[----:B-1----:R-:W-:Y:S01]  /*1c460*/  IMAD R19, R173, R157, RZ ;  /* 0x0000009dad137224 */ /* 0x002fe200078e02ff */
[----:B------:R-:W-:-:S02]  /*1c470*/  LEA R18, P0, R152, R154, 0x1 ;  /* 0x0000009a98127211 */ /* 0x000fc400078008ff */
[----:B------:R-:W2:Y:S01]  /*1c480*/  LDL.64 R172, [R1+0x12f8] ;  /* 0x0012f80001ac7983 */ /* 0x000ea20000100a00 */
[----:B------:R-:W-:Y:S01]  /*1c490*/  IMAD.WIDE R22, R2, 0x2, R170 ;  /* 0x0000000202167825 */ /* 0x000fe200078e02aa */
[----:B------:R-:W-:Y:S02]  /*1c4a0*/  LEA R154, R157, R19, 0x7 ;  /* 0x000000139d9a7211 */ /* 0x000fe400078e38ff */
[----:B------:R-:W2:Y:S01]  /*1c4b0*/  LDL.64 R170, [R1+0x12f0] ;  /* 0x0012f00001aa7983 */ /* 0x000ea20000100a00 */
[----:B------:R-:W-:Y:S02]  /*1c4c0*/  LEA.HI.X.SX32 R19, R152, R155, 0x1, P0 ;  /* 0x0000009b98137211 */ /* 0x000fe400000f0eff */
[C---:B0-----:R-:W-:Y:S01]  /*1c4d0*/  LEA R16, P0, R153.reuse, R16, 0x1 ;  /* 0x0000001099107211 */ /* 0x041fe200078008ff */
[----:B------:R0:W2:Y:S03]  /*1c4e0*/  LDG.E.U16 R202, desc[UR60][R22.64] ;  /* 0x0000003c16ca7981 */ /* 0x0000a6000c1e1500 */
[----:B------:R-:W-:Y:S01]  /*1c4f0*/  LEA.HI.X.SX32 R17, R153, R17, 0x1, P0 ;  /* 0x0000001199117211 */ /* 0x000fe200000f0eff */
[----:B------:R-:W-:-:S02]  /*1c500*/  IMAD.WIDE R152, R2, 0x2, R168 ;  /* 0x0000000202987825 */ /* 0x000fc400078e02a8 */
[----:B------:R-:W2:Y:S01]  /*1c510*/  LDL.64 R168, [R1+0x12e8] ;  /* 0x0012e80001a87983 */ /* 0x000ea20000100a00 */
[----:B------:R-:W-:Y:S01]  /*1c520*/  LEA R154, R157, R154, 0x7 ;  /* 0x0000009a9d9a7211 */ /* 0x000fe200078e38ff */
[----:B0-----:R-:W-:-:S03]  /*1c530*/  IMAD.WIDE R22, R2, 0x2, R20 ;  /* 0x0000000202167825 */ /* 0x001fc600078e0214 */
[----:B------:R-:W-:Y:S01]  /*1c540*/  LEA R154, R157, R154, 0x7 ;  /* 0x0000009a9d9a7211 */ /* 0x000fe200078e38ff */
[----:B------:R-:W2:Y:S01]  /*1c550*/  LDG.E.U16 R201, desc[UR60][R152.64] ;  /* 0x0000003c98c97981 */ /* 0x000ea2000c1e1500 */
[----:B------:R-:W-:Y:S02]  /*1c560*/  IMAD.WIDE R20, R2, 0x2, R166 ;  /* 0x0000000202147825 */ /* 0x000fe400078e02a6 */
[C---:B------:R-:W-:Y:S01]  /*1c570*/  LEA R16, P0, R154.reuse, R16, 0x1 ;  /* 0x000000109a107211 */ /* 0x040fe200078008ff */
[----:B------:R-:W2:Y:S03]  /*1c580*/  LDL.64 R166, [R1+0x1288] ;  /* 0x0012880001a67983 */ /* 0x000ea60000100a00 */
[----:B------:R-:W-:Y:S01]  /*1c590*/  LEA.HI.X.SX32 R17, R154, R17, 0x1, P0 ;  /* 0x000000119a117211 */ /* 0x000fe200000f0eff */
[----:B------:R-:W2:Y:S04]  /*1c5a0*/  LDG.E.U16 R199, desc[UR60][R22.64] ;  /* 0x0000003c16c77981 */ /* 0x000ea8000c1e1500 */
[----:B------:R0:W2:Y:S04]  /*1c5b0*/  LDG.E.U16 R200, desc[UR60][R20.64] ;  /* 0x0000003c14c87981 */ /* 0x0000a8000c1e1500 */
[----:B------:R-:W2:Y:S04]  /*1c5c0*/  LDL.64 R154, [R1+0x1270] ;  /* 0x00127000019a7983 */ /* 0x000ea80000100a00 */
[----:B------:R-:W2:Y:S01]  /*1c5d0*/  LDL.64 R156, [R1+0x12d8] ;  /* 0x0012d800019c7983 */ /* 0x000ea20000100a00 */
[----:B0-----:R-:W-:-:S03]  /*1c5e0*/  IMAD.WIDE R20, R2, 0x2, R18 ;  /* 0x0000000202147825 */ /* 0x001fc600078e0212 */
[----:B------:R-:W2:Y:S01]  /*1c5f0*/  LDL.64 R152, [R1+0x1268] ;  /* 0x0012680001987983 */ /* 0x000ea20000100a00 */
[----:B------:R-:W-:-:S03]  /*1c600*/  IMAD.WIDE R18, R2, 0x2, R16 ;  /* 0x0000000202127825 */ /* 0x000fc600078e0210 */
[----:B------:R-:W2:Y:S01]  /*1c610*/  LDG.E.U16 R196, desc[UR60][R20.64] ;  /* 0x0000003c14c47981 */ /* 0x000ea2000c1e1500 */
[----:B----4-:R-:W-:-:S03]  /*1c620*/  IMAD.WIDE R16, R2, 0x2, R158 ;  /* 0x0000000202107825 */ /* 0x010fc600078e029e */
[----:B------:R-:W4:Y:S04]  /*1c630*/  LDL.64 R158, [R1+0x1278] ;  /* 0x00127800019e7983 */ /* 0x000f280000100a00 */
[----:B------:R0:W4:Y:S04]  /*1c640*/  LDG.E.U16 R197, desc[UR60][R16.64] ;  /* 0x0000003c10c57981 */ /* 0x000128000c1e1500 */
[----:B------:R-:W4:Y:S04]  /*1c650*/  LDG.E.U16 R195, desc[UR60][R18.64] ;  /* 0x0000003c12c37981 */ /* 0x000f28000c1e1500 */
[----:B------:R-:W4:Y:S01]  /*1c660*/  LDL.64 R20, [R1+0x1250] ;  /* 0x0012500001147983 */ /* 0x000f220000100a00 */
[----:B---3--:R-:W-:-:S03]  /*1c670*/  IMAD.WIDE R22, R2, 0x2, R164 ;  /* 0x0000000202167825 */ /* 0x008fc600078e02a4 */
[----:B------:R-:W3:Y:S01]  /*1c680*/  LDL.64 R164, [R1+0x1280] ;  /* 0x0012800001a47983 */ /* 0x000ee20000100a00 */
[----:B0-----:R-:W-:-:S03]  /*1c690*/  IMAD.WIDE R16, R2, 0x2, R176 ;  /* 0x0000000202107825 */ /* 0x001fc600078e02b0 */
[----:B------:R-:W4:Y:S04]  /*1c6a0*/  LDG.E.U16 R198, desc[UR60][R22.64] ;  /* 0x0000003c16c67981 */ /* 0x000f28000c1e1500 */
[----:B------:R0:W4:Y:S04]  /*1c6b0*/  LDG.E.U16 R193, desc[UR60][R16.64] ;  /* 0x0000003c10c17981 */ /* 0x000128000c1e1500 */
[----:B------:R-:W4:Y:S01]  /*1c6c0*/  LDL.64 R22, [R1+0x1260] ;  /* 0x0012600001167983 */ /* 0x000f220000100a00 */
[----:B0-----:R-:W-:-:S05]  /*1c6d0*/  IMAD.WIDE R16, R2, 0x2, R174 ;  /* 0x0000000202107825 */ /* 0x001fca00078e02ae */
[----:B------:R0:W4:Y:S02]  /*1c6e0*/  LDG.E.U16 R192, desc[UR60][R16.64] ;  /* 0x0000003c10c07981 */ /* 0x000124000c1e1500 */
[C---:B0-----:R-:W-:Y:S02]  /*1c6f0*/  IMAD.WIDE R16, R2.reuse, 0x2, R162 ;  /* 0x0000000202107825 */ /* 0x041fe400078e02a2 */
[----:B------:R-:W4:Y:S04]  /*1c700*/  LDL.64 R162, [R1+0x12d0] ;  /* 0x0012d00001a27983 */ /* 0x000f280000100a00 */
[----:B------:R2:W4:Y:S02]  /*1c710*/  LDG.E.U16 R191, desc[UR60][R16.64] ;  /* 0x0000003c10bf7981 */ /* 0x000524000c1e1500 */
[----:B--2---:R-:W-:-:S05]  /*1c720*/  IMAD.WIDE R16, R2, 0x2, R172 ;  /* 0x0000000202107825 */ /* 0x004fca00078e02ac */
[----:B------:R0:W2:Y:S02]  /*1c730*/  LDG.E.U16 R190, desc[UR60][R16.64] ;  /* 0x0000003c10be7981 */ /* 0x0000a4000c1e1500 */
[----:B0-----:R-:W-:-:S05]  /*1c740*/  IMAD.WIDE R16, R2, 0x2, R170 ;  /* 0x0000000202107825 */ /* 0x001fca00078e02aa */
[----:B------:R0:W2:Y:S02]  /*1c750*/  LDG.E.U16 R189, desc[UR60][R16.64] ;  /* 0x0000003c10bd7981 */ /* 0x0000a4000c1e1500 */
[----:B0-----:R-:W-:-:S05]  /*1c760*/  IMAD.WIDE R16, R2, 0x2, R168 ;  /* 0x0000000202107825 */ /* 0x001fca00078e02a8 */
[----:B------:R0:W2:Y:S01]  /*1c770*/  LDG.E.U16 R188, desc[UR60][R16.64] ;  /* 0x0000003c10bc7981 */ /* 0x0000a2000c1e1500 */
[----:B------:R-:W-:-:S05]  /*1c780*/  IMAD.WIDE R18, R2, 0x2, R178 ;  /* 0x0000000202127825 */ /* 0x000fca00078e02b2 */
[----:B------:R-:W2:Y:S01]  /*1c790*/  LDG.E.U16 R194, desc[UR60][R18.64] ;  /* 0x0000003c12c27981 */ /* 0x000ea2000c1e1500 */
[----:B0-----:R-:W-:-:S03]  /*1c7a0*/  IMAD.WIDE R16, R2, 0x2, R160 ;  /* 0x0000000202107825 */ /* 0x001fc600078e02a0 */
[----:B------:R-:W2:Y:S04]  /*1c7b0*/  LDL.64 R160, [R1+0x1258] ;  /* 0x0012580001a07983 */ /* 0x000ea80000100a00 */
[----:B------:R0:W2:Y:S04]  /*1c7c0*/  LDG.E.U16 R187, desc[UR60][R16.64] ;  /* 0x0000003c10bb7981 */ /* 0x0000a8000c1e1500 */
[----:B------:R-:W2:Y:S01]  /*1c7d0*/  LDL.64 R18, [R1+0x12c8] ;  /* 0x0012c80001127983 */ /* 0x000ea20000100a00 */
[----:B0-----:R-:W-:-:S05]  /*1c7e0*/  IMAD.WIDE R16, R2, 0x2, R166 ;  /* 0x0000000202107825 */ /* 0x001fca00078e02a6 */
[----:B------:R3:W2:Y:S02]  /*1c7f0*/  LDG.E.U16 R186, desc[UR60][R16.64] ;  /* 0x0000003c10ba7981 */ /* 0x0006a4000c1e1500 */
[----:B---3--:R-:W-:-:S05]  /*1c800*/  IMAD.WIDE R16, R2, 0x2, R164 ;  /* 0x0000000202107825 */ /* 0x008fca00078e02a4 */
[----:B------:R4:W3:Y:S02]  /*1c810*/  LDG.E.U16 R185, desc[UR60][R16.64] ;  /* 0x0000003c10b97981 */ /* 0x0008e4000c1e1500 */
[C---:B----4-:R-:W-:Y:S02]  /*1c820*/  IMAD.WIDE R16, R2.reuse, 0x2, R158 ;  /* 0x0000000202107825 */ /* 0x050fe400078e029e */
[----:B------:R-:W4:Y:S04]  /*1c830*/  LDL.64 R158, [R1+0x1248] ;  /* 0x00124800019e7983 */ /* 0x000f280000100a00 */
[----:B------:R0:W3:Y:S02]  /*1c840*/  LDG.E.U16 R184, desc[UR60][R16.64] ;  /* 0x0000003c10b87981 */ /* 0x0000e4000c1e1500 */
[----:B0-----:R-:W-:-:S02]  /*1c850*/  IMAD.WIDE R16, R2, 0x2, R154 ;  /* 0x0000000202107825 */ /* 0x001fc400078e029a */
[----:B------:R-:W3:Y:S04]  /*1c860*/  LDL.64 R154, [R1+0x1240] ;  /* 0x00124000019a7983 */ /* 0x000ee80000100a00 */
[----:B------:R0:W3:Y:S02]  /*1c870*/  LDG.E.U16 R183, desc[UR60][R16.64] ;  /* 0x0000003c10b77981 */ /* 0x0000e4000c1e1500 */
[C---:B0-----:R-:W-:Y:S02]  /*1c880*/  IMAD.WIDE R16, R2.reuse, 0x2, R156 ;  /* 0x0000000202107825 */ /* 0x041fe400078e029c */
[----:B------:R-:W3:Y:S04]  /*1c890*/  LDL.64 R156, [R1+0x1238] ;  /* 0x00123800019c7983 */ /* 0x000ee80000100a00 */
[----:B------:R0:W3:Y:S02]  /*1c8a0*/  LDG.E.U16 R182, desc[UR60][R16.64] ;  /* 0x0000003c10b67981 */ /* 0x0000e4000c1e1500 */
[----:B0-----:R-:W-:-:S05]  /*1c8b0*/  IMAD.WIDE R16, R2, 0x2, R162 ;  /* 0x0000000202107825 */ /* 0x001fca00078e02a2 */
[----:B------:R0:W3:Y:S02]  /*1c8c0*/  LDG.E.U16 R181, desc[UR60][R16.64] ;  /* 0x0000003c10b57981 */ /* 0x0000e4000c1e1500 */
[C---:B0-----:R-:W-:Y:S02]  /*1c8d0*/  IMAD.WIDE R16, R2.reuse, 0x2, R152 ;  /* 0x0000000202107825 */ /* 0x041fe400078e0298 */
[----:B------:R-:W3:Y:S04]  /*1c8e0*/  LDL.64 R152, [R1+0x1230] ;  /* 0x0012300001987983 */ /* 0x000ee80000100a00 */
[----:B------:R0:W3:Y:S02]  /*1c8f0*/  LDG.E.U16 R180, desc[UR60][R16.64] ;  /* 0x0000003c10b47981 */ /* 0x0000e4000c1e1500 */
[----:B0-----:R-:W-:-:S02]  /*1c900*/  IMAD.WIDE R16, R2, 0x2, R22 ;  /* 0x0000000202107825 */ /* 0x001fc400078e0216 */
[----:B------:R-:W3:Y:S04]  /*1c910*/  LDL.64 R22, [R1+0x12c0] ;  /* 0x0012c00001167983 */ /* 0x000ee80000100a00 */
[----:B------:R2:W3:Y:S02]  /*1c920*/  LDG.E.U16 R179, desc[UR60][R16.64] ;  /* 0x0000003c10b37981 */ /* 0x0004e4000c1e1500 */
[----:B--2---:R-:W-:-:S05]  /*1c930*/  IMAD.WIDE R16, R2, 0x2, R160 ;  /* 0x0000000202107825 */ /* 0x004fca00078e02a0 */
[----:B------:R0:W2:Y:S02]  /*1c940*/  LDG.E.U16 R178, desc[UR60][R16.64] ;  /* 0x0000003c10b27981 */ /* 0x0000a4000c1e1500 */
[C---:B0-----:R-:W-:Y:S02]  /*1c950*/  IMAD.WIDE R16, R2.reuse, 0x2, R20 ;  /* 0x0000000202107825 */ /* 0x041fe400078e0214 */
[----:B------:R-:W2:Y:S04]  /*1c960*/  LDL.64 R20, [R1+0x1228] ;  /* 0x0012280001147983 */ /* 0x000ea80000100a00 */
[----:B------:R0:W2:Y:S02]  /*1c970*/  LDG.E.U16 R177, desc[UR60][R16.64] ;  /* 0x0000003c10b17981 */ /* 0x0000a4000c1e1500 */
[----:B0-----:R-:W-:-:S02]  /*1c980*/  IMAD.WIDE R16, R2, 0x2, R18 ;  /* 0x0000000202107825 */ /* 0x001fc400078e0212 */
[----:B------:R-:W2:Y:S04]  /*1c990*/  LDL.64 R18, [R1+0x1220] ;  /* 0x0012200001127983 */ /* 0x000ea80000100a00 */
[----:B------:R4:W2:Y:S02]  /*1c9a0*/  LDG.E.U16 R176, desc[UR60][R16.64] ;  /* 0x0000003c10b07981 */ /* 0x0008a4000c1e1500 */
[C---:B----4-:R-:W-:Y:S02]  /*1c9b0*/  IMAD.WIDE R16, R2.reuse, 0x2, R158 ;  /* 0x0000000202107825 */ /* 0x050fe400078e029e */
[----:B------:R-:W4:Y:S04]  /*1c9c0*/  LDL.64 R158, [R1+0x11f0] ;  /* 0x0011f000019e7983 */ /* 0x000f280000100a00 */
[----:B------:R3:W4:Y:S02]  /*1c9d0*/  LDG.E.U16 R175, desc[UR60][R16.64] ;  /* 0x0000003c10af7981 */ /* 0x000724000c1e1500 */
[----:B---3--:R-:W-:-:S02]  /*1c9e0*/  IMAD.WIDE R16, R2, 0x2, R154 ;  /* 0x0000000202107825 */ /* 0x008fc400078e029a */
[----:B------:R-:W3:Y:S04]  /*1c9f0*/  LDL.64 R154, [R1+0x1218] ;  /* 0x00121800019a7983 */ /* 0x000ee80000100a00 */
[----:B------:R0:W4:Y:S02]  /*1ca00*/  LDG.E.U16 R174, desc[UR60][R16.64] ;  /* 0x0000003c10ae7981 */ /* 0x000124000c1e1500 */
[C---:B0-----:R-:W-:Y:S02]  /*1ca10*/  IMAD.WIDE R16, R2.reuse, 0x2, R156 ;  /* 0x0000000202107825 */ /* 0x041fe400078e029c */
[----:B------:R-:W4:Y:S04]  /*1ca20*/  LDL.64 R156, [R1+0x1210] ;  /* 0x00121000019c7983 */ /* 0x000f280000100a00 */
[----:B------:R0:W4:Y:S02]  /*1ca30*/  LDG.E.U16 R173, desc[UR60][R16.64] ;  /* 0x0000003c10ad7981 */ /* 0x000124000c1e1500 */
[----:B0-----:R-:W-:-:S02]  /*1ca40*/  IMAD.WIDE R16, R2, 0x2, R152 ;  /* 0x0000000202107825 */ /* 0x001fc400078e0298 */
[----:B------:R-:W4:Y:S04]  /*1ca50*/  LDL.64 R152, [R1+0x12b8] ;  /* 0x0012b80001987983 */ /* 0x000f280000100a00 */
[----:B------:R0:W4:Y:S02]  /*1ca60*/  LDG.E.U16 R172, desc[UR60][R16.64] ;  /* 0x0000003c10ac7981 */ /* 0x000124000c1e1500 */
[C---:B0-----:R-:W-:Y:S02]  /*1ca70*/  IMAD.WIDE R16, R2.reuse, 0x2, R22 ;  /* 0x0000000202107825 */ /* 0x041fe400078e0216 */
[----:B------:R-:W4:Y:S04]  /*1ca80*/  LDL.64 R22, [R1+0x12b0] ;  /* 0x0012b00001167983 */ /* 0x000f280000100a00 */
[----:B------:R2:W4:Y:S02]  /*1ca90*/  LDG.E.U16 R171, desc[UR60][R16.64] ;  /* 0x0000003c10ab7981 */ /* 0x000524000c1e1500 */
[----:B--2---:R-:W-:-:S02]  /*1caa0*/  IMAD.WIDE R16, R2, 0x2, R20 ;  /* 0x0000000202107825 */ /* 0x004fc400078e0214 */
[----:B------:R-:W2:Y:S04]  /*1cab0*/  LDL.64 R20, [R1+0x1208] ;  /* 0x0012080001147983 */ /* 0x000ea80000100a00 */
[----:B------:R0:W2:Y:S02]  /*1cac0*/  LDG.E.U16 R170, desc[UR60][R16.64] ;  /* 0x0000003c10aa7981 */ /* 0x0000a4000c1e1500 */
[C---:B0-----:R-:W-:Y:S02]  /*1cad0*/  IMAD.WIDE R16, R2.reuse, 0x2, R18 ;  /* 0x0000000202107825 */ /* 0x041fe400078e0212 */
[----:B------:R-:W2:Y:S04]  /*1cae0*/  LDL.64 R18, [R1+0x1200] ;  /* 0x0012000001127983 */ /* 0x000ea80000100a00 */
[----:B------:R3:W2:Y:S02]  /*1caf0*/  LDG.E.U16 R169, desc[UR60][R16.64] ;  /* 0x0000003c10a97981 */ /* 0x0006a4000c1e1500 */
[----:B---3--:R-:W-:-:S02]  /*1cb00*/  IMAD.WIDE R16, R2, 0x2, R154 ;  /* 0x0000000202107825 */ /* 0x008fc400078e029a */
[----:B------:R-:W3:Y:S04]  /*1cb10*/  LDL.64 R154, [R1+0x11f8] ;  /* 0x0011f800019a7983 */ /* 0x000ee80000100a00 */
[----:B------:R4:W3:Y:S02]  /*1cb20*/  LDG.E.U16 R168, desc[UR60][R16.64] ;  /* 0x0000003c10a87981 */ /* 0x0008e4000c1e1500 */
[C---:B----4-:R-:W-:Y:S02]  /*1cb30*/  IMAD.WIDE R16, R2.reuse, 0x2, R156 ;  /* 0x0000000202107825 */ /* 0x050fe400078e029c */
        /* <DEDUP_REMOVED lines=17> */
[----:B0-----:R-:W-:-:S05]  /*1cc50*/  IMAD.WIDE R16, R2, 0x2, R158 ;  /* 0x0000000202107825 */ /* 0x001fca00078e029e */
[----:B------:R4:W3:Y:S02]  /*1cc60*/  LDG.E.U16 R161, desc[UR60][R16.64] ;  /* 0x0000003c10a17981 */ /* 0x0008e4000c1e1500 */
[C---:B----4-:R-:W-:Y:S02]  /*1cc70*/  IMAD.WIDE R16, R2.reuse, 0x2, R152 ;  /* 0x0000000202107825 */ /* 0x050fe400078e0298 */
[----:B------:R-:W4:Y:S04]  /*1cc80*/  LDL.64 R152, [R1+0x11c0] ;  /* 0x0011c00001987983 */ /* 0x000f280000100a00 */
[----:B------:R0:W4:Y:S02]  /*1cc90*/  LDG.E.U16 R160, desc[UR60][R16.64] ;  /* 0x0000003c10a07981 */ /* 0x000124000c1e1500 */
[----:B0-----:R-:W-:-:S02]  /*1cca0*/  IMAD.WIDE R16, R2, 0x2, R22 ;  /* 0x0000000202107825 */ /* 0x001fc400078e0216 */
[----:B------:R-:W4:Y:S04]  /*1ccb0*/  LDL.64 R22, [R1+0x11b0] ;  /* 0x0011b00001167983 */ /* 0x000f280000100a00 */
[----:B------:R0:W4:Y:S02]  /*1ccc0*/  LDG.E.U16 R159, desc[UR60][R16.64] ;  /* 0x0000003c109f7981 */ /* 0x000124000c1e1500 */
[----:B0-----:R-:W-:-:S05]  /*1ccd0*/  IMAD.WIDE R16, R2, 0x2, R156 ;  /* 0x0000000202107825 */ /* 0x001fca00078e029c */
[----:B------:R2:W4:Y:S02]  /*1cce0*/  LDG.E.U16 R158, desc[UR60][R16.64] ;  /* 0x0000003c109e7981 */ /* 0x000524000c1e1500 */
[C---:B--2---:R-:W-:Y:S02]  /*1ccf0*/  IMAD.WIDE R16, R2.reuse, 0x2, R20 ;  /* 0x0000000202107825 */ /* 0x044fe400078e0214 */
[----:B------:R-:W2:Y:S04]  /*1cd00*/  LDL.64 R20, [R1+0x1290] ;  /* 0x0012900001147983 */ /* 0x000ea80000100a00 */
[----:B------:R0:W2:Y:S02]  /*1cd10*/  LDG.E.U16 R157, desc[UR60][R16.64] ;  /* 0x0000003c109d7981 */ /* 0x0000a4000c1e1500 */
[----:B0-----:R-:W-:-:S02]  /*1cd20*/  IMAD.WIDE R16, R2, 0x2, R18 ;  /* 0x0000000202107825 */ /* 0x001fc400078e0212 */
[----:B------:R-:W2:Y:S04]  /*1cd30*/  LDL.64 R18, [R1+0x11a0] ;  /* 0x0011a00001127983 */ /* 0x000ea80000100a00 */
[----:B------:R3:W2:Y:S02]  /*1cd40*/  LDG.E.U16 R156, desc[UR60][R16.64] ;  /* 0x0000003c109c7981 */ /* 0x0006a4000c1e1500 */
[----:B---3--:R-:W-:-:S05]  /*1cd50*/  IMAD.WIDE R16, R2, 0x2, R154 ;  /* 0x0000000202107825 */ /* 0x008fca00078e029a */
[----:B------:R0:W3:Y:S04]  /*1cd60*/  LDG.E.U16 R155, desc[UR60][R16.64] ;  /* 0x0000003c109b7981 */ /* 0x0000e8000c1e1500 */
[----:B------:R-:W0:Y:S02]  /*1cd70*/  LDL.64 R16, [R1+0x11c8] ;  /* 0x0011c80001107983 */ /* 0x000e240000100a00 */
[----:B0-----:R-:W-:-:S05]  /*1cd80*/  IMAD.WIDE R16, R2, 0x2, R16 ;  /* 0x0000000202107825 */ /* 0x001fca00078e0210 */
[----:B------:R4:W3:Y:S02]  /*1cd90*/  LDG.E.U16 R154, desc[UR60][R16.64] ;  /* 0x0000003c109a7981 */ /* 0x0008e4000c1e1500 */
[----:B----4-:R-:W-:-:S05]  /*1cda0*/  IMAD.WIDE R16, R2, 0x2, R152 ;  /* 0x0000000202107825 */ /* 0x010fca00078e0298 */
[----:B------:R0:W4:Y:S04]  /*1cdb0*/  LDG.E.U16 R153, desc[UR60][R16.64] ;  /* 0x0000003c10997981 */ /* 0x000128000c1e1500 */
[----:B------:R-:W0:Y:S02]  /*1cdc0*/  LDL.64 R16, [R1+0x11b8] ;  /* 0x0011b80001107983 */ /* 0x000e240000100a00 */
[----:B0-----:R-:W-:-:S05]  /*1cdd0*/  IMAD.WIDE R16, R2, 0x2, R16 ;  /* 0x0000000202107825 */ /* 0x001fca00078e0210 */
[----:B------:R0:W4:Y:S02]  /*1cde0*/  LDG.E.U16 R152, desc[UR60][R16.64] ;  /* 0x0000003c10987981 */ /* 0x000124000c1e1500 */
[----:B0-----:R-:W-:-:S05]  /*1cdf0*/  IMAD.WIDE R16, R2, 0x2, R22 ;  /* 0x0000000202107825 */ /* 0x001fca00078e0216 */
[----:B------:R0:W4:Y:S04]  /*1ce00*/  LDG.E.U16 R23, desc[UR60][R16.64] ;  /* 0x0000003c10177981 */ /* 0x000128000c1e1500 */
[----:B------:R-:W0:Y:S02]  /*1ce10*/  LDL.64 R16, [R1+0x1298] ;  /* 0x0012980001107983 */ /* 0x000e240000100a00 */
[----:B0-----:R-:W-:-:S05]  /*1ce20*/  IMAD.WIDE R16, R2, 0x2, R16 ;  /* 0x0000000202107825 */ /* 0x001fca00078e0210 */
[----:B------:R2:W4:Y:S02]  /*1ce30*/  LDG.E.U16 R22, desc[UR60][R16.64] ;  /* 0x0000003c10167981 */ /* 0x000524000c1e1500 */
[----:B--2---:R-:W-:-:S05]  /*1ce40*/  IMAD.WIDE R16, R2, 0x2, R20 ;  /* 0x0000000202107825 */ /* 0x004fca00078e0214 */
[----:B------:R0:W2:Y:S04]  /*1ce50*/  LDG.E.U16 R21, desc[UR60][R16.64] ;  /* 0x0000003c10157981 */ /* 0x0000a8000c1e1500 */
[----:B------:R-:W0:Y:S02]  /*1ce60*/  LDL.64 R16, [R1+0x11a8] ;  /* 0x0011a80001107983 */ /* 0x000e240000100a00 */
[----:B0-----:R-:W-:-:S05]  /*1ce70*/  IMAD.WIDE R16, R2, 0x2, R16 ;  /* 0x0000000202107825 */ /* 0x001fca00078e0210 */
[----:B------:R0:W2:Y:S02]  /*1ce80*/  LDG.E.U16 R20, desc[UR60][R16.64] ;  /* 0x0000003c10147981 */ /* 0x0000a4000c1e1500 */
[----:B0-----:R-:W-:-:S05]  /*1ce90*/  IMAD.WIDE R16, R2, 0x2, R18 ;  /* 0x0000000202107825 */ /* 0x001fca00078e0212 */
[----:B------:R0:W2:Y:S04]  /*1cea0*/  LDG.E.U16 R19, desc[UR60][R16.64] ;  /* 0x0000003c10137981 */ /* 0x0000a8000c1e1500 */
[----:B------:R-:W0:Y:S02]  /*1ceb0*/  LDL.64 R16, [R1+0x1198] ;  /* 0x0011980001107983 */ /* 0x000e240000100a00 */
[----:B0-----:R-:W-:-:S05]  /*1cec0*/  IMAD.WIDE R16, R2, 0x2, R16 ;  /* 0x0000000202107825 */ /* 0x001fca00078e0210 */
[----:B------:R0:W2:Y:S04]  /*1ced0*/  LDG.E.U16 R18, desc[UR60][R16.64] ;  /* 0x0000003c10127981 */ /* 0x0000a8000c1e1500 */
[----:B------:R-:W0:Y:S04]  /*1cee0*/  LDL.64 R16, [R1+0x1190] ;  /* 0x0011900001107983 */ /* 0x000e280000100a00 */
[----:B------:R-:W-:Y:S01]  /*1cef0*/  STL [R1+0x1de4], R2 ;  /* 0x001de40201007387 */ /* 0x000fe20000100800 */
[----:B0-----:R-:W-:-:S06]  /*1cf00*/  IMAD.WIDE R16, R2, 0x2, R16 ;  /* 0x0000000202107825 */ /* 0x001fcc00078e0210 */
[----:B------:R-:W2:Y:S01]  /*1cf10*/  LDG.E.U16 R16, desc[UR60][R16.64] ;  /* 0x0000003c10107981 */ /* 0x000ea2000c1e1500 */
[----:B------:R-:W-:Y:S06]  /*1cf20*/  BAR.SYNC.DEFER_BLOCKING 0x0 ;  /* 0x0000000000007b1d */ /* 0x000fec0000010000 */
[----:B------:R0:W-:Y:S04]  /*1cf30*/  STS.U16 [R14+0x20400], R133 ;  /* 0x020400850e007388 */ /* 0x0001e80000000400 */
[----:B------:R1:W-:Y:S04]  /*1cf40*/  STS.U16 [R14+0x24400], R134 ;  /* 0x024400860e007388 */ /* 0x0003e80000000400 */
[----:B------:R3:W-:Y:S04]  /*1cf50*/  STS.U16 [R14+0x28400], R135 ;  /* 0x028400870e007388 */ /* 0x0007e80000000400 */
[----:B0-----:R-:W4:Y:S04]  /*1cf60*/  LDL.LU R133, [R1+0x1f50] ;  /* 0x001f500001857983 */ /* 0x001f280000300800 */
[----:B-1----:R-:W2:Y:S04]  /*1cf70*/  LDL.LU R134, [R1+0x1f4c] ;  /* 0x001f4c0001867983 */ /* 0x002ea80000300800 */
[----:B---3--:R-:W3:Y:S04]  /*1cf80*/  LDL.LU R135, [R1+0x1f48] ;  /* 0x001f480001877983 */ /* 0x008ee80000300800 */
[----:B------:R0:W-:Y:S04]  /*1cf90*/  STS.U16 [R14+0x2c400], R144 ;  /* 0x02c400900e007388 */ /* 0x0001e80000000400 */
[----:B------:R1:W-:Y:S04]  /*1cfa0*/  STS.U16 [R14+0x20800], R145 ;  /* 0x020800910e007388 */ /* 0x0003e80000000400 */
[----:B------:R1:W-:Y:S04]  /*1cfb0*/  STS.U16 [R14+0x24800], R146 ;  /* 0x024800920e007388 */ /* 0x0003e80000000400 */
[----:B0-----:R-:W4:Y:S04]  /*1cfc0*/  LDL.LU R144, [R1+0x1f44] ;  /* 0x001f440001907983 */ /* 0x001f280000300800 */
[----:B-1----:R-:W2:Y:S04]  /*1cfd0*/  LDL.LU R145, [R1+0x1f40] ;  /* 0x001f400001917983 */ /* 0x002ea80000300800 */
[----:B------:R-:W3:Y:S04]  /*1cfe0*/  LDL.LU R146, [R1+0x1f3c] ;  /* 0x001f3c0001927983 */ /* 0x000ee80000300800 */
[----:B------:R0:W-:Y:S04]  /*1cff0*/  STS.U16 [R14+0x28800], R147 ;  /* 0x028800930e007388 */ /* 0x0001e80000000400 */
[----:B------:R1:W-:Y:S04]  /*1d000*/  STS.U16 [R14+0x2c800], R5 ;  /* 0x02c800050e007388 */ /* 0x0003e80000000400 */
[----:B------:R1:W-:Y:S04]  /*1d010*/  STS.U16 [R14+0x20c00], R4 ;  /* 0x020c00040e007388 */ /* 0x0003e80000000400 */
[----:B0-----:R-:W4:Y:S04]  /*1d020*/  LDL.LU R147, [R1+0x1f38] ;  /* 0x001f380001937983 */ /* 0x001f280000300800 */
[----:B-1----:R-:W2:Y:S04]  /*1d030*/  LDL.LU R5, [R1+0x1f34] ;  /* 0x001f340001057983 */ /* 0x002ea80000300800 */
[----:B------:R-:W2:Y:S04]  /*1d040*/  LDL.LU R4, [R1+0x1f30] ;  /* 0x001f300001047983 */ /* 0x000ea80000300800 */
[----:B------:R0:W-:Y:S04]  /*1d050*/  STS.U16 [R14+0x24c00], R15 ;  /* 0x024c000f0e007388 */ /* 0x0001e80000000400 */
[----:B------:R1:W-:Y:S04]  /*1d060*/  STS.U16 [R14+0x28c00], R3 ;  /* 0x028c00030e007388 */ /* 0x0003e80000000400 */
[----:B------:R1:W-:Y:S04]  /*1d070*/  STS.U16 [R14+0x2cc00], R151 ;  /* 0x02cc00970e007388 */ /* 0x0003e80000000400 */
[----:B0-----:R-:W2:Y:S04]  /*1d080*/  LDL.LU R15, [R1+0x1f2c] ;  /* 0x001f2c00010f7983 */ /* 0x001ea80000300800 */
        /* <DEDUP_REMOVED lines=9> */
[----:B0-----:R-:W4:Y:S04]  /*1d120*/  LDL.LU R13, [R1+0x1f14] ;  /* 0x001f1400010d7983 */ /* 0x001f280000300800 */
        /* <DEDUP_REMOVED lines=16> */
[----:B------:R-:W-:Y:S04]  /*1d230*/  STL [R1+0x1de8], R14 ;  /* 0x001de80e01007387 */ /* 0x000fe80000100800 */
[----:B----4-:R0:W-:Y:S04]  /*1d240*/  STS.U16 [R13+0x20080], R147 ;  /* 0x020080930d007388 */ /* 0x0101e80000000400 */
[----:B---3--:R1:W-:Y:S04]  /*1d250*/  STS.U16 [R13+0x24080], R146 ;  /* 0x024080920d007388 */ /* 0x0083e80000000400 */
[----:B--2---:R2:W-:Y:S04]  /*1d260*/  STS.U16 [R13+0x28080], R145 ;  /* 0x028080910d007388 */ /* 0x0045e80000000400 */
[----:B0-----:R-:W3:Y:S04]  /*1d270*/  LDL.LU R147, [R1+0x1f10] ;  /* 0x001f100001937983 */ /* 0x001ee80000300800 */
[----:B-1----:R-:W4:Y:S04]  /*1d280*/  LDL.LU R146, [R1+0x1f0c] ;  /* 0x001f0c0001927983 */ /* 0x002f280000300800 */
[----:B--2---:R-:W2:Y:S04]  /*1d290*/  LDL.LU R145, [R1+0x1f08] ;  /* 0x001f080001917983 */ /* 0x004ea80000300800 */
[----:B------:R0:W-:Y:S04]  /*1d2a0*/  STS.U16 [R13+0x2c080], R144 ;  /* 0x02c080900d007388 */ /* 0x0001e80000000400 */
[----:B------:R1:W-:Y:S04]  /*1d2b0*/  STS.U16 [R13+0x20480], R143 ;  /* 0x0204808f0d007388 */ /* 0x0003e80000000400 */
[----:B------:R1:W-:Y:S04]  /*1d2c0*/  STS.U16 [R13+0x24480], R142 ;  /* 0x0244808e0d007388 */ /* 0x0003e80000000400 */
[----:B0-----:R-:W3:Y:S04]  /*1d2d0*/  LDL.LU R144, [R1+0x1f04] ;  /* 0x001f040001907983 */ /* 0x001ee80000300800 */
[----:B-1----:R-:W4:Y:S04]  /*1d2e0*/  LDL.LU R143, [R1+0x1f00] ;  /* 0x001f0000018f7983 */ /* 0x002f280000300800 */
[----:B------:R-:W2:Y:S04]  /*1d2f0*/  LDL.LU R142, [R1+0x1efc] ;  /* 0x001efc00018e7983 */ /* 0x000ea80000300800 */
        /* <DEDUP_REMOVED lines=8> */
[----:B0-----:R-:W2:Y:S04]  /*1d380*/  LDL.LU R9, [R1+0x1eec] ;  /* 0x001eec0001097983 */ /* 0x001ea80000300800 */
[----:B-1----:R-:W2:Y:S04]  /*1d390*/  LDL.LU R8, [R1+0x1ee8] ;  /* 0x001ee80001087983 */ /* 0x002ea80000300800 */
[----:B------:R0:W-:Y:S04]  /*1d3a0*/  STS.U16 [R13+0x2c880], R7 ;  /* 0x02c880070d007388 */ /* 0x0001e80000000400 */
[----:B0-----:R-:W2:Y:S04]  /*1d3b0*/  LDL.LU R7, [R1+0x1ee4] ;  /* 0x001ee40001077983 */ /* 0x001ea80000300800 */
[----:B------:R0:W-:Y:S04]  /*1d3c0*/  STS.U16 [R13+0x20c80], R0 ;  /* 0x020c80000d007388 */ /* 0x0001e80000000400 */
[----:B------:R1:W-:Y:S04]  /*1d3d0*/  STS.U16 [R13+0x24c80], R6 ;  /* 0x024c80060d007388 */ /* 0x0003e80000000400 */
[----:B------:R-:W-:Y:S04]  /*1d3e0*/  STS.U16 [R13+0x28c80], R141 ;  /* 0x028c808d0d007388 */ /* 0x000fe80000000400 */
[----:B0-----:R-:W2:Y:S04]  /*1d3f0*/  LDL.LU R0, [R1+0x1ee0] ;  /* 0x001ee00001007983 */ /* 0x001ea80000300800 */
        /* <DEDUP_REMOVED lines=17> */
[----:B-1----:R-:W2:Y:S04]  /*1d510*/  LDL.LU R6, [R1+0x1edc] ;  /* 0x001edc0001067983 */ /* 0x002ea80000300800 */
[----:B------:R-:W-:Y:S01]  /*1d520*/  STL [R1+0x1dec], R13 ;  /* 0x001dec0d01007387 */ /* 0x000fe20000100800 */
[----:B------:R-:W-:Y:S01]  /*1d530*/  MOV R2, 0x400 ;  /* 0x0000040000027802 */ /* 0x000fe20000000f00 */
[----:B------:R-:W-:-:S02]  /*1d540*/  UMOV UR53, 0x40000040 ;  /* 0x4000004000357882 */ /* 0x000fc40000000000 */
        /* <DEDUP_REMOVED lines=32> */
[----:B----4-:R-:W-:Y:S04]  /*1d750*/  STS.U16 [R11+0x20180], R115 ;  /* 0x020180730b007388 */ /* 0x010fe80000000400 */
        /* <DEDUP_REMOVED lines=131> */
[----:B------:R0:W-:Y:S04]  /*1df90*/  STL [R1+0x1e00], R8 ;  /* 0x001e000801007387 */ /* 0x0001e80000100800 */
[----:B------:R-:W-:Y:S04]  /*1dfa0*/  STS.U16 [R7+0x20380], R39 ;  /* 0x0203802707007388 */ /* 0x000fe80000000400 */
[----:B------:R-:W-:Y:S01]  /*1dfb0*/  STS.U16 [R7+0x24380], R38 ;  /* 0x0243802607007388 */ /* 0x000fe20000000400 */
[----:B0-----:R-:W0:Y:S03]  /*1dfc0*/  S2R R8, SR_CgaCtaId ;  /* 0x0000000000087919 */ /* 0x001e260000008800 */
        /* <DEDUP_REMOVED lines=29> */
[----:B------:R3:W-:Y:S01]  /*1e1a0*/  STS.U16 [R7+0x2df80], R16 ;  /* 0x02df801007007388 */ /* 0x0007e20000000400 */
[----:B------:R4:W-:Y:S06]  /*1e1b0*/  MEMBAR.ALL.CTA ;  /* 0x0000000000007992 */ /* 0x0009ec0000008000 */
[----:B----4-:R-:W4:Y:S01]  /*1e1c0*/  FENCE.VIEW.ASYNC.S ;  /* 0x00000000000073c6 */ /* 0x010f220000000000 */
[----:B0-----:R-:W-:-:S04]  /*1e1d0*/  LEA R2, R8, R2, 0x18 ;  /* 0x0000000208027211 */ /* 0x001fc800078ec0ff */
[----:B------:R-:W-:-:S04]  /*1e1e0*/  SHF.R.U32.HI R2, RZ, 0x4, R2 ;  /* 0x00000004ff027819 */ /* 0x000fc80000011602 */
[----:B------:R-:W-:Y:S01]  /*1e1f0*/  SGXT.U32 R2, R2, 0xe ;  /* 0x0000000e0202781a */ /* 0x000fe20000000000 */
[----:B----4-:R-:W-:Y:S03]  /*1e200*/  BAR.SYNC.DEFER_BLOCKING 0x0 ;  /* 0x0000000000007b1d */ /* 0x010fe60000010000 */
[----:B------:R-:W-:-:S03]  /*1e210*/  R2UR UR52, R2 ;  /* 0x00000000023472ca */ /* 0x000fc600000e0000 */
[----:B-1----:R-:W-:-:S10]  /*1e220*/  WARPGROUP.ARRIVE ;  /* 0x00000000000079c5 */ /* 0x002fd40000000000 */
[----:B------:R-:W-:Y:S03]  /*1e230*/  HGMMA.64x64x16.F32.BF16 R184, gdesc[UR52].tnspA, RZ, !UPT, gsb0 ;  /* 0x20e0000034b879f0 */ /* 0x000fe6000c0018ff */
[----:B------:R-:W-:Y:S02]  /*1e240*/  WARPGROUP.DEPBAR.LE gsb0, 0x0 ;  /* 0x00008000000079c5 */ /* 0x000fe40000010000 */
[----:B------:R-:W-:-:S06]  /*1e250*/  WARPGROUP.ARRIVE ;  /* 0x00000000000079c5 */ /* 0x000fcc0000000000 */
[----:B------:R-:W-:Y:S03]  /*1e260*/  HGMMA.64x64x16.F32.BF16 R184, gdesc[UR4].tnspA, R184, gsb0 ;  /* 0x20e0000004b879f0 */ /* 0x000fe600080018b8 */
[----:B------:R-:W-:Y:S02]  /*1e270*/  WARPGROUP.DEPBAR.LE gsb0, 0x0 ;  /* 0x00008000000079c5 */ /* 0x000fe40000010000 */
[----:B------:R-:W-:-:S06]  /*1e280*/  WARPGROUP.ARRIVE ;  /* 0x00000000000079c5 */ /* 0x000fcc0000000000 */
[----:B------:R-:W-:Y:S03]  /*1e290*/  HGMMA.64x64x16.F32.BF16 R184, gdesc[UR8].tnspA, R184, gsb0 ;  /* 0x20e0000008b879f0 */ /* 0x000fe600080018b8 */
[----:B------:R-:W-:Y:S02]  /*1e2a0*/  WARPGROUP.DEPBAR.LE gsb0, 0x0 ;  /* 0x00008000000079c5 */ /* 0x000fe40000010000 */
[----:B------:R-:W-:-:S06]  /*1e2b0*/  WARPGROUP.ARRIVE ;  /* 0x00000000000079c5 */ /* 0x000fcc0000000000 */
[----:B------:R-:W-:Y:S01]  /*1e2c0*/  HGMMA.64x64x16.F32.BF16 R184, gdesc[UR12].tnspA, R184, gsb0 ;  /* 0x20e000000cb879f0 */ /* 0x000fe200080018b8 */
[----:B------:R-:W-:Y:S02]  /*1e2d0*/  UIADD3.64 UR56, UR4, 0x180, URZ ;  /* 0x0000018004387897 */ /* 0x000fe4000fffe03f */
[----:B------:R-:W-:Y:S01]  /*1e2e0*/  UIADD3.64 UR58, UR6, 0x1fe, URZ ;  /* 0x000001fe063a7897 */ /* 0x000fe2000fffe03f */
        /* <DEDUP_REMOVED lines=100> */
[----:B------:R-:W-:Y:S01]  /*1e930*/  UMOV UR56, UR50 ;  /* 0x0000003200387c82 */ /* 0x000fe20008000000 */
[----:B------:R-:W-:Y:S01]  /*1e940*/  UMOV UR57, UR51 ;  /* 0x0000003300397c82 */ /* 0x000fe20008000000 */
[----:B------:R-:W-:Y:S02]  /*1e950*/  MOV R219, UR59 ;  /* 0x0000003b00db7c02 */ /* 0x000fe40008000f00 */
[----:B------:R-:W-:Y:S01]  /*1e960*/  MOV R218, UR58 ;  /* 0x0000003a00da7c02 */ /* 0x000fe20008000f00 */
[----:B------:R-:W-:Y:S01]  /*1e970*/  UIADD3.64 UR58, UR6, 0xc02, URZ ;  /* 0x00000c02063a7897 */ /* 0x000fe2000fffe03f */
[----:B------:R-:W-:Y:S02]  /*1e980*/  MOV R217, UR57 ;  /* 0x0000003900d97c02 */ /* 0x000fe40008000f00 */
[----:B------:R-:W-:Y:S01]  /*1e990*/  MOV R216, UR56 ;  /* 0x0000003800d87c02 */ /* 0x000fe20008000f00 */
[----:B------:R-:W-:Y:S01]  /*1e9a0*/  UIADD3.64 UR56, UR4, 0x1480, URZ ;  /* 0x0000148004387897 */ /* 0x000fe2000fffe03f */
[----:B------:R-:W-:-:S02]  /*1e9b0*/  WARPGROUP.DEPBAR.LE gsb0, 0x0 ;  /* 0x00008000000079c5 */ /* 0x000fc40000010000 */
        /* <DEDUP_REMOVED lines=8> */
[----:B------:R-:W-:Y:S02]  /*1ea40*/  R2UR UR43, R142 ;  /* 0x000000008e2b72ca */ /* 0x000fe400000e0000 */
[----:B------:R-:W-:Y:S02]  /*1ea50*/  R2UR UR42, R143 ;  /* 0x000000008f2a72ca */ /* 0x000fe400000e0000 */
[----:B------:R-:W-:Y:S02]  /*1ea60*/  R2UR UR41, R144 ;  /* 0x00000000902972ca */ /* 0x000fe400000e0000 */
[----:B------:R-:W-:Y:S01]  /*1ea70*/  R2UR UR40, R145 ;  /* 0x00000000912872ca */ /* 0x000fe200000e0000 */
[----:B------:R-:W-:Y:S02]  /*1ea80*/  WARPGROUP.DEPBAR.LE gsb0, 0x0 ;  /* 0x00008000000079c5 */ /* 0x000fe40000010000 */
[----:B------:R-:W-:-:S10]  /*1ea90*/  WARPGROUP.ARRIVE ;  /* 0x00000000000079c5 */ /* 0x000fd40000000000 */
        /* <DEDUP_REMOVED lines=15> */
[----:B------:R-:W-:Y:S01]  /*1eb90*/  UIADD3.64 UR56, UR4, 0x780, URZ ;  /* 0x0000078004387897 */ /* 0x000fe2000fffe03f */
[----:B------:R-:W-:Y:S01]  /*1eba0*/  UMOV UR52, UR58 ;  /* 0x0000003a00347c82 */ /* 0x000fe20008000000 */
[----:B------:R-:W-:Y:S01]  /*1ebb0*/  UMOV UR53, UR59 ;  /* 0x0000003b00357c82 */ /* 0x000fe20008000000 */
[----:B------:R-:W-:Y:S01]  /*1ebc0*/  UMOV UR58, UR54 ;  /* 0x00000036003a7c82 */ /* 0x000fe20008000000 */
[----:B------:R-:W-:Y:S01]  /*1ebd0*/  UMOV UR59, UR55 ;  /* 0x00000037003b7c82 */ /* 0x000fe20008000000 */
[----:B------:R-:W-:Y:S02]  /*1ebe0*/  WARPGROUP.DEPBAR.LE gsb0, 0x0 ;  /* 0x00008000000079c5 */ /* 0x000fe40000010000 */
[----:B--2---:R-:W-:-:S06]  /*1ebf0*/  WARPGROUP.ARRIVE ;  /* 0x00000000000079c5 */ /* 0x004fcc0000000000 */
[----:B------:R-:W-:Y:S01]  /*1ec00*/  HGMMA.64x64x16.F32.BF16 R152, gdesc[UR56].tnspA, RZ, !UPT, gsb0 ;  /* 0x20e00000389879f0 */ /* 0x000fe2000c0018ff */
[----:B------:R-:W-:Y:S02]  /*1ec10*/  MOV R221, UR33 ;  /* 0x0000002100dd7c02 */ /* 0x000fe40008000f00 */
[----:B------:R-:W-:Y:S01]  /*1ec20*/  MOV R220, UR32 ;  /* 0x0000002000dc7c02 */ /* 0x000fe20008000f00 */
[----:B------:R-:W-:Y:S01]  /*1ec30*/  UIADD3.64 UR32, UR4, 0x800, URZ ;  /* 0x0000080004207897 */ /* 0x000fe2000fffe03f */
[----:B------:R-:W-:Y:S01]  /*1ec40*/  MOV R223, UR35 ;  /* 0x0000002300df7c02 */ /* 0x000fe20008000f00 */
[----:B------:R-:W-:Y:S01]  /*1ec50*/  UMOV UR35, UR7 ;  /* 0x0000000700237c82 */ /* 0x000fe20008000000 */
[----:B------:R-:W-:Y:S01]  /*1ec60*/  MOV R222, UR34 ;  /* 0x0000002200de7c02 */ /* 0x000fe20008000f00 */
[----:B------:R-:W-:Y:S01]  /*1ec70*/  UMOV UR34, UR6 ;  /* 0x0000000600227c82 */ /* 0x000fe20008000000 */
[----:B------:R-:W-:Y:S02]  /*1ec80*/  WARPGROUP.DEPBAR.LE gsb0, 0x0 ;  /* 0x00008000000079c5 */ /* 0x000fe40000010000 */
[----:B------:R-:W-:-:S06]  /*1ec90*/  WARPGROUP.ARRIVE ;  /* 0x00000000000079c5 */ /* 0x000fcc0000000000 */
[----:B------:R-:W-:Y:S01]  /*1eca0*/  HGMMA.64x64x16.F32.BF16 R152, gdesc[UR32].tnspA, R152, gsb0 ;  /* 0x20e00000209879f0 */ /* 0x000fe20008001898 */
[----:B------:R-:W-:Y:S01]  /*1ecb0*/  UIADD3.64 UR56, UR4, 0x880, URZ ;  /* 0x0000088004387897 */ /* 0x000fe2000fffe03f */
[----:B------:R-:W-:Y:S01]  /*1ecc0*/  UMOV UR58, UR10 ;  /* 0x0000000a003a7c82 */ /* 0x000fe20008000000 */
[----:B------:R-:W-:Y:S01]  /*1ecd0*/  UMOV UR59, UR11 ;  /* 0x0000000b003b7c82 */ /* 0x000fe20008000000 */
[----:B------:R-:W-:Y:S02]  /*1ece0*/  WARPGROUP.DEPBAR.LE gsb0, 0x0 ;  /* 0x00008000000079c5 */ /* 0x000fe40000010000 */
[----:B------:R-:W-:-:S06]  /*1ecf0*/  WARPGROUP.ARRIVE ;  /* 0x00000000000079c5 */ /* 0x000fcc0000000000 */
[----:B------:R-:W-:Y:S01]  /*1ed00*/  HGMMA.64x64x16.F32.BF16 R152, gdesc[UR56].tnspA, R152, gsb0 ;  /* 0x20e00000389879f0 */ /* 0x000fe20008001898 */
[----:B------:R-:W-:Y:S02]  /*1ed10*/  MOV R17, UR45 ;  /* 0x0000002d00117c02 */ /* 0x000fe40008000f00 */
[----:B---3--:R-:W-:Y:S01]  /*1ed20*/  MOV R16, UR44 ;  /* 0x0000002c00107c02 */ /* 0x008fe20008000f00 */
        /* <DEDUP_REMOVED lines=8> */
[----:B------:R-:W-:Y:S02]  /*1edb0*/  UIADD3.64 UR32, UR4, 0x980, URZ ;  /* 0x0000098004207897 */ /* 0x000fe4000fffe03f */
[----:B------:R-:W-:-:S07]  /*1edc0*/  UIADD3.64 UR56, UR6, 0x1fe, URZ ;  /* 0x000001fe06387897 */ /* 0x000fce000fffe03f */
[----:B------:R-:W-:Y:S01]  /*1edd0*/  UMOV UR34, UR56 ;  /* 0x0000003800227c82 */ /* 0x000fe20008000000 */
[----:B------:R-:W-:Y:S01]  /*1ede0*/  UMOV UR35, UR57 ;  /* 0x0000003900237c82 */ /* 0x000fe20008000000 */
[----:B------:R-:W-:Y:S02]  /*1edf0*/  WARPGROUP.DEPBAR.LE gsb0, 0x0 ;  /* 0x00008000000079c5 */ /* 0x000fe40000010000 */
[----:B------:R-:W-:-:S06]  /*1ee00*/  WARPGROUP.ARRIVE ;  /* 0x00000000000079c5 */ /* 0x000fcc0000000000 */
[----:B------:R-:W-:Y:S01]  /*1ee10*/  HGMMA.64x64x16.F32.BF16 R152, gdesc[UR32].tnspA, R152, gsb0 ;  /* 0x20e00000209879f0 */ /* 0x000fe20008001898 */
[----:B------:R-:W-:Y:S01]  /*1ee20*/  MOV R21, UR41 ;  /* 0x0000002900157c02 */ /* 0x000fe20008000f00 */
[----:B------:R-:W-:Y:S01]  /*1ee30*/  UIADD3.64 UR58, UR6, 0x200, URZ ;  /* 0x00000200063a7897 */ /* 0x000fe2000fffe03f */
[----:B------:R-:W-:Y:S01]  /*1ee40*/  MOV R20, UR40 ;  /* 0x0000002800147c02 */ /* 0x000fe20008000f00 */
[----:B------:R-:W-:Y:S01]  /*1ee50*/  UIADD3.64 UR40, UR4, 0xa00, URZ ;  /* 0x00000a0004287897 */ /* 0x000fe2000fffe03f */
[----:B------:R-:W-:Y:S02]  /*1ee60*/  MOV R23, UR43 ;  /* 0x0000002b00177c02 */ /* 0x000fe40008000f00 */
[----:B------:R-:W-:Y:S02]  /*1ee70*/  MOV R22, UR42 ;  /* 0x0000002a00167c02 */ /* 0x000fe40008000f00 */
[----:B------:R-:W-:Y:S01]  /*1ee80*/  UMOV UR42, UR58 ;  /* 0x0000003a002a7c82 */ /* 0x000fe20008000000 */
[----:B------:R-:W-:Y:S01]  /*1ee90*/  UMOV UR43, UR59 ;  /* 0x0000003b002b7c82 */ /* 0x000fe20008000000 */
[----:B------:R-:W-:-:S02]  /*1eea0*/  WARPGROUP.DEPBAR.LE gsb0, 0x0 ;  /* 0x00008000000079c5 */ /* 0x000fc40000010000 */
        /* <DEDUP_REMOVED lines=122> */
[----:B------:R-:W-:Y:S02]  /*1f650*/  R2UR UR59, R219 ;  /* 0x00000000db3b72ca */ /* 0x000fe400000e0000 */
[----:B------:R-:W-:Y:S01]  /*1f660*/  R2UR UR58, R218 ;  /* 0x00000000da3a72ca */ /* 0x000fe200000e0000 */
[----:B------:R-:W-:-:S10]  /*1f670*/  UIADD3.64 UR40, UR4, 0x1b80, URZ ;  /* 0x00001b8004287897 */ /* 0x000fd4000fffe03f */
[----:B------:R-:W-:Y:S02]  /*1f680*/  UMOV UR43, UR59 ;  /* 0x0000003b002b7c82 */ /* 0x000fe40008000000 */
        /* <DEDUP_REMOVED lines=29> */
[----:B------:R0:W-:Y:S04]  /*1f860*/  STL [R1+0x1e04], R7 ;  /* 0x001e040701007387 */ /* 0x0001e80000100800 */
[----:B------:R-:W-:Y:S04]  /*1f870*/  STL [R1+0x1e88], R184 ;  /* 0x001e88b801007387 */ /* 0x000fe80000100800 */
[----:B------:R-:W-:Y:S01]  /*1f880*/  STL [R1+0x1e84], R185 ;  /* 0x001e84b901007387 */ /* 0x000fe20000100800 */
[----:B------:R-:W-:-:S02]  /*1f890*/  WARPGROUP.DEPBAR.LE gsb0, 0x0 ;  /* 0x00008000000079c5 */ /* 0x000fc40000010000 */
[----:B------:R-:W-:-:S06]  /*1f8a0*/  WARPGROUP.ARRIVE ;  /* 0x00000000000079c5 */ /* 0x000fcc0000000000 */
[----:B------:R-:W-:Y:S01]  /*1f8b0*/  HGMMA.64x64x16.F32.BF16 R152, gdesc[UR40].tnspA, R152, gsb0 ;  /* 0x20e00000289879f0 */ /* 0x000fe20008001898 */
        /* <DEDUP_REMOVED lines=10> */
[----:B------:R-:W-:Y:S01]  /*1f960*/  STL [R1+0x1e58], R196 ;  /* 0x001e58c401007387 */ /* 0x000fe20000100800 */
[----:B------:R-:W-:-:S03]  /*1f970*/  R2UR UR43, R23 ;  /* 0x00000000172b72ca */ /* 0x000fc600000e0000 */
[----:B------:R-:W-:Y:S01]  /*1f980*/  STL [R1+0x1e54], R197 ;  /* 0x001e54c501007387 */ /* 0x000fe20000100800 */
[----:B------:R-:W-:-:S03]  /*1f990*/  R2UR UR42, R22 ;  /* 0x00000000162a72ca */ /* 0x000fc600000e0000 */
[----:B------:R-:W-:Y:S04]  /*1f9a0*/  STL [R1+0x1e50], R198 ;  /* 0x001e50c601007387 */ /* 0x000fe80000100800 */
[----:B------:R-:W-:Y:S04]  /*1f9b0*/  STL [R1+0x1e4c], R199 ;  /* 0x001e4cc701007387 */ /* 0x000fe80000100800 */
[----:B------:R-:W-:Y:S04]  /*1f9c0*/  STL [R1+0x1e48], R200 ;  /* 0x001e48c801007387 */ /* 0x000fe80000100800 */
[----:B------:R-:W-:Y:S04]  /*1f9d0*/  STL [R1+0x1e44], R201 ;  /* 0x001e44c901007387 */ /* 0x000fe80000100800 */
[----:B------:R-:W-:Y:S01]  /*1f9e0*/  STL [R1+0x1e40], R202 ;  /* 0x001e40ca01007387 */ /* 0x000fe20000100800 */
[----:B------:R-:W-:-:S03]  /*1f9f0*/  UIADD3.64 UR44, UR4, 0x1e00, URZ ;  /* 0x00001e00042c7897 */ /* 0x000fc6000fffe03f */
[----:B------:R-:W-:Y:S04]  /*1fa00*/  STL [R1+0x1e3c], R203 ;  /* 0x001e3ccb01007387 */ /* 0x000fe80000100800 */
[----:B------:R-:W-:Y:S04]  /*1fa10*/  STL [R1+0x1e38], R204 ;  /* 0x001e38cc01007387 */ /* 0x000fe80000100800 */
[----:B------:R-:W-:Y:S01]  /*1fa20*/  STL [R1+0x1e34], R205 ;  /* 0x001e34cd01007387 */ /* 0x000fe20000100800 */
[----:B------:R-:W-:-:S03]  /*1fa30*/  WARPGROUP.DEPBAR.LE gsb0, 0x0 ;  /* 0x00008000000079c5 */ /* 0x000fc60000010000 */
[----:B------:R-:W-:Y:S01]  /*1fa40*/  STL [R1+0x1e30], R206 ;  /* 0x001e30ce01007387 */ /* 0x000fe20000100800 */
[----:B------:R-:W-:-:S03]  /*1fa50*/  WARPGROUP.ARRIVE ;  /* 0x00000000000079c5 */ /* 0x000fc60000000000 */
[----:B------:R-:W-:Y:S04]  /*1fa60*/  STL [R1+0x1e2c], R207 ;  /* 0x001e2ccf01007387 */ /* 0x000fe80000100800 */
[----:B------:R-:W-:Y:S04]  /*1fa70*/  STL [R1+0x1e28], R208 ;  /* 0x001e28d001007387 */ /* 0x000fe80000100800 */
[----:B------:R-:W-:Y:S01]  /*1fa80*/  STL [R1+0x1e24], R209 ;  /* 0x001e24d101007387 */ /* 0x000fe20000100800 */
[----:B------:R-:W-:-:S03]  /*1fa90*/  UMOV UR46, UR42 ;  /* 0x0000002a002e7c82 */ /* 0x000fc60008000000 */
[----:B------:R-:W-:Y:S01]  /*1faa0*/  STL [R1+0x1e20], R210 ;  /* 0x001e20d201007387 */ /* 0x000fe20000100800 */
[----:B------:R-:W-:Y:S02]  /*1fab0*/  UMOV UR47, UR43 ;  /* 0x0000002b002f7c82 */ /* 0x000fe40008000000 */
[----:B------:R-:W-:Y:S01]  /*1fac0*/  HGMMA.64x64x16.F32.BF16 R152, gdesc[UR44].tnspA, R152, gsb0 ;  /* 0x20e000002c9879f0 */ /* 0x000fe20008001898 */
[----:B------:R-:W-:Y:S04]  /*1fad0*/  STL [R1+0x1e1c], R211 ;  /* 0x001e1cd301007387 */ /* 0x000fe80000100800 */
[----:B------:R-:W-:Y:S01]  /*1fae0*/  STL [R1+0x1e18], R212 ;  /* 0x001e18d401007387 */ /* 0x000fe20000100800 */
[----:B------:R-:W-:-:S03]  /*1faf0*/  R2UR UR45, R17 ;  /* 0x00000000112d72ca */ /* 0x000fc600000e0000 */
[----:B------:R-:W-:Y:S01]  /*1fb00*/  STL [R1+0x1e14], R213 ;  /* 0x001e14d501007387 */ /* 0x000fe20000100800 */
[----:B------:R-:W-:-:S03]  /*1fb10*/  R2UR UR44, R16 ;  /* 0x00000000102c72ca */ /* 0x000fc600000e0000 */
[----:B------:R-:W-:Y:S04]  /*1fb20*/  STL [R1+0x1e10], R214 ;  /* 0x001e10d601007387 */ /* 0x000fe80000100800 */
[----:B------:R-:W-:Y:S04]  /*1fb30*/  STL [R1+0x1e0c], R215 ;  /* 0x001e0cd701007387 */ /* 0x000fe80000100800 */
[----:B------:R-:W2:Y:S04]  /*1fb40*/  LDL.64 R12, [R1+0x1180] ;  /* 0x00118000010c7983 */ /* 0x000ea80000100a00 */
[----:B------:R-:W3:Y:S04]  /*1fb50*/  LDL.64 R16, [R1+0x1188] ;  /* 0x0011880001107983 */ /* 0x000ee80000100a00 */
[----:B------:R-:W4:Y:S04]  /*1fb60*/  LDL.64 R10, [R1+0x1178] ;  /* 0x00117800010a7983 */ /* 0x000f280000100a00 */
[----:B------:R-:W4:Y:S01]  /*1fb70*/  LDL.64 R2, [R1+0x1170] ;  /* 0x0011700001027983 */ /* 0x000f220000100a00 */
[----:B------:R-:W-:-:S02]  /*1fb80*/  R2UR UR47, R19 ;  /* 0x00000000132f72ca */ /* 0x000fc400000e0000 */
[----:B------:R-:W-:Y:S01]  /*1fb90*/  R2UR UR46, R18 ;  /* 0x00000000122e72ca */ /* 0x000fe200000e0000 */
[----:B------:R-:W-:Y:S01]  /*1fba0*/  UIADD3.64 UR56, UR4, 0x1e80, URZ ;  /* 0x00001e8004387897 */ /* 0x000fe2000fffe03f */
[----:B------:R-:W4:Y:S04]  /*1fbb0*/  LDL.64 R32, [R1+0x1168] ;  /* 0x0011680001207983 */ /* 0x000f280000100a00 */
[----:B------:R-:W4:Y:S04]  /*1fbc0*/  LDL.64 R30, [R1+0x1160] ;  /* 0x00116000011e7983 */ /* 0x000f280000100a00 */
[----:B------:R-:W4:Y:S01]  /*1fbd0*/  LDL.64 R14, [R1+0x1158] ;  /* 0x00115800010e7983 */ /* 0x000f220000100a00 */
[----:B------:R-:W-:-:S02]  /*1fbe0*/  UMOV UR59, UR47 ;  /* 0x0000002f003b7c82 */ /* 0x000fc40008000000 */
[----:B------:R-:W-:Y:S01]  /*1fbf0*/  UMOV UR58, UR46 ;  /* 0x0000002e003a7c82 */ /* 0x000fe20008000000 */
[----:B------:R-:W4:Y:S01]  /*1fc00*/  LDL.64 R8, [R1+0x1150] ;  /* 0x0011500001087983 */ /* 0x000f220000100a00 */
[----:B------:R-:W-:Y:S02]  /*1fc10*/  WARPGROUP.DEPBAR.LE gsb0, 0x0 ;  /* 0x00008000000079c5 */ /* 0x000fe40000010000 */
[----:B------:R-:W-:-:S06]  /*1fc20*/  WARPGROUP.ARRIVE ;  /* 0x00000000000079c5 */ /* 0x000fcc0000000000 */
[----:B------:R-:W-:Y:S01]  /*1fc30*/  HGMMA.64x64x16.F32.BF16 R152, gdesc[UR56].tnspA, R152, gsb0 ;  /* 0x20e00000389879f0 */ /* 0x000fe20008001898 */
[----:B------:R-:W-:Y:S02]  /*1fc40*/  R2UR UR57, R4 ;  /* 0x00000000043972ca */ /* 0x000fe400000e0000 */
[----:B------:R-:W-:Y:S01]  /*1fc50*/  R2UR UR56, R5 ;  /* 0x00000000053872ca */ /* 0x000fe200000e0000 */
[----:B------:R-:W-:Y:S01]  /*1fc60*/  UMOV UR58, UR50 ;  /* 0x00000032003a7c82 */ /* 0x000fe20008000000 */
[----:B------:R-:W-:Y:S01]  /*1fc70*/  UMOV UR59, UR51 ;  /* 0x00000033003b7c82 */ /* 0x000fe20008000000 */
[----:B------:R-:W4:Y:S01]  /*1fc80*/  LDL.64 R4, [R1+0x1148] ;  /* 0x0011480001047983 */ /* 0x000f220000100a00 */
[----:B------:R-:W-:Y:S02]  /*1fc90*/  WARPGROUP.DEPBAR.LE gsb0, 0x0 ;  /* 0x00008000000079c5 */ /* 0x000fe40000010000 */
[----:B------:R-:W-:-:S07]  /*1fca0*/  WARPGROUP.ARRIVE ;  /* 0x00000000000079c5 */ /* 0x000fce0000000000 */
[----:B------:R-:W-:Y:S01]  /*1fcb0*/  HGMMA.64x64x16.F32.BF16 R152, gdesc[UR56].tnspA, R152, gsb0 ;  /* 0x20e00000389879f0 */ /* 0x000fe20008001898 */
[----:B------:R-:W-:Y:S02]  /*1fcc0*/  R2UR UR41, R21 ;  /* 0x00000000152972ca */ /* 0x000fe400000e0000 */
[----:B------:R-:W-:Y:S01]  /*1fcd0*/  R2UR UR40, R20 ;  /* 0x00000000142872ca */ /* 0x000fe200000e0000 */
[----:B------:R-:W-:Y:S02]  /*1fce0*/  WARPGROUP.DEPBAR.LE gsb0, 0x0 ;  /* 0x00008000000079c5 */ /* 0x000fe40000010000 */
        /* <DEDUP_REMOVED lines=21> */
[----:B------:R-:W-:Y:S01]  /*1fe40*/  STL.64 [R1+0x1b98], R154 ;  /* 0x001b989a01007387 */ /* 0x000fe20000100a00 */
[----:B---3--:R-:W-:-:S03]  /*1fe50*/  IMAD.WIDE R22, R0, 0x2, R16 ;  /* 0x0000000200167825 */ /* 0x008fc600078e0210 */
[----:B------:R-:W-:Y:S01]  /*1fe60*/  STL.64 [R1+0x1b90], R152 ;  /* 0x001b909801007387 */ /* 0x000fe20000100a00 */
[----:B----4-:R-:W-:-:S03]  /*1fe70*/  IMAD.WIDE R18, R0, 0x2, R10 ;  /* 0x0000000200127825 */ /* 0x010fc600078e020a */
[----:B------:R-:W2:Y:S01]  /*1fe80*/  LDL.64 R28, [R1+0x1140] ;  /* 0x00114000011c7983 */ /* 0x000ea20000100a00 */
[----:B------:R-:W-:-:S03]  /*1fe90*/  IMAD.WIDE R16, R0, 0x2, R2 ;  /* 0x0000000200107825 */ /* 0x000fc600078e0202 */
[----:B------:R-:W3:Y:S04]  /*1fea0*/  LDL.64 R26, [R1+0x1138] ;  /* 0x00113800011a7983 */ /* 0x000ee80000100a00 */
[----:B------:R-:W4:Y:S04]  /*1feb0*/  LDL.64 R12, [R1+0x1128] ;  /* 0x00112800010c7983 */ /* 0x000f280000100a00 */
[----:B------:R1:W4:Y:S04]  /*1fec0*/  LDG.E.U16 R10, desc[UR60][R20.64] ;  /* 0x0000003c140a7981 */ /* 0x000328000c1e1500 */
[----:B------:R0:W4:Y:S04]  /*1fed0*/  LDG.E.U16 R134, desc[UR60][R18.64] ;  /* 0x0000003c12867981 */ /* 0x000128000c1e1500 */
[----:B------:R-:W4:Y:S01]  /*1fee0*/  LDG.E.U16 R105, desc[UR60][R16.64] ;  /* 0x0000003c10697981 */ /* 0x000f22000c1e1500 */
[----:B-1----:R-:W-:-:S03]  /*1fef0*/  IMAD.WIDE R20, R0, 0x2, R14 ;  /* 0x0000000200147825 */ /* 0x002fc600078e020e */
[----:B0-----:R0:W4:Y:S01]  /*1ff00*/  LDG.E.U16 R7, desc[UR60][R22.64] ;  /* 0x0000003c16077981 */ /* 0x001122000c1e1500 */
[----:B------:R-:W-:-:S03]  /*1ff10*/  IMAD.WIDE R18, R0, 0x2, R8 ;  /* 0x0000000200127825 */ /* 0x000fc600078e0208 */
[----:B------:R-:W4:Y:S01]  /*1ff20*/  LDG.E.U16 R133, desc[UR60][R20.64] ;  /* 0x0000003c14857981 */ /* 0x000f22000c1e1500 */
[----:B------:R-:W-:-:S03]  /*1ff30*/  IMAD.WIDE R216, R0, 0x2, R32 ;  /* 0x0000000200d87825 */ /* 0x000fc600078e0220 */
[----:B------:R-:W4:Y:S01]  /*1ff40*/  LDG.E.U16 R104, desc[UR60][R18.64] ;  /* 0x0000003c12687981 */ /* 0x000f22000c1e1500 */
[----:B0-----:R-:W-:-:S03]  /*1ff50*/  IMAD.WIDE R22, R0, 0x2, R30 ;  /* 0x0000000200167825 */ /* 0x001fc600078e021e */
[----:B------:R2:W4:Y:S04]  /*1ff60*/  LDG.E.U16 R34, desc[UR60][R216.64] ;  /* 0x0000003cd8227981 */ /* 0x000528000c1e1500 */
[----:B------:R3:W4:Y:S04]  /*1ff70*/  LDG.E.U16 R11, desc[UR60][R22.64] ;  /* 0x0000003c160b7981 */ /* 0x000728000c1e1500 */
[----:B------:R-:W4:Y:S04]  /*1ff80*/  LDL.64 R24, [R1+0x1130] ;  /* 0x0011300001187983 */ /* 0x000f280000100a00 */
[----:B------:R-:W4:Y:S01]  /*1ff90*/  LDL.64 R2, [R1+0x1120] ;  /* 0x0011200001027983 */ /* 0x000f220000100a00 */
[----:B--2---:R-:W-:-:S04]  /*1ffa0*/  IMAD.WIDE R216, R0, 0x2, R28 ;  /* 0x0000000200d87825 */ /* 0x004fc800078e021c */
[----:B---3--:R-:W-:-:S04]  /*1ffb0*/  IMAD.WIDE R22, R0, 0x2, R26 ;  /* 0x0000000200167825 */ /* 0x008fc800078e021a */
[C---:B----4-:R-:W-:Y:S01]  /*1ffc0*/  IMAD.WIDE R18, R0.reuse, 0x2, R12 ;  /* 0x0000000200127825 */ /* 0x050fe200078e020c */
[----:B------:R-:W2:Y:S04]  /*1ffd0*/  LDG.E.U16 R132, desc[UR60][R22.64] ;  /* 0x0000003c16847981 */ /* 0x000ea8000c1e1500 */
[----:B------:R-:W-:Y:S04]  /*1ffe0*/  STL [R1+0x1ebc], R10 ;  /* 0x001ebc0a01007387 */ /* 0x000fe80000100800 */
[----:B------:R-:W3:Y:S04]  /*1fff0*/  LDG.E.U16 R12, desc[UR60][R216.64] ;  /* 0x0000003cd80c7981 */ /* 0x000ee8000c1e1500 */
[----:B------:R-:W-:Y:S04]  /*20000*/  STL [R1+0x1ec0], R134 ;  /* 0x001ec08601007387 */ /* 0x000fe80000100800 */
[----:B------:R-:W-:Y:S04]  /*20010*/  STL [R1+0x1ec4], R105 ;  /* 0x001ec46901007387 */ /* 0x000fe80000100800 */
[----:B------:R-:W4:Y:S01]  /*20020*/  LDL.64 R8, [R1+0x1118] ;  /* 0x0011180001087983 */ /* 0x000f220000100a00 */
[----:B------:R-:W-:-:S03]  /*20030*/  IMAD.WIDE R16, R0, 0x2, R4 ;  /* 0x0000000200107825 */ /* 0x000fc600078e0204 */
[----:B------:R-:W4:Y:S04]  /*20040*/  LDL.64 R32, [R1+0x1110] ;  /* 0x0011100001207983 */ /* 0x000f280000100a00 */
[----:B------:R-:W4:Y:S04]  /*20050*/  LDL.64 R30, [R1+0x1108] ;  /* 0x00110800011e7983 */ /* 0x000f280000100a00 */
[----:B------:R-:W4:Y:S04]  /*20060*/  LDL.64 R4, [R1+0x1100] ;  /* 0x0011000001047983 */ /* 0x000f280000100a00 */
[----:B------:R-:W4:Y:S04]  /*20070*/  LDL.64 R14, [R1+0x10f8] ;  /* 0x0010f800010e7983 */ /* 0x000f280000100a00 */
[----:B------:R0:W-:Y:S04]  /*20080*/  STL [R1+0x1ec8], R11 ;  /* 0x001ec80b01007387 */ /* 0x0001e80000100800 */
[----:B------:R-:W-:Y:S04]  /*20090*/  STL [R1+0x1ecc], R133 ;  /* 0x001ecc8501007387 */ /* 0x000fe80000100800 */
[----:B------:R-:W-:Y:S04]  /*200a0*/  STL [R1+0x1ed0], R104 ;  /* 0x001ed06801007387 */ /* 0x000fe80000100800 */
[----:B------:R1:W4:Y:S04]  /*200b0*/  LDG.E.U16 R40, desc[UR60][R16.64] ;  /* 0x0000003c10287981 */ /* 0x000328000c1e1500 */
[----:B------:R-:W4:Y:S01]  /*200c0*/  LDL.64 R28, [R1+0x10f0] ;  /* 0x0010f000011c7983 */ /* 0x000f220000100a00 */
[----:B------:R-:W-:-:S03]  /*200d0*/  IMAD.WIDE R20, R0, 0x2, R24 ;  /* 0x0000000200147825 */ /* 0x000fc600078e0218 */
[----:B------:R0:W-:Y:S01]  /*200e0*/  STL [R1+0x928], R7 ;  /* 0x0009280701007387 */ /* 0x0001e20000100800 */
[----:B-1----:R-:W-:-:S03]  /*200f0*/  IMAD.WIDE R16, R0, 0x2, R2 ;  /* 0x0000000200107825 */ /* 0x002fc600078e0202 */
[----:B------:R-:W4:Y:S04]  /*20100*/  LDL.64 R26, [R1+0x10e8] ;  /* 0x0010e800011a7983 */ /* 0x000f280000100a00 */
[----:B------:R-:W4:Y:S04]  /*20110*/  LDL.64 R24, [R1+0x10e0] ;  /* 0x0010e00001187983 */ /* 0x000f280000100a00 */
[----:B0-----:R-:W4:Y:S04]  /*20120*/  LDL.64 R10, [R1+0x10d8] ;  /* 0x0010d800010a7983 */ /* 0x001f280000100a00 */
[----:B------:R-:W4:Y:S04]  /*20130*/  LDL.64 R2, [R1+0x10d0] ;  /* 0x0010d00001027983 */ /* 0x000f280000100a00 */
[----:B------:R0:W4:Y:S04]  /*20140*/  LDG.E.U16 R7, desc[UR60][R18.64] ;  /* 0x0000003c12077981 */ /* 0x000128000c1e1500 */
[----:B------:R1:W4:Y:S04]  /*20150*/  LDG.E.U16 R103, desc[UR60][R20.64] ;  /* 0x0000003c14677981 */ /* 0x000328000c1e1500 */
[----:B------:R1:W4:Y:S04]  /*20160*/  LDG.E.U16 R13, desc[UR60][R16.64] ;  /* 0x0000003c100d7981 */ /* 0x000328000c1e1500 */
[----:B---3--:R-:W-:Y:S04]  /*20170*/  STL [R1+0x1ed4], R12 ;  /* 0x001ed40c01007387 */ /* 0x008fe80000100800 */
[----:B--2---:R-:W-:Y:S04]  /*20180*/  STL [R1+0x1ed8], R132 ;  /* 0x001ed88401007387 */ /* 0x004fe80000100800 */
[----:B------:R-:W2:Y:S01]  /*20190*/  LDL.64 R38, [R1+0x10c8] ;  /* 0x0010c80001267983 */ /* 0x000ea20000100a00 */
[----:B----4-:R-:W-:-:S03]  /*201a0*/  IMAD.WIDE R216, R0, 0x2, R8 ;  /* 0x0000000200d87825 */ /* 0x010fc600078e0208 */
[----:B------:R3:W-:Y:S04]  /*201b0*/  STL [R1+0x914], R34 ;  /* 0x0009142201007387 */ /* 0x0007e80000100800 */
[----:B------:R-:W4:Y:S01]  /*201c0*/  LDL.64 R8, [R1+0x10c0] ;  /* 0x0010c00001087983 */ /* 0x000f220000100a00 */
[----:B------:R-:W-:-:S03]  /*201d0*/  IMAD.WIDE R22, R0, 0x2, R32 ;  /* 0x0000000200167825 */ /* 0x000fc600078e0220 */
[----:B------:R-:W2:Y:S04]  /*201e0*/  LDL.64 R36, [R1+0x10b8] ;  /* 0x0010b80001247983 */ /* 0x000ea80000100a00 */
[----:B---3--:R-:W3:Y:S01]  /*201f0*/  LDL.64 R34, [R1+0x10b0] ;  /* 0x0010b00001227983 */ /* 0x008ee20000100a00 */
[----:B0-----:R-:W-:-:S03]  /*20200*/  IMAD.WIDE R18, R0, 0x2, R4 ;  /* 0x0000000200127825 */ /* 0x001fc600078e0204 */
[----:B------:R-:W2:Y:S01]  /*20210*/  LDL.64 R4, [R1+0x10a8] ;  /* 0x0010a80001047983 */ /* 0x000ea20000100a00 */
[----:B-1----:R-:W-:-:S03]  /*20220*/  IMAD.WIDE R20, R0, 0x2, R30 ;  /* 0x0000000200147825 */ /* 0x002fc600078e021e */
[----:B------:R-:W2:Y:S04]  /*20230*/  LDL.64 R32, [R1+0x10a0] ;  /* 0x0010a00001207983 */ /* 0x000ea80000100a00 */
[----:B------:R0:W2:Y:S01]  /*20240*/  LDG.E.U16 R131, desc[UR60][R216.64] ;  /* 0x0000003cd8837981 */ /* 0x0000a2000c1e1500 */
[----:B------:R-:W-:-:S03]  /*20250*/  IMAD.WIDE R16, R0, 0x2, R14 ;  /* 0x0000000200107825 */ /* 0x000fc600078e020e */
[----:B------:R1:W2:Y:S04]  /*20260*/  LDG.E.U16 R102, desc[UR60][R22.64] ;  /* 0x0000003c16667981 */ /* 0x0002a8000c1e1500 */
[----:B------:R4:W-:Y:S01]  /*20270*/  STL [R1+0x904], R40 ;  /* 0x0009042801007387 */ /* 0x0009e20000100800 */
[----:B0-----:R-:W-:-:S03]  /*20280*/  IMAD.WIDE R216, R0, 0x2, R28 ;  /* 0x0000000200d87825 */ /* 0x001fc600078e021c */
[----:B------:R0:W2:Y:S04]  /*20290*/  LDG.E.U16 R132, desc[UR60][R20.64] ;  /* 0x0000003c14847981 */ /* 0x0000a8000c1e1500 */
[----:B------:R-:W2:Y:S01]  /*202a0*/  LDL.64 R28, [R1+0x1098] ;  /* 0x00109800011c7983 */ /* 0x000ea20000100a00 */
[----:B-1----:R-:W-:-:S03]  /*202b0*/  IMAD.WIDE R22, R0, 0x2, R26 ;  /* 0x0000000200167825 */ /* 0x002fc600078e021a */
[----:B------:R-:W2:Y:S01]  /*202c0*/  LDL.64 R30, [R1+0x1090] ;  /* 0x00109000011e7983 */ /* 0x000ea20000100a00 */
[----:B0-----:R-:W-:-:S03]  /*202d0*/  IMAD.WIDE R20, R0, 0x2, R24 ;  /* 0x0000000200147825 */ /* 0x001fc600078e0218 */
[----:B------:R0:W2:Y:S04]  /*202e0*/  LDG.E.U16 R14, desc[UR60][R18.64] ;  /* 0x0000003c120e7981 */ /* 0x0000a8000c1e1500 */
[----:B------:R-:W2:Y:S04]  /*202f0*/  LDL.64 R24, [R1+0x1078] ;  /* 0x0010780001187983 */ /* 0x000ea80000100a00 */
[----:B------:R-:W2:Y:S01]  /*20300*/  LDL.64 R26, [R1+0x1088] ;  /* 0x00108800011a7983 */ /* 0x000ea20000100a00 */
[----:B0-----:R-:W-:-:S03]  /*20310*/  IMAD.WIDE R18, R0, 0x2, R10 ;  /* 0x0000000200127825 */ /* 0x001fc600078e020a */
[----:B------:R-:W2:Y:S04]  /*20320*/  LDL.64 R10, [R1+0x1080] ;  /* 0x00108000010a7983 */ /* 0x000ea80000100a00 */
[----:B------:R4:W2:Y:S04]  /*20330*/  LDG.E.U16 R12, desc[UR60][R22.64] ;  /* 0x0000003c160c7981 */ /* 0x0008a8000c1e1500 */
[----:B------:R0:W-:Y:S04]  /*20340*/  STL [R1+0x8f4], R7 ;  /* 0x0008f40701007387 */ /* 0x0001e80000100800 */
[----:B------:R1:W2:Y:S04]  /*20350*/  LDG.E.U16 R130, desc[UR60][R16.64] ;  /* 0x0000003c10827981 */ /* 0x0002a8000c1e1500 */
[----:B------:R3:W2:Y:S04]  /*20360*/  LDG.E.U16 R129, desc[UR60][R18.64] ;  /* 0x0000003c12817981 */ /* 0x0006a8000c1e1500 */
[----:B------:R2:W2:Y:S01]  /*20370*/  LDG.E.U16 R101, desc[UR60][R216.64] ;  /* 0x0000003cd8657981 */ /* 0x0004a2000c1e1500 */
[----:B----4-:R-:W-:-:S03]  /*20380*/  IMAD.WIDE R22, R0, 0x2, R8 ;  /* 0x0000000200167825 */ /* 0x010fc600078e0208 */
[----:B------:R-:W4:Y:S04]  /*20390*/  LDL.64 R40, [R1+0x1060] ;  /* 0x0010600001287983 */ /* 0x000f280000100a00 */
[----:B------:R-:W4:Y:S01]  /*203a0*/  LDL.64 R8, [R1+0x1068] ;  /* 0x0010680001087983 */ /* 0x000f220000100a00 */
[----:B-1----:R-:W-:-:S03]  /*203b0*/  IMAD.WIDE R16, R0, 0x2, R2 ;  /* 0x0000000200107825 */ /* 0x002fc600078e0202 */
[----:B------:R1:W4:Y:S01]  /*203c0*/  LDG.E.U16 R2, desc[UR60][R20.64] ;  /* 0x0000003c14027981 */ /* 0x000322000c1e1500 */
[----:B---3--:R-:W-:-:S03]  /*203d0*/  IMAD.WIDE R18, R0, 0x2, R34 ;  /* 0x0000000200127825 */ /* 0x008fc600078e0222 */
[----:B------:R-:W3:Y:S01]  /*203e0*/  LDL.64 R34, [R1+0x1050] ;  /* 0x0010500001227983 */ /* 0x000ee20000100a00 */
[----:B--2---:R-:W-:-:S03]  /*203f0*/  IMAD.WIDE R216, R0, 0x2, R38 ;  /* 0x0000000200d87825 */ /* 0x004fc600078e0226 */
[----:B------:R2:W3:Y:S04]  /*20400*/  LDG.E.U16 R100, desc[UR60][R16.64] ;  /* 0x0000003c10647981 */ /* 0x0004e8000c1e1500 */
[----:B------:R-:W3:Y:S01]  /*20410*/  LDL.64 R38, [R1+0x1070] ;  /* 0x0010700001267983 */ /* 0x000ee20000100a00 */
[----:B-1----:R-:W-:-:S03]  /*20420*/  IMAD.WIDE R20, R0, 0x2, R36 ;  /* 0x0000000200147825 */ /* 0x002fc600078e0224 */
[----:B------:R-:W3:Y:S01]  /*20430*/  LDL.64 R36, [R1+0x1058] ;  /* 0x0010580001247983 */ /* 0x000ee20000100a00 */
[----:B--2---:R-:W-:-:S03]  /*20440*/  IMAD.WIDE R16, R0, 0x2, R4 ;  /* 0x0000000200107825 */ /* 0x004fc600078e0204 */
[----:B------:R1:W2:Y:S04]  /*20450*/  LDG.E.U16 R4, desc[UR60][R22.64] ;  /* 0x0000003c16047981 */ /* 0x0002a8000c1e1500 */
[----:B------:R0:W2:Y:S04]  /*20460*/  LDG.E.U16 R104, desc[UR60][R216.64] ;  /* 0x0000003cd8687981 */ /* 0x0000a8000c1e1500 */
[----:B------:R0:W2:Y:S01]  /*20470*/  LDG.E.U16 R128, desc[UR60][R20.64] ;  /* 0x0000003c14807981 */ /* 0x0000a2000c1e1500 */
[----:B-1----:R-:W-:-:S03]  /*20480*/  IMAD.WIDE R22, R0, 0x2, R28 ;  /* 0x0000000200167825 */ /* 0x002fc600078e021c */
[----:B------:R-:W2:Y:S01]  /*20490*/  LDL.64 R28, [R1+0x1040] ;  /* 0x00104000011c7983 */ /* 0x000ea20000100a00 */
[----:B0-----:R-:W-:-:S03]  /*204a0*/  IMAD.WIDE R216, R0, 0x2, R32 ;  /* 0x0000000200d87825 */ /* 0x001fc600078e0220 */
[----:B------:R-:W2:Y:S01]  /*204b0*/  LDL.64 R32, [R1+0x1048] ;  /* 0x0010480001207983 */ /* 0x000ea20000100a00 */
[----:B------:R-:W-:-:S03]  /*204c0*/  IMAD.WIDE R20, R0, 0x2, R30 ;  /* 0x0000000200147825 */ /* 0x000fc600078e021e */
[----:B------:R-:W2:Y:S04]  /*204d0*/  LDL.64 R42, [R1+0x1038] ;  /* 0x00103800012a7983 */ /* 0x000ea80000100a00 */
[----:B------:R-:W2:Y:S04]  /*204e0*/  LDL.64 R30, [R1+0x1030] ;  /* 0x00103000011e7983 */ /* 0x000ea80000100a00 */
[----:B------:R0:W2:Y:S04]  /*204f0*/  LDG.E.U16 R15, desc[UR60][R216.64] ;  /* 0x0000003cd80f7981 */ /* 0x0000a8000c1e1500 */
[----:B------:R4:W2:Y:S04]  /*20500*/  LDG.E.U16 R98, desc[UR60][R20.64] ;  /* 0x0000003c14627981 */ /* 0x0008a8000c1e1500 */
[----:B------:R1:W2:Y:S01]  /*20510*/  LDG.E.U16 R99, desc[UR60][R18.64] ;  /* 0x0000003c12637981 */ /* 0x0002a2000c1e1500 */
[----:B0-----:R-:W-:-:S03]  /*20520*/  IMAD.WIDE R216, R0, 0x2, R24 ;  /* 0x0000000200d87825 */ /* 0x001fc600078e0218 */
[----:B------:R-:W2:Y:S04]  /*20530*/  LDL.64 R24, [R1+0x1020] ;  /* 0x0010200001187983 */ /* 0x000ea80000100a00 */
[----:B------:R0:W2:Y:S04]  /*20540*/  LDG.E.U16 R133, desc[UR60][R16.64] ;  /* 0x0000003c10857981 */ /* 0x0000a8000c1e1500 */
[----:B------:R-:W2:Y:S04]  /*20550*/  LDG.E.U16 R127, desc[UR60][R22.64] ;  /* 0x0000003c167f7981 */ /* 0x000ea8000c1e1500 */
[----:B------:R-:W2:Y:S04]  /*20560*/  LDL.64 R44, [R1+0xf88] ;  /* 0x000f8800012c7983 */ /* 0x000ea80000100a00 */
        /* <DEDUP_REMOVED lines=9> */
[----:B------:R-:W2:Y:S01]  /*20600*/  LDL.64 R106, [R1+0x9e8] ;  /* 0x0009e800016a7983 */ /* 0x000ea20000100a00 */
[----:B------:R-:W-:-:S02]  /*20610*/  R2UR UR33, R221 ;  /* 0x00000000dd2172ca */ /* 0x000fc400000e0000 */
[----:B------:R-:W-:Y:S01]  /*20620*/  R2UR UR32, R220 ;  /* 0x00000000dc2072ca */ /* 0x000fe200000e0000 */
[----:B------:R-:W2:Y:S04]  /*20630*/  LDL.64 R110, [R1+0xad0] ;  /* 0x000ad000016e7983 */ /* 0x000ea80000100a00 */
[----:B------:R-:W2:Y:S01]  /*20640*/  LDL.64 R108, [R1+0xa90] ;  /* 0x000a9000016c7983 */ /* 0x000ea20000100a00 */
[----:B----4-:R-:W-:-:S03]  /*20650*/  IMAD.WIDE R20, R0, 0x2, R8 ;  /* 0x0000000200147825 */ /* 0x010fc600078e0208 */
[----:B------:R3:W4:Y:S04]  /*20660*/  LDG.E.U16 R126, desc[UR60][R216.64] ;  /* 0x0000003cd87e7981 */ /* 0x000728000c1e1500 */
[----:B------:R-:W4:Y:S01]  /*20670*/  LDL.64 R8, [R1+0x1010] ;  /* 0x0010100001087983 */ /* 0x000f220000100a00 */
[----:B-1----:R-:W-:-:S03]  /*20680*/  IMAD.WIDE R18, R0, 0x2, R26 ;  /* 0x0000000200127825 */ /* 0x002fc600078e021a */
[----:B------:R-:W4:Y:S01]  /*20690*/  LDL.64 R26, [R1+0x1028] ;  /* 0x00102800011a7983 */ /* 0x000f220000100a00 */
[----:B0-----:R-:W-:-:S03]  /*206a0*/  IMAD.WIDE R16, R0, 0x2, R10 ;  /* 0x0000000200107825 */ /* 0x001fc600078e020a */
[----:B------:R0:W4:Y:S01]  /*206b0*/  LDG.E.U16 R11, desc[UR60][R18.64] ;  /* 0x0000003c120b7981 */ /* 0x000122000c1e1500 */
[----:B---3--:R-:W-:-:S03]  /*206c0*/  IMAD.WIDE R216, R0, 0x2, R34 ;  /* 0x0000000200d87825 */ /* 0x008fc600078e0222 */
[----:B------:R-:W3:Y:S01]  /*206d0*/  LDL.64 R34, [R1+0xff8] ;  /* 0x000ff80001227983 */ /* 0x000ee20000100a00 */
[----:B------:R-:W-:-:S03]  /*206e0*/  IMAD.WIDE R22, R0, 0x2, R38 ;  /* 0x0000000200167825 */ /* 0x000fc600078e0226 */
[----:B------:R-:W3:Y:S01]  /*206f0*/  LDL.64 R38, [R1+0x1018] ;  /* 0x0010180001267983 */ /* 0x000ee20000100a00 */
[----:B0-----:R-:W-:-:S03]  /*20700*/  IMAD.WIDE R18, R0, 0x2, R40 ;  /* 0x0000000200127825 */ /* 0x001fc600078e0228 */
[----:B------:R0:W3:Y:S04]  /*20710*/  LDG.E.U16 R3, desc[UR60][R16.64] ;  /* 0x0000003c10037981 */ /* 0x0000e8000c1e1500 */
[----:B------:R2:W3:Y:S04]  /*20720*/  LDG.E.U16 R105, desc[UR60][R20.64] ;  /* 0x0000003c14697981 */ /* 0x0004e8000c1e1500 */
[----:B------:R-:W3:Y:S01]  /*20730*/  LDL.64 R40, [R1+0x1008] ;  /* 0x0010080001287983 */ /* 0x000ee20000100a00 */
[----:B0-----:R-:W-:-:S03]  /*20740*/  IMAD.WIDE R16, R0, 0x2, R36 ;  /* 0x0000000200107825 */ /* 0x001fc600078e0224 */
[----:B------:R-:W3:Y:S01]  /*20750*/  LDL.64 R36, [R1+0x1000] ;  /* 0x0010000001247983 */ /* 0x000ee20000100a00 */
[----:B--2---:R-:W-:-:S03]  /*20760*/  IMAD.WIDE R20, R0, 0x2, R28 ;  /* 0x0000000200147825 */ /* 0x004fc600078e021c */
[----:B------:R0:W2:Y:S04]  /*20770*/  LDG.E.U16 R97, desc[UR60][R22.64] ;  /* 0x0000003c16617981 */ /* 0x0000a8000c1e1500 */
[----:B------:R-:W2:Y:S04]  /*20780*/  LDL.64 R28, [R1+0xfe8] ;  /* 0x000fe800011c7983 */ /* 0x000ea80000100a00 */
[----:B------:R1:W2:Y:S01]  /*20790*/  LDG.E.U16 R171, desc[UR60][R18.64] ;  /* 0x0000003c12ab7981 */ /* 0x0002a2000c1e1500 */
[----:B0-----:R-:W-:-:S03]  /*207a0*/  IMAD.WIDE R22, R0, 0x2, R32 ;  /* 0x0000000200167825 */ /* 0x001fc600078e0220 */
[----:B------:R-:W2:Y:S04]  /*207b0*/  LDL.64 R32, [R1+0xff0] ;  /* 0x000ff00001207983 */ /* 0x000ea80000100a00 */
[----:B------:R0:W2:Y:S01]  /*207c0*/  LDG.E.U16 R125, desc[UR60][R16.64] ;  /* 0x0000003c107d7981 */ /* 0x0000a2000c1e1500 */
[----:B-1----:R-:W-:-:S03]  /*207d0*/  IMAD.WIDE R18, R0, 0x2, R42 ;  /* 0x0000000200127825 */ /* 0x002fc600078e022a */
[----:B------:R-:W2:Y:S04]  /*207e0*/  LDL.64 R42, [R1+0xfe0] ;  /* 0x000fe000012a7983 */ /* 0x000ea80000100a00 */
[----:B------:R1:W2:Y:S01]  /*207f0*/  LDG.E.U16 R134, desc[UR60][R22.64] ;  /* 0x0000003c16867981 */ /* 0x0002a2000c1e1500 */
[----:B0-----:R-:W-:-:S03]  /*20800*/  IMAD.WIDE R16, R0, 0x2, R30 ;  /* 0x0000000200107825 */ /* 0x001fc600078e021e */
[----:B------:R-:W2:Y:S04]  /*20810*/  LDL.64 R30, [R1+0xfd8] ;  /* 0x000fd800011e7983 */ /* 0x000ea80000100a00 */
[----:B------:R4:W2:Y:S01]  /*20820*/  LDG.E.U16 R124, desc[UR60][R18.64] ;  /* 0x0000003c127c7981 */ /* 0x0008a2000c1e1500 */
[----:B-1----:R-:W-:-:S03]  /*20830*/  IMAD.WIDE R22, R0, 0x2, R24 ;  /* 0x0000000200167825 */ /* 0x002fc600078e0218 */
[----:B------:R-:W2:Y:S04]  /*20840*/  LDL.64 R24, [R1+0xfc8] ;  /* 0x000fc80001187983 */ /* 0x000ea80000100a00 */
[----:B------:R0:W2:Y:S04]  /*20850*/  LDG.E.U16 R96, desc[UR60][R216.64] ;  /* 0x0000003cd8607981 */ /* 0x0000a8000c1e1500 */
[----:B------:R3:W2:Y:S04]  /*20860*/  LDG.E.U16 R169, desc[UR60][R22.64] ;  /* 0x0000003c16a97981 */ /* 0x0006a8000c1e1500 */
[----:B------:R1:W2:Y:S04]  /*20870*/  LDG.E.U16 R170, desc[UR60][R20.64] ;  /* 0x0000003c14aa7981 */ /* 0x0002a8000c1e1500 */
[----:B------:R1:W2:Y:S01]  /*20880*/  LDG.E.U16 R95, desc[UR60][R16.64] ;  /* 0x0000003c105f7981 */ /* 0x0002a2000c1e1500 */
[----:B----4-:R-:W-:-:S03]  /*20890*/  IMAD.WIDE R18, R0, 0x2, R8 ;  /* 0x0000000200127825 */ /* 0x010fc600078e0208 */
[----:B------:R-:W4:Y:S01]  /*208a0*/  LDL.64 R8, [R1+0xfb8] ;  /* 0x000fb80001087983 */ /* 0x000f220000100a00 */
[----:B0-----:R-:W-:-:S03]  /*208b0*/  IMAD.WIDE R216, R0, 0x2, R26 ;  /* 0x0000000200d87825 */ /* 0x001fc600078e021a */
[----:B------:R-:W4:Y:S04]  /*208c0*/  LDL.64 R26, [R1+0xfd0] ;  /* 0x000fd000011a7983 */ /* 0x000f280000100a00 */
[----:B------:R0:W4:Y:S01]  /*208d0*/  LDG.E.U16 R10, desc[UR60][R216.64] ;  /* 0x0000003cd80a7981 */ /* 0x000122000c1e1500 */
[----:B---3--:R-:W-:-:S03]  /*208e0*/  IMAD.WIDE R22, R0, 0x2, R34 ;  /* 0x0000000200167825 */ /* 0x008fc600078e0222 */
[----:B------:R-:W3:Y:S01]  /*208f0*/  LDL.64 R34, [R1+0xfa0] ;  /* 0x000fa00001227983 */ /* 0x000ee20000100a00 */
[----:B-1----:R-:W-:-:S03]  /*20900*/  IMAD.WIDE R20, R0, 0x2, R38 ;  /* 0x0000000200147825 */ /* 0x002fc600078e0226 */
[----:B------:R-:W3:Y:S04]  /*20910*/  LDL.64 R38, [R1+0xfc0] ;  /* 0x000fc00001267983 */ /* 0x000ee80000100a00 */
        /* <DEDUP_REMOVED lines=9> */
[----:B------:R0:W2:Y:S01]  /*209b0*/  LDG.E.U16 R168, desc[UR60][R216.64] ;  /* 0x0000003cd8a87981 */ /* 0x0000a2000c1e1500 */
[----:B-1----:R-:W-:-:S03]  /*209c0*/  IMAD.WIDE R20, R0, 0x2, R32 ;  /* 0x0000000200147825 */ /* 0x002fc600078e0220 */
[----:B------:R-:W2:Y:S04]  /*209d0*/  LDL.64 R32, [R1+0xf98] ;  /* 0x000f980001207983 */ /* 0x000ea80000100a00 */
[----:B------:R1:W2:Y:S01]  /*209e0*/  LDG.E.U16 R93, desc[UR60][R20.64] ;  /* 0x0000003c145d7981 */ /* 0x0002a2000c1e1500 */
[----:B0-----:R-:W-:-:S03]  /*209f0*/  IMAD.WIDE R16, R0, 0x2, R42 ;  /* 0x0000000200107825 */ /* 0x001fc600078e022a */
[----:B------:R-:W2:Y:S04]  /*20a00*/  LDG.E.U16 R122, desc[UR60][R22.64] ;  /* 0x0000003c167a7981 */ /* 0x000ea8000c1e1500 */
[----:B------:R4:W2:Y:S01]  /*20a10*/  LDG.E.U16 R167, desc[UR60][R16.64] ;  /* 0x0000003c10a77981 */ /* 0x0008a2000c1e1500 */
[----:B------:R-:W-:-:S03]  /*20a20*/  IMAD.WIDE R216, R0, 0x2, R30 ;  /* 0x0000000200d87825 */ /* 0x000fc600078e021e */
[----:B------:R-:W2:Y:S04]  /*20a30*/  LDL.64 R30, [R1+0xf80] ;  /* 0x000f8000011e7983 */ /* 0x000ea80000100a00 */
[----:B------:R-:W2:Y:S01]  /*20a40*/  LDG.E.U16 R173, desc[UR60][R18.64] ;  /* 0x0000003c12ad7981 */ /* 0x000ea2000c1e1500 */
[----:B-1----:R-:W-:-:S03]  /*20a50*/  IMAD.WIDE R20, R0, 0x2, R24 ;  /* 0x0000000200147825 */ /* 0x002fc600078e0218 */
[----:B------:R-:W2:Y:S04]  /*20a60*/  LDL.64 R24, [R1+0xf70] ;  /* 0x000f700001187983 */ /* 0x000ea80000100a00 */
[----:B------:R3:W2:Y:S04]  /*20a70*/  LDG.E.U16 R174, desc[UR60][R20.64] ;  /* 0x0000003c14ae7981 */ /* 0x0006a8000c1e1500 */
[----:B------:R-:W2:Y:S04]  /*20a80*/  LDL.64 R42, [R1+0xf68] ;  /* 0x000f6800012a7983 */ /* 0x000ea80000100a00 */
[----:B------:R0:W2:Y:S01]  /*20a90*/  LDG.E.U16 R121, desc[UR60][R216.64] ;  /* 0x0000003cd8797981 */ /* 0x0000a2000c1e1500 */
[----:B----4-:R-:W-:-:S03]  /*20aa0*/  IMAD.WIDE R16, R0, 0x2, R8 ;  /* 0x0000000200107825 */ /* 0x010fc600078e0208 */
[----:B------:R-:W4:Y:S01]  /*20ab0*/  LDL.64 R8, [R1+0xf58] ;  /* 0x000f580001087983 */ /* 0x000f220000100a00 */
[----:B------:R-:W-:-:S03]  /*20ac0*/  IMAD.WIDE R22, R0, 0x2, R26 ;  /* 0x0000000200167825 */ /* 0x000fc600078e021a */
[----:B------:R-:W4:Y:S04]  /*20ad0*/  LDL.64 R26, [R1+0xf78] ;  /* 0x000f7800011a7983 */ /* 0x000f280000100a00 */
[----:B------:R1:W4:Y:S01]  /*20ae0*/  LDG.E.U16 R92, desc[UR60][R22.64] ;  /* 0x0000003c165c7981 */ /* 0x000322000c1e1500 */
[----:B---3--:R-:W-:-:S03]  /*20af0*/  IMAD.WIDE R20, R0, 0x2, R34 ;  /* 0x0000000200147825 */ /* 0x008fc600078e0222 */
[----:B------:R-:W3:Y:S01]  /*20b00*/  LDL.64 R34, [R1+0xf48] ;  /* 0x000f480001227983 */ /* 0x000ee20000100a00 */
[----:B------:R-:W-:-:S03]  /*20b10*/  IMAD.WIDE R18, R0, 0x2, R38 ;  /* 0x0000000200127825 */ /* 0x000fc600078e0226 */
[----:B------:R-:W3:Y:S04]  /*20b20*/  LDL.64 R38, [R1+0xf60] ;  /* 0x000f600001267983 */ /* 0x000ee80000100a00 */
[----:B------:R2:W3:Y:S04]  /*20b30*/  LDG.E.U16 R120, desc[UR60][R16.64] ;  /* 0x0000003c10787981 */ /* 0x0004e8000c1e1500 */
[----:B------:R2:W3:Y:S01]  /*20b40*/  LDG.E.U16 R166, desc[UR60][R18.64] ;  /* 0x0000003c12a67981 */ /* 0x0004e2000c1e1500 */
[----:B0-----:R-:W-:-:S03]  /*20b50*/  IMAD.WIDE R216, R0, 0x2, R40 ;  /* 0x0000000200d87825 */ /* 0x001fc600078e0228 */
[----:B------:R-:W3:Y:S01]  /*20b60*/  LDG.E.U16 R165, desc[UR60][R20.64] ;  /* 0x0000003c14a57981 */ /* 0x000ee2000c1e1500 */
[----:B-1----:R-:W-:-:S03]  /*20b70*/  IMAD.WIDE R22, R0, 0x2, R36 ;  /* 0x0000000200167825 */ /* 0x002fc600078e0224 */
[----:B------:R-:W3:Y:S04]  /*20b80*/  LDL.64 R36, [R1+0xf50] ;  /* 0x000f500001247983 */ /* 0x000ee80000100a00 */
[----:B------:R0:W3:Y:S01]  /*20b90*/  LDG.E.U16 R175, desc[UR60][R22.64] ;  /* 0x0000003c16af7981 */ /* 0x0000e2000c1e1500 */
[----:B--2---:R-:W-:-:S03]  /*20ba0*/  IMAD.WIDE R16, R0, 0x2, R28 ;  /* 0x0000000200107825 */ /* 0x004fc600078e021c */
[----:B------:R-:W2:Y:S04]  /*20bb0*/  LDL.64 R28, [R1+0xf30] ;  /* 0x000f3000011c7983 */ /* 0x000ea80000100a00 */
[----:B------:R-:W2:Y:S01]  /*20bc0*/  LDG.E.U16 R91, desc[UR60][R216.64] ;  /* 0x0000003cd85b7981 */ /* 0x000ea2000c1e1500 */
[----:B------:R-:W-:-:S03]  /*20bd0*/  IMAD.WIDE R18, R0, 0x2, R32 ;  /* 0x0000000200127825 */ /* 0x000fc600078e0220 */
[----:B------:R-:W2:Y:S04]  /*20be0*/  LDL.64 R32, [R1+0xf40] ;  /* 0x000f400001207983 */ /* 0x000ea80000100a00 */
[----:B------:R1:W2:Y:S04]  /*20bf0*/  LDG.E.U16 R119, desc[UR60][R18.64] ;  /* 0x0000003c12777981 */ /* 0x0002a8000c1e1500 */
[----:B------:R-:W2:Y:S04]  /*20c00*/  LDL.64 R40, [R1+0xf38] ;  /* 0x000f380001287983 */ /* 0x000ea80000100a00 */
[----:B------:R1:W2:Y:S01]  /*20c10*/  LDG.E.U16 R90, desc[UR60][R16.64] ;  /* 0x0000003c105a7981 */ /* 0x0002a2000c1e1500 */
[----:B0-----:R-:W-:-:S03]  /*20c20*/  IMAD.WIDE R22, R0, 0x2, R30 ;  /* 0x0000000200167825 */ /* 0x001fc600078e021e */
[----:B------:R-:W2:Y:S04]  /*20c30*/  LDL.64 R30, [R1+0xf28] ;  /* 0x000f2800011e7983 */ /* 0x000ea80000100a00 */
[----:B------:R4:W2:Y:S01]  /*20c40*/  LDG.E.U16 R164, desc[UR60][R22.64] ;  /* 0x0000003c16a47981 */ /* 0x0008a2000c1e1500 */
[----:B-1----:R-:W-:-:S03]  /*20c50*/  IMAD.WIDE R18, R0, 0x2, R24 ;  /* 0x0000000200127825 */ /* 0x002fc600078e0218 */
[----:B------:R-:W2:Y:S01]  /*20c60*/  LDL.64 R24, [R1+0xf18] ;  /* 0x000f180001187983 */ /* 0x000ea20000100a00 */
[----:B------:R-:W-:-:S03]  /*20c70*/  IMAD.WIDE R216, R0, 0x2, R44 ;  /* 0x0000000200d87825 */ /* 0x000fc600078e022c */
[----:B------:R3:W2:Y:S01]  /*20c80*/  LDG.E.U16 R89, desc[UR60][R18.64] ;  /* 0x0000003c12597981 */ /* 0x0006a2000c1e1500 */
[----:B------:R-:W-:-:S03]  /*20c90*/  IMAD.WIDE R16, R0, 0x2, R42 ;  /* 0x0000000200107825 */ /* 0x000fc600078e022a */
[----:B------:R0:W2:Y:S04]  /*20ca0*/  LDG.E.U16 R176, desc[UR60][R216.64] ;  /* 0x0000003cd8b07981 */ /* 0x0000a8000c1e1500 */
[----:B------:R-:W2:Y:S04]  /*20cb0*/  LDG.E.U16 R177, desc[UR60][R16.64] ;  /* 0x0000003c10b17981 */ /* 0x000ea8000c1e1500 */
[----:B------:R-:W2:Y:S04]  /*20cc0*/  LDL.64 R44, [R1+0xee0] ;  /* 0x000ee000012c7983 */ /* 0x000ea80000100a00 */
[----:B------:R-:W2:Y:S01]  /*20cd0*/  LDL.64 R42, [R1+0xec0] ;  /* 0x000ec000012a7983 */ /* 0x000ea20000100a00 */
[----:B----4-:R-:W-:-:S03]  /*20ce0*/  IMAD.WIDE R22, R0, 0x2, R8 ;  /* 0x0000000200167825 */ /* 0x010fc600078e0208 */
[----:B------:R-:W4:Y:S01]  /*20cf0*/  LDL.64 R8, [R1+0xf00] ;  /* 0x000f000001087983 */ /* 0x000f220000100a00 */
[----:B------:R-:W-:-:S03]  /*20d00*/  IMAD.WIDE R20, R0, 0x2, R26 ;  /* 0x0000000200147825 */ /* 0x000fc600078e021a */
[----:B------:R-:W4:Y:S04]  /*20d10*/  LDL.64 R26, [R1+0xf20] ;  /* 0x000f2000011a7983 */ /* 0x000f280000100a00 */
[----:B------:R1:W4:Y:S01]  /*20d20*/  LDG.E.U16 R118, desc[UR60][R20.64] ;  /* 0x0000003c14767981 */ /* 0x000322000c1e1500 */
[----:B---3--:R-:W-:-:S03]  /*20d30*/  IMAD.WIDE R18, R0, 0x2, R34 ;  /* 0x0000000200127825 */ /* 0x008fc600078e0222 */
[----:B------:R-:W3:Y:S01]  /*20d40*/  LDL.64 R34, [R1+0xef0] ;  /* 0x000ef00001227983 */ /* 0x000ee20000100a00 */
[----:B0-----:R-:W-:-:S03]  /*20d50*/  IMAD.WIDE R216, R0, 0x2, R38 ;  /* 0x0000000200d87825 */ /* 0x001fc600078e0226 */
[----:B------:R-:W3:Y:S04]  /*20d60*/  LDL.64 R38, [R1+0xf08] ;  /* 0x000f080001267983 */ /* 0x000ee80000100a00 */
[----:B------:R2:W3:Y:S04]  /*20d70*/  LDG.E.U16 R117, desc[UR60][R22.64] ;  /* 0x0000003c16757981 */ /* 0x0004e8000c1e1500 */
[----:B------:R-:W3:Y:S04]  /*20d80*/  LDG.E.U16 R178, desc[UR60][R18.64] ;  /* 0x0000003c12b27981 */ /* 0x000ee8000c1e1500 */
        /* <DEDUP_REMOVED lines=16> */
[----:B------:R-:W2:Y:S04]  /*20e90*/  LDG.E.U16 R115, desc[UR60][R16.64] ;  /* 0x0000003c10737981 */ /* 0x000ea8000c1e1500 */
[----:B------:R-:W2:Y:S04]  /*20ea0*/  LDL.64 R40, [R1+0xeb8] ;  /* 0x000eb80001287983 */ /* 0x000ea80000100a00 */
[----:B------:R0:W2:Y:S01]  /*20eb0*/  LDG.E.U16 R116, desc[UR60][R216.64] ;  /* 0x0000003cd8747981 */ /* 0x0000a2000c1e1500 */
[----:B----4-:R-:W-:-:S03]  /*20ec0*/  IMAD.WIDE R20, R0, 0x2, R8 ;  /* 0x0000000200147825 */ /* 0x010fc600078e0208 */
[----:B------:R-:W4:Y:S01]  /*20ed0*/  LDL.64 R8, [R1+0xea8] ;  /* 0x000ea80001087983 */ /* 0x000f220000100a00 */
[----:B------:R-:W-:-:S03]  /*20ee0*/  IMAD.WIDE R18, R0, 0x2, R26 ;  /* 0x0000000200127825 */ /* 0x000fc600078e021a */
[----:B------:R-:W4:Y:S01]  /*20ef0*/  LDL.64 R26, [R1+0xec8] ;  /* 0x000ec800011a7983 */ /* 0x000f220000100a00 */
[----:B0-----:R-:W-:-:S03]  /*20f00*/  IMAD.WIDE R216, R0, 0x2, R48 ;  /* 0x0000000200d87825 */ /* 0x001fc600078e0230 */
[----:B------:R0:W4:Y:S01]  /*20f10*/  LDG.E.U16 R161, desc[UR60][R18.64] ;  /* 0x0000003c12a17981 */ /* 0x000122000c1e1500 */
[----:B---3--:R-:W-:-:S03]  /*20f20*/  IMAD.WIDE R16, R0, 0x2, R34 ;  /* 0x0000000200107825 */ /* 0x008fc600078e0222 */
[----:B------:R-:W3:Y:S01]  /*20f30*/  LDL.64 R34, [R1+0xe98] ;  /* 0x000e980001227983 */ /* 0x000ee20000100a00 */
[----:B------:R-:W-:-:S03]  /*20f40*/  IMAD.WIDE R22, R0, 0x2, R38 ;  /* 0x0000000200167825 */ /* 0x000fc600078e0226 */
[----:B------:R-:W3:Y:S04]  /*20f50*/  LDL.64 R38, [R1+0xea0] ;  /* 0x000ea00001267983 */ /* 0x000ee80000100a00 */
[----:B------:R2:W3:Y:S04]  /*20f60*/  LDG.E.U16 R160, desc[UR60][R20.64] ;  /* 0x0000003c14a07981 */ /* 0x0004e8000c1e1500 */
[----:B------:R1:W3:Y:S04]  /*20f70*/  LDG.E.U16 R87, desc[UR60][R216.64] ;  /* 0x0000003cd8577981 */ /* 0x0002e8000c1e1500 */
[----:B------:R1:W3:Y:S01]  /*20f80*/  LDG.E.U16 R180, desc[UR60][R22.64] ;  /* 0x0000003c16b47981 */ /* 0x0002e2000c1e1500 */
[----:B0-----:R-:W-:-:S03]  /*20f90*/  IMAD.WIDE R18, R0, 0x2, R36 ;  /* 0x0000000200127825 */ /* 0x001fc600078e0224 */
[----:B------:R-:W3:Y:S04]  /*20fa0*/  LDL.64 R36, [R1+0xe90] ;  /* 0x000e900001247983 */ /* 0x000ee80000100a00 */
[----:B------:R0:W3:Y:S01]  /*20fb0*/  LDG.E.U16 R114, desc[UR60][R18.64] ;  /* 0x0000003c12727981 */ /* 0x0000e2000c1e1500 */
[----:B--2---:R-:W-:-:S03]  /*20fc0*/  IMAD.WIDE R20, R0, 0x2, R28 ;  /* 0x0000000200147825 */ /* 0x004fc600078e021c */
[----:B------:R-:W2:Y:S04]  /*20fd0*/  LDL.64 R28, [R1+0xe80] ;  /* 0x000e8000011c7983 */ /* 0x000ea80000100a00 */
[----:B------:R0:W2:Y:S01]  /*20fe0*/  LDG.E.U16 R113, desc[UR60][R20.64] ;  /* 0x0000003c14717981 */ /* 0x0000a2000c1e1500 */
[----:B-1----:R-:W-:-:S03]  /*20ff0*/  IMAD.WIDE R216, R0, 0x2, R32 ;  /* 0x0000000200d87825 */ /* 0x002fc600078e0220 */
[----:B------:R-:W2:Y:S01]  /*21000*/  LDL.64 R32, [R1+0xe88] ;  /* 0x000e880001207983 */ /* 0x000ea20000100a00 */
[----:B------:R-:W-:-:S03]  /*21010*/  IMAD.WIDE R22, R0, 0x2, R44 ;  /* 0x0000000200167825 */ /* 0x000fc600078e022c */
[----:B------:R-:W2:Y:S04]  /*21020*/  LDG.E.U16 R86, desc[UR60][R16.64] ;  /* 0x0000003c10567981 */ /* 0x000ea8000c1e1500 */
[----:B------:R1:W2:Y:S04]  /*21030*/  LDG.E.U16 R181, desc[UR60][R216.64] ;  /* 0x0000003cd8b57981 */ /* 0x0002a8000c1e1500 */
[----:B------:R1:W2:Y:S01]  /*21040*/  LDG.E.U16 R159, desc[UR60][R22.64] ;  /* 0x0000003c169f7981 */ /* 0x0002a2000c1e1500 */
[----:B0-----:R-:W-:-:S03]  /*21050*/  IMAD.WIDE R18, R0, 0x2, R30 ;  /* 0x0000000200127825 */ /* 0x001fc600078e021e */
[----:B------:R-:W2:Y:S04]  /*21060*/  LDL.64 R30, [R1+0xe78] ;  /* 0x000e7800011e7983 */ /* 0x000ea80000100a00 */
[----:B------:R4:W2:Y:S01]  /*21070*/  LDG.E.U16 R85, desc[UR60][R18.64] ;  /* 0x0000003c12557981 */ /* 0x0008a2000c1e1500 */
[----:B------:R-:W-:-:S03]  /*21080*/  IMAD.WIDE R20, R0, 0x2, R24 ;  /* 0x0000000200147825 */ /* 0x000fc600078e0218 */
[----:B------:R-:W2:Y:S01]  /*21090*/  LDL.64 R24, [R1+0xe58] ;  /* 0x000e580001187983 */ /* 0x000ea20000100a00 */
[----:B-1----:R-:W-:-:S03]  /*210a0*/  IMAD.WIDE R216, R0, 0x2, R42 ;  /* 0x0000000200d87825 */ /* 0x002fc600078e022a */
[----:B------:R-:W2:Y:S01]  /*210b0*/  LDL.64 R48, [R1+0xe60] ;  /* 0x000e600001307983 */ /* 0x000ea20000100a00 */
[----:B------:R-:W-:-:S03]  /*210c0*/  IMAD.WIDE R22, R0, 0x2, R40 ;  /* 0x0000000200167825 */ /* 0x000fc600078e0228 */
[----:B------:R3:W2:Y:S04]  /*210d0*/  LDG.E.U16 R158, desc[UR60][R216.64] ;  /* 0x0000003cd89e7981 */ /* 0x0006a8000c1e1500 */
[----:B------:R-:W2:Y:S04]  /*210e0*/  LDG.E.U16 R112, desc[UR60][R22.64] ;  /* 0x0000003c16707981 */ /* 0x000ea8000c1e1500 */
[----:B------:R-:W2:Y:S04]  /*210f0*/  LDG.E.U16 R84, desc[UR60][R20.64] ;  /* 0x0000003c14547981 */ /* 0x000ea8000c1e1500 */
[----:B------:R-:W2:Y:S01]  /*21100*/  LDL.64 R44, [R1+0xe18] ;  /* 0x000e1800012c7983 */ /* 0x000ea20000100a00 */
[----:B----4-:R-:W-:-:S03]  /*21110*/  IMAD.WIDE R18, R0, 0x2, R8 ;  /* 0x0000000200127825 */ /* 0x010fc600078e0208 */
[----:B------:R-:W4:Y:S01]  /*21120*/  LDL.64 R8, [R1+0xe50] ;  /* 0x000e500001087983 */ /* 0x000f220000100a00 */
[----:B------:R-:W-:-:S03]  /*21130*/  IMAD.WIDE R16, R0, 0x2, R26 ;  /* 0x0000000200107825 */ /* 0x000fc600078e021a */
[----:B------:R-:W4:Y:S04]  /*21140*/  LDL.64 R26, [R1+0xe70] ;  /* 0x000e7000011a7983 */ /* 0x000f280000100a00 */
[----:B------:R0:W4:Y:S01]  /*21150*/  LDG.E.U16 R182, desc[UR60][R16.64] ;  /* 0x0000003c10b67981 */ /* 0x000122000c1e1500 */
[----:B---3--:R-:W-:-:S03]  /*21160*/  IMAD.WIDE R216, R0, 0x2, R34 ;  /* 0x0000000200d87825 */ /* 0x008fc600078e0222 */
[----:B------:R-:W3:Y:S04]  /*21170*/  LDL.64 R34, [R1+0xe40] ;  /* 0x000e400001227983 */ /* 0x000ee80000100a00 */
[----:B------:R2:W3:Y:S01]  /*21180*/  LDG.E.U16 R183, desc[UR60][R18.64] ;  /* 0x0000003c12b77981 */ /* 0x0004e2000c1e1500 */
[----:B0-----:R-:W-:-:S03]  /*21190*/  IMAD.WIDE R16, R0, 0x2, R38 ;  /* 0x0000000200107825 */ /* 0x001fc600078e0226 */
[----:B------:R-:W3:Y:S04]  /*211a0*/  LDL.64 R38, [R1+0xe48] ;  /* 0x000e480001267983 */ /* 0x000ee80000100a00 */
[----:B------:R0:W3:Y:S04]  /*211b0*/  LDG.E.U16 R157, desc[UR60][R16.64] ;  /* 0x0000003c109d7981 */ /* 0x0000e8000c1e1500 */
[----:B------:R-:W3:Y:S01]  /*211c0*/  LDG.E.U16 R42, desc[UR60][R216.64] ;  /* 0x0000003cd82a7981 */ /* 0x000ee2000c1e1500 */
[----:B------:R-:W-:-:S03]  /*211d0*/  IMAD.WIDE R22, R0, 0x2, R36 ;  /* 0x0000000200167825 */ /* 0x000fc600078e0224 */
[----:B------:R-:W3:Y:S04]  /*211e0*/  LDL.64 R36, [R1+0xe38] ;  /* 0x000e380001247983 */ /* 0x000ee80000100a00 */
[----:B------:R-:W3:Y:S01]  /*211f0*/  LDG.E.U16 R83, desc[UR60][R22.64] ;  /* 0x0000003c16537981 */ /* 0x000ee2000c1e1500 */
[----:B--2---:R-:W-:-:S03]  /*21200*/  IMAD.WIDE R18, R0, 0x2, R28 ;  /* 0x0000000200127825 */ /* 0x004fc600078e021c */
[----:B------:R-:W2:Y:S04]  /*21210*/  LDL.64 R28, [R1+0xe28] ;  /* 0x000e2800011c7983 */ /* 0x000ea80000100a00 */
[----:B------:R1:W2:Y:S01]  /*21220*/  LDG.E.U16 R156, desc[UR60][R18.64] ;  /* 0x0000003c129c7981 */ /* 0x0002a2000c1e1500 */
[----:B------:R-:W-:-:S03]  /*21230*/  IMAD.WIDE R20, R0, 0x2, R32 ;  /* 0x0000000200147825 */ /* 0x000fc600078e0220 */
[----:B------:R-:W2:Y:S01]  /*21240*/  LDL.64 R32, [R1+0xe30] ;  /* 0x000e300001207983 */ /* 0x000ea20000100a00 */
[----:B0-----:R-:W-:-:S03]  /*21250*/  IMAD.WIDE R16, R0, 0x2, R30 ;  /* 0x0000000200107825 */ /* 0x001fc600078e021e */
[----:B------:R0:W2:Y:S04]  /*21260*/  LDG.E.U16 R184, desc[UR60][R20.64] ;  /* 0x0000003c14b87981 */ /* 0x0000a8000c1e1500 */
[----:B------:R-:W2:Y:S01]  /*21270*/  LDL.64 R30, [R1+0xe10] ;  /* 0x000e1000011e7983 */ /* 0x000ea20000100a00 */
[----:B-1----:R-:W-:-:S03]  /*21280*/  IMAD.WIDE R18, R0, 0x2, R24 ;  /* 0x0000000200127825 */ /* 0x002fc600078e0218 */
[----:B------:R4:W2:Y:S04]  /*21290*/  LDG.E.U16 R41, desc[UR60][R16.64] ;  /* 0x0000003c10297981 */ /* 0x0008a8000c1e1500 */
[----:B------:R-:W2:Y:S01]  /*212a0*/  LDL.64 R24, [R1+0xdf8] ;  /* 0x000df80001187983 */ /* 0x000ea20000100a00 */
[----:B------:R-:W-:-:S03]  /*212b0*/  IMAD.WIDE R22, R0, 0x2, R50 ;  /* 0x0000000200167825 */ /* 0x000fc600078e0232 */
[----:B------:R-:W2:Y:S01]  /*212c0*/  LDL.64 R50, [R1+0xe00] ;  /* 0x000e000001327983 */ /* 0x000ea20000100a00 */
[----:B0-----:R-:W-:-:S03]  /*212d0*/  IMAD.WIDE R20, R0, 0x2, R48 ;  /* 0x0000000200147825 */ /* 0x001fc600078e0230 */
[----:B------:R3:W2:Y:S04]  /*212e0*/  LDG.E.U16 R185, desc[UR60][R22.64] ;  /* 0x0000003c16b97981 */ /* 0x0006a8000c1e1500 */
[----:B------:R-:W2:Y:S04]  /*212f0*/  LDL.64 R48, [R1+0xde8] ;  /* 0x000de80001307983 */ /* 0x000ea80000100a00 */
[----:B------:R-:W2:Y:S04]  /*21300*/  LDG.E.U16 R155, desc[UR60][R20.64] ;  /* 0x0000003c149b7981 */ /* 0x000ea8000c1e1500 */
[----:B------:R-:W2:Y:S01]  /*21310*/  LDG.E.U16 R40, desc[UR60][R18.64] ;  /* 0x0000003c12287981 */ /* 0x000ea2000c1e1500 */
[----:B----4-:R-:W-:-:S03]  /*21320*/  IMAD.WIDE R16, R0, 0x2, R8 ;  /* 0x0000000200107825 */ /* 0x010fc600078e0208 */
[----:B------:R-:W4:Y:S01]  /*21330*/  LDL.64 R8, [R1+0xdf0] ;  /* 0x000df00001087983 */ /* 0x000f220000100a00 */
[----:B------:R-:W-:-:S03]  /*21340*/  IMAD.WIDE R216, R0, 0x2, R26 ;  /* 0x0000000200d87825 */ /* 0x000fc600078e021a */
[----:B------:R-:W4:Y:S04]  /*21350*/  LDL.64 R26, [R1+0xe08] ;  /* 0x000e0800011a7983 */ /* 0x000f280000100a00 */
[----:B------:R0:W4:Y:S01]  /*21360*/  LDG.E.U16 R82, desc[UR60][R216.64] ;  /* 0x0000003cd8527981 */ /* 0x000122000c1e1500 */
[----:B---3--:R-:W-:-:S03]  /*21370*/  IMAD.WIDE R22, R0, 0x2, R34 ;  /* 0x0000000200167825 */ /* 0x008fc600078e0222 */
[----:B------:R-:W3:Y:S04]  /*21380*/  LDL.64 R34, [R1+0xde0] ;  /* 0x000de00001227983 */ /* 0x000ee80000100a00 */
[----:B------:R-:W3:Y:S01]  /*21390*/  LDG.E.U16 R81, desc[UR60][R16.64] ;  /* 0x0000003c10517981 */ /* 0x000ee2000c1e1500 */
[----:B0-----:R-:W-:-:S03]  /*213a0*/  IMAD.WIDE R216, R0, 0x2, R38 ;  /* 0x0000000200d87825 */ /* 0x001fc600078e0226 */
[----:B------:R-:W3:Y:S04]  /*213b0*/  LDG.E.U16 R154, desc[UR60][R22.64] ;  /* 0x0000003c169a7981 */ /* 0x000ee8000c1e1500 */
[----:B------:R0:W3:Y:S01]  /*213c0*/  LDG.E.U16 R186, desc[UR60][R216.64] ;  /* 0x0000003cd8ba7981 */ /* 0x0000e2000c1e1500 */
[----:B------:R-:W-:-:S03]  /*213d0*/  IMAD.WIDE R20, R0, 0x2, R36 ;  /* 0x0000000200147825 */ /* 0x000fc600078e0224 */
[----:B------:R-:W3:Y:S01]  /*213e0*/  LDL.64 R36, [R1+0xdd8] ;  /* 0x000dd80001247983 */ /* 0x000ee20000100a00 */
[----:B0-----:R-:W-:-:S03]  /*213f0*/  IMAD.WIDE R216, R0, 0x2, R52 ;  /* 0x0000000200d87825 */ /* 0x001fc600078e0234 */
[----:B------:R0:W3:Y:S01]  /*21400*/  LDG.E.U16 R39, desc[UR60][R20.64] ;  /* 0x0000003c14277981 */ /* 0x0000e2000c1e1500 */
[----:B--2---:R-:W-:-:S03]  /*21410*/  IMAD.WIDE R16, R0, 0x2, R28 ;  /* 0x0000000200107825 */ /* 0x004fc600078e021c */
[----:B------:R-:W2:Y:S01]  /*21420*/  LDL.64 R28, [R1+0xdc8] ;  /* 0x000dc800011c7983 */ /* 0x000ea20000100a00 */
[----:B------:R-:W-:-:S03]  /*21430*/  IMAD.WIDE R22, R0, 0x2, R44 ;  /* 0x0000000200167825 */ /* 0x000fc600078e022c */
[----:B------:R-:W2:Y:S01]  /*21440*/  LDL.64 R44, [R1+0xdc0] ;  /* 0x000dc000012c7983 */ /* 0x000ea20000100a00 */
[----:B------:R-:W-:-:S03]  /*21450*/  IMAD.WIDE R18, R0, 0x2, R32 ;  /* 0x0000000200127825 */ /* 0x000fc600078e0220 */
[----:B------:R-:W2:Y:S04]  /*21460*/  LDL.64 R32, [R1+0xdd0] ;  /* 0x000dd00001207983 */ /* 0x000ea80000100a00 */
[----:B------:R1:W2:Y:S04]  /*21470*/  LDG.E.U16 R153, desc[UR60][R216.64] ;  /* 0x0000003cd8997981 */ /* 0x0002a8000c1e1500 */
[----:B------:R-:W2:Y:S04]  /*21480*/  LDG.E.U16 R38, desc[UR60][R22.64] ;  /* 0x0000003c16267981 */ /* 0x000ea8000c1e1500 */
[----:B------:R1:W2:Y:S04]  /*21490*/  LDG.E.U16 R187, desc[UR60][R16.64] ;  /* 0x0000003c10bb7981 */ /* 0x0002a8000c1e1500 */
[----:B------:R4:W2:Y:S01]  /*214a0*/  LDG.E.U16 R80, desc[UR60][R18.64] ;  /* 0x0000003c12507981 */ /* 0x0008a2000c1e1500 */
[----:B0-----:R-:W-:-:S03]  /*214b0*/  IMAD.WIDE R20, R0, 0x2, R30 ;  /* 0x0000000200147825 */ /* 0x001fc600078e021e */
[----:B------:R-:W2:Y:S04]  /*214c0*/  LDL.64 R30, [R1+0xdb8] ;  /* 0x000db800011e7983 */ /* 0x000ea80000100a00 */
[----:B------:R0:W2:Y:S01]  /*214d0*/  LDG.E.U16 R79, desc[UR60][R20.64] ;  /* 0x0000003c144f7981 */ /* 0x0000a2000c1e1500 */
[----:B-1----:R-:W-:-:S03]  /*214e0*/  IMAD.WIDE R216, R0, 0x2, R24 ;  /* 0x0000000200d87825 */ /* 0x002fc600078e0218 */
[----:B------:R-:W2:Y:S01]  /*214f0*/  LDL.64 R24, [R1+0xda0] ;  /* 0x000da00001187983 */ /* 0x000ea20000100a00 */
[----:B------:R-:W-:-:S03]  /*21500*/  IMAD.WIDE R16, R0, 0x2, R50 ;  /* 0x0000000200107825 */ /* 0x000fc600078e0232 */
[----:B------:R-:W2:Y:S04]  /*21510*/  LDL.64 R50, [R1+0xd78] ;  /* 0x000d780001327983 */ /* 0x000ea80000100a00 */
[----:B------:R-:W2:Y:S04]  /*21520*/  LDG.E.U16 R152, desc[UR60][R16.64] ;  /* 0x0000003c10987981 */ /* 0x000ea8000c1e1500 */
[----:B------:R-:W2:Y:S01]  /*21530*/  LDL.64 R52, [R1+0xd58] ;  /* 0x000d580001347983 */ /* 0x000ea20000100a00 */
[----:B----4-:R-:W-:-:S03]  /*21540*/  IMAD.WIDE R22, R0, 0x2, R8 ;  /* 0x0000000200167825 */ /* 0x010fc600078e0208 */
[----:B------:R-:W4:Y:S01]  /*21550*/  LDL.64 R8, [R1+0xd98] ;  /* 0x000d980001087983 */ /* 0x000f220000100a00 */
[----:B------:R-:W-:-:S03]  /*21560*/  IMAD.WIDE R18, R0, 0x2, R26 ;  /* 0x0000000200127825 */ /* 0x000fc600078e021a */
[----:B------:R-:W4:Y:S04]  /*21570*/  LDL.64 R26, [R1+0xdb0] ;  /* 0x000db000011a7983 */ /* 0x000f280000100a00 */
[----:B------:R3:W4:Y:S01]  /*21580*/  LDG.E.U16 R188, desc[UR60][R18.64] ;  /* 0x0000003c12bc7981 */ /* 0x000722000c1e1500 */
[----:B0-----:R-:W-:-:S03]  /*21590*/  IMAD.WIDE R20, R0, 0x2, R48 ;  /* 0x0000000200147825 */ /* 0x001fc600078e0230 */
[----:B------:R-:W4:Y:S04]  /*215a0*/  LDL.64 R48, [R1+0xd70] ;  /* 0x000d700001307983 */ /* 0x000f280000100a00 */
[----:B------:R2:W4:Y:S01]  /*215b0*/  LDG.E.U16 R78, desc[UR60][R22.64] ;  /* 0x0000003c164e7981 */ /* 0x000522000c1e1500 */
[----:B---3--:R-:W-:-:S03]  /*215c0*/  IMAD.WIDE R18, R0, 0x2, R34 ;  /* 0x0000000200127825 */ /* 0x008fc600078e0222 */
[----:B------:R-:W3:Y:S04]  /*215d0*/  LDL.64 R34, [R1+0xd88] ;  /* 0x000d880001227983 */ /* 0x000ee80000100a00 */
[----:B------:R0:W3:Y:S04]  /*215e0*/  LDG.E.U16 R189, desc[UR60][R20.64] ;  /* 0x0000003c14bd7981 */ /* 0x0000e8000c1e1500 */
[----:B------:R-:W3:Y:S01]  /*215f0*/  LDG.E.U16 R151, desc[UR60][R18.64] ;  /* 0x0000003c12977981 */ /* 0x000ee2000c1e1500 */
[----:B------:R-:W-:-:S03]  /*21600*/  IMAD.WIDE R16, R0, 0x2, R36 ;  /* 0x0000000200107825 */ /* 0x000fc600078e0224 */
[----:B------:R1:W3:Y:S04]  /*21610*/  LDG.E.U16 R37, desc[UR60][R216.64] ;  /* 0x0000003cd8257981 */ /* 0x0002e8000c1e1500 */
[----:B------:R-:W3:Y:S01]  /*21620*/  LDG.E.U16 R36, desc[UR60][R16.64] ;  /* 0x0000003c10247981 */ /* 0x000ee2000c1e1500 */
[----:B--2---:R-:W-:-:S03]  /*21630*/  IMAD.WIDE R22, R0, 0x2, R28 ;  /* 0x0000000200167825 */ /* 0x004fc600078e021c */
[----:B------:R-:W2:Y:S01]  /*21640*/  LDL.64 R28, [R1+0xd60] ;  /* 0x000d6000011c7983 */ /* 0x000ea20000100a00 */
[----:B0-----:R-:W-:-:S03]  /*21650*/  IMAD.WIDE R20, R0, 0x2, R44 ;  /* 0x0000000200147825 */ /* 0x001fc600078e022c */
[----:B------:R-:W2:Y:S01]  /*21660*/  LDL.64 R44, [R1+0xd50] ;  /* 0x000d5000012c7983 */ /* 0x000ea20000100a00 */
[----:B-1----:R-:W-:-:S03]  /*21670*/  IMAD.WIDE R216, R0, 0x2, R32 ;  /* 0x0000000200d87825 */ /* 0x002fc600078e0220 */
[----:B------:R-:W2:Y:S04]  /*21680*/  LDL.64 R32, [R1+0xd68] ;  /* 0x000d680001207983 */ /* 0x000ea80000100a00 */
[----:B------:R0:W2:Y:S04]  /*21690*/  LDG.E.U16 R190, desc[UR60][R22.64] ;  /* 0x0000003c16be7981 */ /* 0x0000a8000c1e1500 */
[----:B------:R-:W2:Y:S04]  /*216a0*/  LDG.E.U16 R150, desc[UR60][R20.64] ;  /* 0x0000003c14967981 */ /* 0x000ea8000c1e1500 */
[----:B------:R-:W2:Y:S01]  /*216b0*/  LDG.E.U16 R77, desc[UR60][R216.64] ;  /* 0x0000003cd84d7981 */ /* 0x000ea2000c1e1500 */
[----:B------:R-:W-:-:S03]  /*216c0*/  IMAD.WIDE R18, R0, 0x2, R30 ;  /* 0x0000000200127825 */ /* 0x000fc600078e021e */
[----:B------:R-:W2:Y:S01]  /*216d0*/  LDL.64 R30, [R1+0xd48] ;  /* 0x000d4800011e7983 */ /* 0x000ea20000100a00 */
[----:B0-----:R-:W-:-:S03]  /*216e0*/  IMAD.WIDE R22, R0, 0x2, R24 ;  /* 0x0000000200167825 */ /* 0x001fc600078e0218 */
[----:B------:R-:W2:Y:S04]  /*216f0*/  LDL.64 R24, [R1+0xd40] ;  /* 0x000d400001187983 */ /* 0x000ea80000100a00 */
[----:B------:R0:W2:Y:S02]  /*21700*/  LDG.E.U16 R149, desc[UR60][R22.64] ;  /* 0x0000003c16957981 */ /* 0x0000a4000c1e1500 */
[C---:B0-----:R-:W-:Y:S02]  /*21710*/  IMAD.WIDE R22, R0.reuse, 0x2, R50 ;  /* 0x0000000200167825 */ /* 0x041fe400078e0232 */
[----:B------:R-:W2:Y:S02]  /*21720*/  LDL.64 R50, [R1+0xd18] ;  /* 0x000d180001327983 */ /* 0x000ea40000100a00 */
[----:B----4-:R-:W-:-:S02]  /*21730*/  IMAD.WIDE R20, R0, 0x2, R8 ;  /* 0x0000000200147825 */ /* 0x010fc400078e0208 */
[----:B------:R-:W4:Y:S02]  /*21740*/  LDL.64 R8, [R1+0xd38] ;  /* 0x000d380001087983 */ /* 0x000f240000100a00 */
[C---:B------:R-:W-:Y:S02]  /*21750*/  IMAD.WIDE R16, R0.reuse, 0x2, R26 ;  /* 0x0000000200107825 */ /* 0x040fe400078e021a */
[----:B------:R0:W4:Y:S02]  /*21760*/  LDG.E.U16 R26, desc[UR60][R18.64] ;  /* 0x0000003c121a7981 */ /* 0x000124000c1e1500 */
[C---:B------:R-:W-:Y:S02]  /*21770*/  IMAD.WIDE R216, R0.reuse, 0x2, R58 ;  /* 0x0000000200d87825 */ /* 0x040fe400078e023a */
[----:B------:R3:W4:Y:S04]  /*21780*/  LDG.E.U16 R76, desc[UR60][R16.64] ;  /* 0x0000003c104c7981 */ /* 0x000728000c1e1500 */
[----:B------:R-:W4:Y:S01]  /*21790*/  LDL.64 R58, [R1+0xd20] ;  /* 0x000d2000013a7983 */ /* 0x000f220000100a00 */
[----:B0-----:R-:W-:-:S03]  /*217a0*/  IMAD.WIDE R18, R0, 0x2, R56 ;  /* 0x0000000200127825 */ /* 0x001fc600078e0238 */
[----:B------:R-:W4:Y:S01]  /*217b0*/  LDG.E.U16 R191, desc[UR60][R216.64] ;  /* 0x0000003cd8bf7981 */ /* 0x000f22000c1e1500 */
        /* <DEDUP_REMOVED lines=8> */
[----:B--2---:R-:W-:-:S03]  /*21840*/  IMAD.WIDE R16, R0, 0x2, R28 ;  /* 0x0000000200107825 */ /* 0x004fc600078e021c */
[----:B------:R-:W2:Y:S04]  /*21850*/  LDL.64 R28, [R1+0xd08] ;  /* 0x000d0800011c7983 */ /* 0x000ea80000100a00 */
[----:B------:R-:W2:Y:S01]  /*21860*/  LDL.64 R54, [R1+0xcf8] ;  /* 0x000cf80001367983 */ /* 0x000ea20000100a00 */
[----:B-1----:R-:W-:-:S03]  /*21870*/  IMAD.WIDE R18, R0, 0x2, R32 ;  /* 0x0000000200127825 */ /* 0x002fc600078e0220 */
[----:B------:R0:W2:Y:S04]  /*21880*/  LDG.E.U16 R32, desc[UR60][R22.64] ;  /* 0x0000003c16207981 */ /* 0x0000a8000c1e1500 */
[----:B------:R1:W2:Y:S04]  /*21890*/  LDG.E.U16 R148, desc[UR60][R216.64] ;  /* 0x0000003cd8947981 */ /* 0x0002a8000c1e1500 */
[----:B------:R1:W2:Y:S01]  /*218a0*/  LDG.E.U16 R74, desc[UR60][R20.64] ;  /* 0x0000003c144a7981 */ /* 0x0002a2000c1e1500 */
[----:B0-----:R-:W-:-:S03]  /*218b0*/  IMAD.WIDE R22, R0, 0x2, R44 ;  /* 0x0000000200167825 */ /* 0x001fc600078e022c */
[----:B------:R0:W2:Y:S01]  /*218c0*/  LDG.E.U16 R193, desc[UR60][R18.64] ;  /* 0x0000003c12c17981 */ /* 0x0000a2000c1e1500 */
[----:B-1----:R-:W-:-:S03]  /*218d0*/  IMAD.WIDE R216, R0, 0x2, R52 ;  /* 0x0000000200d87825 */ /* 0x002fc600078e0234 */
[----:B------:R-:W2:Y:S01]  /*218e0*/  LDL.64 R44, [R1+0xcf0] ;  /* 0x000cf000012c7983 */ /* 0x000ea20000100a00 */
[----:B------:R-:W-:-:S03]  /*218f0*/  IMAD.WIDE R20, R0, 0x2, R30 ;  /* 0x0000000200147825 */ /* 0x000fc600078e021e */
[----:B------:R-:W2:Y:S04]  /*21900*/  LDL.64 R52, [R1+0xce8] ;  /* 0x000ce80001347983 */ /* 0x000ea80000100a00 */
[----:B------:R-:W2:Y:S01]  /*21910*/  LDG.E.U16 R147, desc[UR60][R16.64] ;  /* 0x0000003c10937981 */ /* 0x000ea2000c1e1500 */
[----:B0-----:R-:W-:-:S03]  /*21920*/  IMAD.WIDE R18, R0, 0x2, R24 ;  /* 0x0000000200127825 */ /* 0x001fc600078e0218 */
[----:B------:R-:W2:Y:S04]  /*21930*/  LDL.64 R24, [R1+0xce0] ;  /* 0x000ce00001187983 */ /* 0x000ea80000100a00 */
[----:B------:R0:W2:Y:S04]  /*21940*/  LDG.E.U16 R194, desc[UR60][R20.64] ;  /* 0x0000003c14c27981 */ /* 0x0000a8000c1e1500 */
[----:B------:R1:W2:Y:S04]  /*21950*/  LDG.E.U16 R146, desc[UR60][R18.64] ;  /* 0x0000003c12927981 */ /* 0x0002a8000c1e1500 */
[----:B------:R-:W2:Y:S01]  /*21960*/  LDG.E.U16 R73, desc[UR60][R22.64] ;  /* 0x0000003c16497981 */ /* 0x000ea2000c1e1500 */
[----:B0-----:R-:W-:-:S03]  /*21970*/  IMAD.WIDE R20, R0, 0x2, R62 ;  /* 0x0000000200147825 */ /* 0x001fc600078e023e */
[----:B------:R-:W2:Y:S01]  /*21980*/  LDL.64 R62, [R1+0xca0] ;  /* 0x000ca000013e7983 */ /* 0x000ea20000100a00 */
[----:B-1----:R-:W-:-:S03]  /*21990*/  IMAD.WIDE R18, R0, 0x2, R60 ;  /* 0x0000000200127825 */ /* 0x002fc600078e023c */
[----:B------:R-:W2:Y:S04]  /*219a0*/  LDL.64 R60, [R1+0xcc8] ;  /* 0x000cc800013c7983 */ /* 0x000ea80000100a00 */
[----:B------:R0:W2:Y:S04]  /*219b0*/  LDG.E.U16 R71, desc[UR60][R20.64] ;  /* 0x0000003c14477981 */ /* 0x0000a8000c1e1500 */
[----:B------:R-:W2:Y:S04]  /*219c0*/  LDG.E.U16 R195, desc[UR60][R18.64] ;  /* 0x0000003c12c37981 */ /* 0x000ea8000c1e1500 */
[----:B------:R-:W2:Y:S01]  /*219d0*/  LDL.64 R22, [R1+0xca8] ;  /* 0x000ca80001167983 */ /* 0x000ea20000100a00 */
[----:B0-----:R-:W-:-:S03]  /*219e0*/  IMAD.WIDE R20, R0, 0x2, R50 ;  /* 0x0000000200147825 */ /* 0x001fc600078e0232 */
[----:B------:R-:W2:Y:S04]  /*219f0*/  LDL.64 R50, [R1+0xcb8] ;  /* 0x000cb80001327983 */ /* 0x000ea80000100a00 */
[----:B------:R-:W2:Y:S01]  /*21a00*/  LDG.E.U16 R31, desc[UR60][R216.64] ;  /* 0x0000003cd81f7981 */ /* 0x000ea2000c1e1500 */
[----:B----4-:R-:W-:-:S03]  /*21a10*/  IMAD.WIDE R16, R0, 0x2, R8 ;  /* 0x0000000200107825 */ /* 0x010fc600078e0208 */
[----:B------:R-:W4:Y:S04]  /*21a20*/  LDL.64 R8, [R1+0xcd8] ;  /* 0x000cd80001087983 */ /* 0x000f280000100a00 */
[----:B------:R0:W4:Y:S02]  /*21a30*/  LDG.E.U16 R30, desc[UR60][R16.64] ;  /* 0x0000003c101e7981 */ /* 0x000124000c1e1500 */
[C---:B0-----:R-:W-:Y:S02]  /*21a40*/  IMAD.WIDE R16, R0.reuse, 0x2, R58 ;  /* 0x0000000200107825 */ /* 0x041fe400078e023a */
[----:B------:R-:W4:Y:S04]  /*21a50*/  LDL.64 R58, [R1+0xcc0] ;  /* 0x000cc000013a7983 */ /* 0x000f280000100a00 */
[----:B------:R2:W4:Y:S01]  /*21a60*/  LDG.E.U16 R145, desc[UR60][R16.64] ;  /* 0x0000003c10917981 */ /* 0x000522000c1e1500 */
[----:B---3--:R-:W-:-:S03]  /*21a70*/  IMAD.WIDE R18, R0, 0x2, R48 ;  /* 0x0000000200127825 */ /* 0x008fc600078e0230 */
[----:B------:R-:W3:Y:S04]  /*21a80*/  LDL.64 R48, [R1+0xcb0] ;  /* 0x000cb00001307983 */ /* 0x000ee80000100a00 */
[----:B------:R0:W3:Y:S01]  /*21a90*/  LDG.E.U16 R70, desc[UR60][R18.64] ;  /* 0x0000003c12467981 */ /* 0x0000e2000c1e1500 */
[----:B--2---:R-:W-:-:S03]  /*21aa0*/  IMAD.WIDE R16, R0, 0x2, R28 ;  /* 0x0000000200107825 */ /* 0x004fc600078e021c */
[----:B------:R1:W2:Y:S04]  /*21ab0*/  LDG.E.U16 R29, desc[UR60][R20.64] ;  /* 0x0000003c141d7981 */ /* 0x0002a8000c1e1500 */
[----:B------:R1:W2:Y:S01]  /*21ac0*/  LDG.E.U16 R196, desc[UR60][R16.64] ;  /* 0x0000003c10c47981 */ /* 0x0002a2000c1e1500 */
[----:B0-----:R-:W-:-:S03]  /*21ad0*/  IMAD.WIDE R18, R0, 0x2, R54 ;  /* 0x0000000200127825 */ /* 0x001fc600078e0236 */
[----:B------:R-:W2:Y:S01]  /*21ae0*/  LDL.64 R54, [R1+0xc98] ;  /* 0x000c980001367983 */ /* 0x000ea20000100a00 */
[----:B-1----:R-:W-:-:S03]  /*21af0*/  IMAD.WIDE R20, R0, 0x2, R56 ;  /* 0x0000000200147825 */ /* 0x002fc600078e0238 */
[----:B------:R-:W2:Y:S04]  /*21b00*/  LDG.E.U16 R28, desc[UR60][R18.64] ;  /* 0x0000003c121c7981 */ /* 0x000ea8000c1e1500 */
[----:B------:R0:W2:Y:S04]  /*21b10*/  LDG.E.U16 R144, desc[UR60][R20.64] ;  /* 0x0000003c14907981 */ /* 0x0000a8000c1e1500 */
[----:B------:R-:W2:Y:S01]  /*21b20*/  LDL.64 R56, [R1+0xc88] ;  /* 0x000c880001387983 */ /* 0x000ea20000100a00 */
[----:B------:R-:W-:-:S03]  /*21b30*/  IMAD.WIDE R16, R0, 0x2, R44 ;  /* 0x0000000200107825 */ /* 0x000fc600078e022c */
[----:B------:R-:W2:Y:S01]  /*21b40*/  LDL.64 R44, [R1+0xc90] ;  /* 0x000c9000012c7983 */ /* 0x000ea20000100a00 */
[----:B0-----:R-:W-:-:S03]  /*21b50*/  IMAD.WIDE R20, R0, 0x2, R52 ;  /* 0x0000000200147825 */ /* 0x001fc600078e0234 */
[----:B------:R-:W2:Y:S04]  /*21b60*/  LDL.64 R52, [R1+0xc80] ;  /* 0x000c800001347983 */ /* 0x000ea80000100a00 */
[----:B------:R-:W2:Y:S01]  /*21b70*/  LDG.E.U16 R69, desc[UR60][R16.64] ;  /* 0x0000003c10457981 */ /* 0x000ea2000c1e1500 */
[----:B------:R-:W-:-:S03]  /*21b80*/  IMAD.WIDE R18, R0, 0x2, R24 ;  /* 0x0000000200127825 */ /* 0x000fc600078e0218 */
[----:B------:R0:W2:Y:S04]  /*21b90*/  LDG.E.U16 R197, desc[UR60][R20.64] ;  /* 0x0000003c14c57981 */ /* 0x0000a8000c1e1500 */
[----:B------:R1:W2:Y:S01]  /*21ba0*/  LDG.E.U16 R143, desc[UR60][R18.64] ;  /* 0x0000003c128f7981 */ /* 0x0002a2000c1e1500 */
[----:B0-----:R-:W-:-:S03]  /*21bb0*/  IMAD.WIDE R20, R0, 0x2, R64 ;  /* 0x0000000200147825 */ /* 0x001fc600078e0240 */
[----:B------:R-:W2:Y:S04]  /*21bc0*/  LDL.64 R64, [R1+0xc60] ;  /* 0x000c600001407983 */ /* 0x000ea80000100a00 */
[----:B------:R0:W2:Y:S01]  /*21bd0*/  LDG.E.U16 R68, desc[UR60][R20.64] ;  /* 0x0000003c14447981 */ /* 0x0000a2000c1e1500 */
[----:B-1----:R-:W-:-:S03]  /*21be0*/  IMAD.WIDE R18, R0, 0x2, R60 ;  /* 0x0000000200127825 */ /* 0x002fc600078e023c */
[----:B------:R-:W2:Y:S04]  /*21bf0*/  LDL.64 R60, [R1+0xc48] ;  /* 0x000c4800013c7983 */ /* 0x000ea80000100a00 */
[----:B------:R-:W2:Y:S01]  /*21c00*/  LDG.E.U16 R198, desc[UR60][R18.64] ;  /* 0x0000003c12c67981 */ /* 0x000ea2000c1e1500 */
[----:B0-----:R-:W-:-:S03]  /*21c10*/  IMAD.WIDE R20, R0, 0x2, R50 ;  /* 0x0000000200147825 */ /* 0x001fc600078e0232 */
[----:B------:R-:W2:Y:S04]  /*21c20*/  LDL.64 R50, [R1+0xc28] ;  /* 0x000c280001327983 */ /* 0x000ea80000100a00 */
[----:B------:R0:W2:Y:S01]  /*21c30*/  LDG.E.U16 R27, desc[UR60][R20.64] ;  /* 0x0000003c141b7981 */ /* 0x0000a2000c1e1500 */
[----:B----4-:R-:W-:-:S03]  /*21c40*/  IMAD.WIDE R16, R0, 0x2, R8 ;  /* 0x0000000200107825 */ /* 0x010fc600078e0208 */
[----:B------:R-:W4:Y:S04]  /*21c50*/  LDL.64 R8, [R1+0xc68] ;  /* 0x000c680001087983 */ /* 0x000f280000100a00 */
[----:B------:R1:W4:Y:S01]  /*21c60*/  LDG.E.U16 R24, desc[UR60][R16.64] ;  /* 0x0000003c10187981 */ /* 0x000322000c1e1500 */
[----:B0-----:R-:W-:-:S03]  /*21c70*/  IMAD.WIDE R20, R0, 0x2, R62 ;  /* 0x0000000200147825 */ /* 0x001fc600078e023e */
[----:B------:R-:W4:Y:S04]  /*21c80*/  LDL.64 R62, [R1+0xc00] ;  /* 0x000c0000013e7983 */ /* 0x000f280000100a00 */
[----:B------:R-:W4:Y:S01]  /*21c90*/  LDG.E.U16 R141, desc[UR60][R20.64] ;  /* 0x0000003c148d7981 */ /* 0x000f22000c1e1500 */
[----:B-1----:R-:W-:-:S03]  /*21ca0*/  IMAD.WIDE R16, R0, 0x2, R58 ;  /* 0x0000000200107825 */ /* 0x002fc600078e023a */
[----:B------:R-:W4:Y:S04]  /*21cb0*/  LDL.64 R58, [R1+0xc40] ;  /* 0x000c4000013a7983 */ /* 0x000f280000100a00 */
[----:B------:R0:W4:Y:S01]  /*21cc0*/  LDG.E.U16 R142, desc[UR60][R16.64] ;  /* 0x0000003c108e7981 */ /* 0x000122000c1e1500 */
[----:B---3--:R-:W-:-:S03]  /*21cd0*/  IMAD.WIDE R18, R0, 0x2, R48 ;  /* 0x0000000200127825 */ /* 0x008fc600078e0230 */
[----:B------:R-:W3:Y:S01]  /*21ce0*/  LDL.64 R48, [R1+0xc20] ;  /* 0x000c200001307983 */ /* 0x000ee20000100a00 */
[----:B0-----:R-:W-:-:S03]  /*21cf0*/  IMAD.WIDE R16, R0, 0x2, R22 ;  /* 0x0000000200107825 */ /* 0x001fc600078e0216 */
[----:B------:R-:W3:Y:S04]  /*21d00*/  LDL.64 R22, [R1+0xc08] ;  /* 0x000c080001167983 */ /* 0x000ee80000100a00 */
[----:B------:R2:W3:Y:S04]  /*21d10*/  LDG.E.U16 R67, desc[UR60][R18.64] ;  /* 0x0000003c12437981 */ /* 0x0004e8000c1e1500 */
[----:B------:R0:W3:Y:S01]  /*21d20*/  LDG.E.U16 R199, desc[UR60][R16.64] ;  /* 0x0000003c10c77981 */ /* 0x0000e2000c1e1500 */
[----:B--2---:R-:W-:-:S03]  /*21d30*/  IMAD.WIDE R18, R0, 0x2, R54 ;  /* 0x0000000200127825 */ /* 0x004fc600078e0236 */
[----:B------:R-:W2:Y:S04]  /*21d40*/  LDL.64 R54, [R1+0xbe8] ;  /* 0x000be80001367983 */ /* 0x000ea80000100a00 */
[----:B------:R1:W2:Y:S01]  /*21d50*/  LDG.E.U16 R25, desc[UR60][R18.64] ;  /* 0x0000003c12197981 */ /* 0x0002a2000c1e1500 */
[----:B------:R-:W-:-:S03]  /*21d60*/  IMAD.WIDE R20, R0, 0x2, R56 ;  /* 0x0000000200147825 */ /* 0x000fc600078e0238 */
[----:B------:R-:W2:Y:S01]  /*21d70*/  LDL.64 R56, [R1+0xbc8] ;  /* 0x000bc80001387983 */ /* 0x000ea20000100a00 */
[----:B0-----:R-:W-:-:S03]  /*21d80*/  IMAD.WIDE R16, R0, 0x2, R44 ;  /* 0x0000000200107825 */ /* 0x001fc600078e022c */
[----:B------:R-:W2:Y:S01]  /*21d90*/  LDL.64 R44, [R1+0xbe0] ;  /* 0x000be000012c7983 */ /* 0x000ea20000100a00 */
[----:B-1----:R-:W-:-:S03]  /*21da0*/  IMAD.WIDE R18, R0, 0x2, R52 ;  /* 0x0000000200127825 */ /* 0x002fc600078e0234 */
[----:B------:R-:W2:Y:S04]  /*21db0*/  LDL.64 R52, [R1+0xba8] ;  /* 0x000ba80001347983 */ /* 0x000ea80000100a00 */
[----:B------:R-:W2:Y:S04]  /*21dc0*/  LDG.E.U16 R66, desc[UR60][R16.64] ;  /* 0x0000003c10427981 */ /* 0x000ea8000c1e1500 */
        /* <DEDUP_REMOVED lines=59> */
[----:B------:R2:W3:Y:S04]  /*22180*/  LDG.E.U16 R213, desc[UR60][R18.64] ;  /* 0x0000003c12d57981 */ /* 0x0004e8000c1e1500 */
[----:B------:R0:W3:Y:S04]  /*22190*/  LDG.E.U16 R214, desc[UR60][R16.64] ;  /* 0x0000003c10d67981 */ /* 0x0000e8000c1e1500 */
[----:B------:R-:W3:Y:S01]  /*221a0*/  LDL.64 R22, [R1+0xb80] ;  /* 0x000b800001167983 */ /* 0x000ee20000100a00 */
        /* <DEDUP_REMOVED lines=8> */
[----:B------:R4:W2:Y:S04]  /*22230*/  LDG.E.U16 R7, desc[UR60][R16.64] ;  /* 0x0000003c10077981 */ /* 0x0008a8000c1e1500 */
[----:B------:R-:W2:Y:S01]  /*22240*/  LDL.64 R52, [R1+0xac0] ;  /* 0x000ac00001347983 */ /* 0x000ea20000100a00 */
[----:B----4-:R-:W-:-:S03]  /*22250*/  IMAD.WIDE R16, R0, 0x2, R8 ;  /* 0x0000000200107825 */ /* 0x010fc600078e0208 */
[----:B------:R0:W4:Y:S04]  /*22260*/  LDG.E.U16 R8, desc[UR60][R20.64] ;  /* 0x0000003c14087981 */ /* 0x000128000c1e1500 */
[----:B------:R1:W4:Y:S04]  /*22270*/  LDG.E.U16 R9, desc[UR60][R18.64] ;  /* 0x0000003c12097981 */ /* 0x000328000c1e1500 */
[----:B------:R-:W4:Y:S01]  /*22280*/  LDG.E.U16 R251, desc[UR60][R16.64] ;  /* 0x0000003c10fb7981 */ /* 0x000f22000c1e1500 */
[----:B0-----:R-:W-:-:S03]  /*22290*/  IMAD.WIDE R20, R0, 0x2, R106 ;  /* 0x0000000200147825 */ /* 0x001fc600078e026a */
[----:B------:R-:W4:Y:S01]  /*222a0*/  LDL.64 R106, [R1+0xaa0] ;  /* 0x000aa000016a7983 */ /* 0x000f220000100a00 */
[----:B-1----:R-:W-:-:S03]  /*222b0*/  IMAD.WIDE R18, R0, 0x2, R60 ;  /* 0x0000000200127825 */ /* 0x002fc600078e023c */
[----:B------:R-:W4:Y:S04]  /*222c0*/  LDL.64 R60, [R1+0xa80] ;  /* 0x000a8000013c7983 */ /* 0x000f280000100a00 */
[----:B------:R0:W4:Y:S04]  /*222d0*/  LDG.E.U16 R249, desc[UR60][R20.64] ;  /* 0x0000003c14f97981 */ /* 0x000128000c1e1500 */
[----:B------:R3:W4:Y:S01]  /*222e0*/  LDG.E.U16 R248, desc[UR60][R18.64] ;  /* 0x0000003c12f87981 */ /* 0x000722000c1e1500 */
[----:B0-----:R-:W-:-:S03]  /*222f0*/  IMAD.WIDE R20, R0, 0x2, R50 ;  /* 0x0000000200147825 */ /* 0x001fc600078e0232 */
[----:B------:R-:W4:Y:S01]  /*22300*/  LDL.64 R50, [R1+0xa20] ;  /* 0x000a200001327983 */ /* 0x000f220000100a00 */
[----:B---3--:R-:W-:-:S03]  /*22310*/  IMAD.WIDE R18, R0, 0x2, R48 ;  /* 0x0000000200127825 */ /* 0x008fc600078e0230 */
[----:B------:R-:W3:Y:S01]  /*22320*/  LDL.64 R48, [R1+0xa40] ;  /* 0x000a400001307983 */ /* 0x000ee20000100a00 */
[----:B------:R-:W-:-:S03]  /*22330*/  IMAD.WIDE R16, R0, 0x2, R58 ;  /* 0x0000000200107825 */ /* 0x000fc600078e023a */
[----:B------:R0:W3:Y:S04]  /*22340*/  LDG.E.U16 R245, desc[UR60][R20.64] ;  /* 0x0000003c14f57981 */ /* 0x0000e8000c1e1500 */
[----:B------:R2:W3:Y:S04]  /*22350*/  LDG.E.U16 R243, desc[UR60][R18.64] ;  /* 0x0000003c12f37981 */ /* 0x0004e8000c1e1500 */
[----:B------:R-:W3:Y:S01]  /*22360*/  LDL.64 R58, [R1+0xa60] ;  /* 0x000a6000013a7983 */ /* 0x000ee20000100a00 */
[----:B0-----:R-:W-:-:S03]  /*22370*/  IMAD.WIDE R20, R0, 0x2, R64 ;  /* 0x0000000200147825 */ /* 0x001fc600078e0240 */
[----:B------:R-:W3:Y:S01]  /*22380*/  LDL.64 R64, [R1+0x9e0] ;  /* 0x0009e00001407983 */ /* 0x000ee20000100a00 */
[----:B--2---:R-:W-:-:S03]  /*22390*/  IMAD.WIDE R18, R0, 0x2, R54 ;  /* 0x0000000200127825 */ /* 0x004fc600078e0236 */
[----:B------:R0:W2:Y:S04]  /*223a0*/  LDG.E.U16 R246, desc[UR60][R16.64] ;  /* 0x0000003c10f67981 */ /* 0x0000a8000c1e1500 */
[----:B------:R1:W2:Y:S04]  /*223b0*/  LDG.E.U16 R241, desc[UR60][R20.64] ;  /* 0x0000003c14f17981 */ /* 0x0002a8000c1e1500 */
[----:B------:R1:W2:Y:S01]  /*223c0*/  LDG.E.U16 R240, desc[UR60][R18.64] ;  /* 0x0000003c12f07981 */ /* 0x0002a2000c1e1500 */
[----:B0-----:R-:W-:-:S03]  /*223d0*/  IMAD.WIDE R16, R0, 0x2, R22 ;  /* 0x0000000200107825 */ /* 0x001fc600078e0216 */
[----:B------:R-:W2:Y:S01]  /*223e0*/  LDL.64 R22, [R1+0xa00] ;  /* 0x000a000001167983 */ /* 0x000ea20000100a00 */
[----:B-1----:R-:W-:-:S03]  /*223f0*/  IMAD.WIDE R20, R0, 0x2, R62 ;  /* 0x0000000200147825 */ /* 0x002fc600078e023e */
[----:B------:R-:W2:Y:S01]  /*22400*/  LDL.64 R54, [R1+0x9c0] ;  /* 0x0009c00001367983 */ /* 0x000ea20000100a00 */
[----:B------:R-:W-:-:S03]  /*22410*/  IMAD.WIDE R18, R0, 0x2, R56 ;  /* 0x0000000200127825 */ /* 0x000fc600078e0238 */
[----:B------:R-:W2:Y:S04]  /*22420*/  LDL.64 R62, [R1+0xc78] ;  /* 0x000c7800013e7983 */ /* 0x000ea80000100a00 */
[----:B------:R-:W2:Y:S04]  /*22430*/  LDG.E.U16 R237, desc[UR60][R18.64] ;  /* 0x0000003c12ed7981 */ /* 0x000ea8000c1e1500 */
[----:B------:R-:W2:Y:S04]  /*22440*/  LDL.64 R56, [R1+0xc70] ;  /* 0x000c700001387983 */ /* 0x000ea80000100a00 */
[----:B------:R0:W2:Y:S04]  /*22450*/  LDG.E.U16 R242, desc[UR60][R16.64] ;  /* 0x0000003c10f27981 */ /* 0x0000a8000c1e1500 */
[----:B------:R-:W2:Y:S01]  /*22460*/  LDG.E.U16 R238, desc[UR60][R20.64] ;  /* 0x0000003c14ee7981 */ /* 0x000ea2000c1e1500 */
[----:B0-----:R-:W-:-:S03]  /*22470*/  IMAD.WIDE R16, R0, 0x2, R44 ;  /* 0x0000000200107825 */ /* 0x001fc600078e022c */
[----:B------:R-:W2:Y:S04]  /*22480*/  LDL.64 R44, [R1+0x9a0] ;  /* 0x0009a000012c7983 */ /* 0x000ea80000100a00 */
[----:B------:R0:W2:Y:S02]  /*22490*/  LDG.E.U16 R239, desc[UR60][R16.64] ;  /* 0x0000003c10ef7981 */ /* 0x0000a4000c1e1500 */
[C---:B0-----:R-:W-:Y:S02]  /*224a0*/  IMAD.WIDE R16, R0.reuse, 0x2, R52 ;  /* 0x0000000200107825 */ /* 0x041fe400078e0234 */
[----:B------:R-:W2:Y:S04]  /*224b0*/  LDL.64 R52, [R1+0xc58] ;  /* 0x000c580001347983 */ /* 0x000ea80000100a00 */
[----:B------:R-:W2:Y:S01]  /*224c0*/  LDG.E.U16 R236, desc[UR60][R16.64] ;  /* 0x0000003c10ec7981 */ /* 0x000ea2000c1e1500 */
[----:B----4-:R-:W-:-:S03]  /*224d0*/  IMAD.WIDE R18, R0, 0x2, R60 ;  /* 0x0000000200127825 */ /* 0x010fc600078e023c */
[----:B------:R-:W4:Y:S04]  /*224e0*/  LDL.64 R60, [R1+0xc50] ;  /* 0x000c5000013c7983 */ /* 0x000f280000100a00 */
[----:B------:R0:W4:Y:S02]  /*224f0*/  LDG.E.U16 R234, desc[UR60][R18.64] ;  /* 0x0000003c12ea7981 */ /* 0x000124000c1e1500 */
[C---:B0-----:R-:W-:Y:S02]  /*22500*/  IMAD.WIDE R18, R0.reuse, 0x2, R50 ;  /* 0x0000000200127825 */ /* 0x041fe400078e0232 */
[----:B------:R-:W4:Y:S02]  /*22510*/  LDL.64 R50, [R1+0xbf8] ;  /* 0x000bf80001327983 */ /* 0x000f240000100a00 */
[----:B------:R-:W-:-:S02]  /*22520*/  IMAD.WIDE R20, R0, 0x2, R106 ;  /* 0x0000000200147825 */ /* 0x000fc400078e026a */
[----:B------:R-:W4:Y:S04]  /*22530*/  LDG.E.U16 R231, desc[UR60][R18.64] ;  /* 0x0000003c12e77981 */ /* 0x000f28000c1e1500 */
[----:B------:R3:W4:Y:S04]  /*22540*/  LDG.E.U16 R235, desc[UR60][R20.64] ;  /* 0x0000003c14eb7981 */ /* 0x000728000c1e1500 */
[----:B------:R-:W4:Y:S01]  /*22550*/  LDL.64 R106, [R1+0xab8] ;  /* 0x000ab800016a7983 */ /* 0x000f220000100a00 */
[----:B---3--:R-:W-:-:S03]  /*22560*/  IMAD.WIDE R20, R0, 0x2, R48 ;  /* 0x0000000200147825 */ /* 0x008fc600078e0230 */
[----:B------:R-:W3:Y:S01]  /*22570*/  LDL.64 R48, [R1+0xc38] ;  /* 0x000c380001307983 */ /* 0x000ee20000100a00 */
[----:B------:R-:W-:-:S03]  /*22580*/  IMAD.WIDE R16, R0, 0x2, R58 ;  /* 0x0000000200107825 */ /* 0x000fc600078e023a */
[----:B------:R0:W3:Y:S04]  /*22590*/  LDG.E.U16 R232, desc[UR60][R20.64] ;  /* 0x0000003c14e87981 */ /* 0x0000e8000c1e1500 */
[----:B------:R2:W3:Y:S04]  /*225a0*/  LDG.E.U16 R233, desc[UR60][R16.64] ;  /* 0x0000003c10e97981 */ /* 0x0004e8000c1e1500 */
[----:B------:R-:W3:Y:S01]  /*225b0*/  LDL.64 R58, [R1+0xc18] ;  /* 0x000c1800013a7983 */ /* 0x000ee20000100a00 */
[----:B0-----:R-:W-:-:S04]  /*225c0*/  IMAD.WIDE R20, R0, 0x2, R64 ;  /* 0x0000000200147825 */ /* 0x001fc800078e0240 */
[C---:B--2---:R-:W-:Y:S01]  /*225d0*/  IMAD.WIDE R16, R0.reuse, 0x2, R22 ;  /* 0x0000000200107825 */ /* 0x044fe200078e0216 */
[----:B------:R0:W2:Y:S03]  /*225e0*/  LDG.E.U16 R229, desc[UR60][R20.64] ;  /* 0x0000003c14e57981 */ /* 0x0000a6000c1e1500 */
[C---:B------:R-:W-:Y:S01]  /*225f0*/  IMAD.WIDE R18, R0.reuse, 0x2, R54 ;  /* 0x0000000200127825 */ /* 0x040fe200078e0236 */
[----:B------:R-:W2:Y:S04]  /*22600*/  LDL.64 R22, [R1+0xbd8] ;  /* 0x000bd80001167983 */ /* 0x000ea80000100a00 */
[----:B------:R1:W2:Y:S01]  /*22610*/  LDG.E.U16 R228, desc[UR60][R18.64] ;  /* 0x0000003c12e47981 */ /* 0x0002a2000c1e1500 */
[----:B0-----:R-:W-:-:S03]  /*22620*/  IMAD.WIDE R20, R0, 0x2, R62 ;  /* 0x0000000200147825 */ /* 0x001fc600078e023e */
[----:B------:R0:W2:Y:S04]  /*22630*/  LDG.E.U16 R230, desc[UR60][R16.64] ;  /* 0x0000003c10e67981 */ /* 0x0000a8000c1e1500 */
[----:B------:R-:W2:Y:S01]  /*22640*/  LDG.E.U16 R226, desc[UR60][R20.64] ;  /* 0x0000003c14e27981 */ /* 0x000ea2000c1e1500 */
[----:B-1----:R-:W-:-:S03]  /*22650*/  IMAD.WIDE R18, R0, 0x2, R56 ;  /* 0x0000000200127825 */ /* 0x002fc600078e0238 */
[----:B------:R-:W2:Y:S04]  /*22660*/  LDL.64 R56, [R1+0xb78] ;  /* 0x000b780001387983 */ /* 0x000ea80000100a00 */
[----:B------:R-:W2:Y:S01]  /*22670*/  LDL.64 R54, [R1+0xbb8] ;  /* 0x000bb80001367983 */ /* 0x000ea20000100a00 */
[----:B0-----:R-:W-:-:S03]  /*22680*/  IMAD.WIDE R16, R0, 0x2, R44 ;  /* 0x0000000200107825 */ /* 0x001fc600078e022c */
[----:B------:R-:W2:Y:S04]  /*22690*/  LDG.E.U16 R65, desc[UR60][R18.64] ;  /* 0x0000003c12417981 */ /* 0x000ea8000c1e1500 */
[----:B------:R0:W2:Y:S04]  /*226a0*/  LDG.E.U16 R227, desc[UR60][R16.64] ;  /* 0x0000003c10e37981 */ /* 0x0000a8000c1e1500 */
[----:B------:R-:W2:Y:S01]  /*226b0*/  LDL.64 R44, [R1+0xb98] ;  /* 0x000b9800012c7983 */ /* 0x000ea20000100a00 */
[----:B0-----:R-:W-:-:S03]  /*226c0*/  IMAD.WIDE R16, R0, 0x2, R52 ;  /* 0x0000000200107825 */ /* 0x001fc600078e0234 */
[----:B------:R-:W2:Y:S04]  /*226d0*/  LDL.64 R52, [R1+0xb58] ;  /* 0x000b580001347983 */ /* 0x000ea80000100a00 */
[----:B------:R-:W2:Y:S01]  /*226e0*/  LDG.E.U16 R225, desc[UR60][R16.64] ;  /* 0x0000003c10e17981 */ /* 0x000ea2000c1e1500 */
[----:B----4-:R-:W-:-:S05]  /*226f0*/  IMAD.WIDE R20, R0, 0x2, R60 ;  /* 0x0000000200147825 */ /* 0x010fca00078e023c */
[----:B------:R0:W4:Y:S02]  /*22700*/  LDG.E.U16 R64, desc[UR60][R20.64] ;  /* 0x0000003c14407981 */ /* 0x000124000c1e1500 */
[C---:B0-----:R-:W-:Y:S02]  /*22710*/  IMAD.WIDE R20, R0.reuse, 0x2, R50 ;  /* 0x0000000200147825 */ /* 0x041fe400078e0232 */
[----:B------:R-:W4:Y:S04]  /*22720*/  LDL.64 R50, [R1+0xb18] ;  /* 0x000b180001327983 */ /* 0x000f280000100a00 */
[----:B------:R-:W4:Y:S01]  /*22730*/  LDG.E.U16 R222, desc[UR60][R20.64] ;  /* 0x0000003c14de7981 */ /* 0x000f22000c1e1500 */
[----:B---3--:R-:W-:-:S03]  /*22740*/  IMAD.WIDE R18, R0, 0x2, R48 ;  /* 0x0000000200127825 */ /* 0x008fc600078e0230 */
[----:B------:R-:W3:Y:S04]  /*22750*/  LDL.64 R48, [R1+0xb38] ;  /* 0x000b380001307983 */ /* 0x000ee80000100a00 */
[----:B------:R2:W3:Y:S01]  /*22760*/  LDG.E.U16 R224, desc[UR60][R18.64] ;  /* 0x0000003c12e07981 */ /* 0x0004e2000c1e1500 */
[----:B------:R-:W-:-:S03]  /*22770*/  IMAD.WIDE R16, R0, 0x2, R58 ;  /* 0x0000000200107825 */ /* 0x000fc600078e023a */
[----:B------:R-:W3:Y:S04]  /*22780*/  LDL.64 R58, [R1+0xc30] ;  /* 0x000c3000013a7983 */ /* 0x000ee80000100a00 */
[----:B------:R-:W3:Y:S01]  /*22790*/  LDG.E.U16 R223, desc[UR60][R16.64] ;  /* 0x0000003c10df7981 */ /* 0x000ee2000c1e1500 */
[----:B--2---:R-:W-:-:S03]  /*227a0*/  IMAD.WIDE R18, R0, 0x2, R22 ;  /* 0x0000000200127825 */ /* 0x004fc600078e0216 */
[----:B------:R-:W2:Y:S04]  /*227b0*/  LDL.64 R22, [R1+0xaf8] ;  /* 0x000af80001167983 */ /* 0x000ea80000100a00 */
[----:B------:R0:W2:Y:S02]  /*227c0*/  LDG.E.U16 R221, desc[UR60][R18.64] ;  /* 0x0000003c12dd7981 */ /* 0x0000a4000c1e1500 */
[C---:B0-----:R-:W-:Y:S02]  /*227d0*/  IMAD.WIDE R18, R0.reuse, 0x2, R56 ;  /* 0x0000000200127825 */ /* 0x041fe400078e0238 */
[----:B------:R-:W2:Y:S04]  /*227e0*/  LDL.64 R56, [R1+0xbd0] ;  /* 0x000bd00001387983 */ /* 0x000ea80000100a00 */
[----:B------:R-:W2:Y:S01]  /*227f0*/  LDG.E.U16 R218, desc[UR60][R18.64] ;  /* 0x0000003c12da7981 */ /* 0x000ea2000c1e1500 */
[----:B------:R-:W-:-:S03]  /*22800*/  IMAD.WIDE R16, R0, 0x2, R54 ;  /* 0x0000000200107825 */ /* 0x000fc600078e0236 */
[----:B------:R-:W2:Y:S04]  /*22810*/  LDL.64 R54, [R1+0xc10] ;  /* 0x000c100001367983 */ /* 0x000ea80000100a00 */
[----:B------:R0:W2:Y:S02]  /*22820*/  LDG.E.U16 R220, desc[UR60][R16.64] ;  /* 0x0000003c10dc7981 */ /* 0x0000a4000c1e1500 */
[C---:B0-----:R-:W-:Y:S02]  /*22830*/  IMAD.WIDE R16, R0.reuse, 0x2, R52 ;  /* 0x0000000200107825 */ /* 0x041fe400078e0234 */
[----:B------:R-:W2:Y:S02]  /*22840*/  LDL.64 R52, [R1+0xbb0] ;  /* 0x000bb00001347983 */ /* 0x000ea40000100a00 */
[----:B------:R-:W-:-:S02]  /*22850*/  IMAD.WIDE R20, R0, 0x2, R44 ;  /* 0x0000000200147825 */ /* 0x000fc400078e022c */
[----:B------:R-:W2:Y:S04]  /*22860*/  LDG.E.U16 R217, desc[UR60][R16.64] ;  /* 0x0000003c10d97981 */ /* 0x000ea8000c1e1500 */
[----:B------:R3:W2:Y:S04]  /*22870*/  LDG.E.U16 R219, desc[UR60][R20.64] ;  /* 0x0000003c14db7981 */ /* 0x0006a8000c1e1500 */
[----:B------:R-:W2:Y:S01]  /*22880*/  LDL.64 R44, [R1+0xbf0] ;  /* 0x000bf000012c7983 */ /* 0x000ea20000100a00 */
[----:B----4-:R-:W-:-:S03]  /*22890*/  IMAD.WIDE R18, R0, 0x2, R50 ;  /* 0x0000000200127825 */ /* 0x010fc600078e0232 */
[----:B------:R-:W4:Y:S01]  /*228a0*/  LDL.64 R50, [R1+0xb70] ;  /* 0x000b700001327983 */ /* 0x000f220000100a00 */
[----:B---3--:R-:W-:-:S03]  /*228b0*/  IMAD.WIDE R20, R0, 0x2, R48 ;  /* 0x0000000200147825 */ /* 0x008fc600078e0230 */
[----:B------:R-:W3:Y:S04]  /*228c0*/  LDL.64 R48, [R1+0xb90] ;  /* 0x000b900001307983 */ /* 0x000ee80000100a00 */
[----:B------:R0:W3:Y:S02]  /*228d0*/  LDG.E.U16 R216, desc[UR60][R20.64] ;  /* 0x0000003c14d87981 */ /* 0x0000e4000c1e1500 */
[----:B0-----:R-:W-:-:S05]  /*228e0*/  IMAD.WIDE R20, R0, 0x2, R58 ;  /* 0x0000000200147825 */ /* 0x001fca00078e023a */
[----:B------:R0:W3:Y:S01]  /*228f0*/  LDG.E.U16 R63, desc[UR60][R20.64] ;  /* 0x0000003c143f7981 */ /* 0x0000e2000c1e1500 */
[----:B--2---:R-:W-:-:S03]  /*22900*/  IMAD.WIDE R16, R0, 0x2, R22 ;  /* 0x0000000200107825 */ /* 0x004fc600078e0216 */
[----:B------:R1:W2:Y:S04]  /*22910*/  LDG.E.U16 R23, desc[UR60][R18.64] ;  /* 0x0000003c12177981 */ /* 0x0002a8000c1e1500 */
[----:B------:R-:W2:Y:S01]  /*22920*/  LDG.E.U16 R22, desc[UR60][R16.64] ;  /* 0x0000003c10167981 */ /* 0x000ea2000c1e1500 */
[----:B0-----:R-:W-:-:S05]  /*22930*/  IMAD.WIDE R20, R0, 0x2, R56 ;  /* 0x0000000200147825 */ /* 0x001fca00078e0238 */
[----:B------:R-:W2:Y:S01]  /*22940*/  LDG.E.U16 R60, desc[UR60][R20.64] ;  /* 0x0000003c143c7981 */ /* 0x000ea2000c1e1500 */
[----:B-1----:R-:W-:-:S03]  /*22950*/  IMAD.WIDE R18, R0, 0x2, R54 ;  /* 0x0000000200127825 */ /* 0x002fc600078e0236 */
[----:B------:R-:W2:Y:S04]  /*22960*/  LDL.64 R54, [R1+0xb50] ;  /* 0x000b500001367983 */ /* 0x000ea80000100a00 */
[----:B------:R0:W2:Y:S02]  /*22970*/  LDG.E.U16 R62, desc[UR60][R18.64] ;  /* 0x0000003c123e7981 */ /* 0x0000a4000c1e1500 */
[C---:B0-----:R-:W-:Y:S02]  /*22980*/  IMAD.WIDE R18, R0.reuse, 0x2, R52 ;  /* 0x0000000200127825 */ /* 0x041fe400078e0234 */
[----:B------:R-:W2:Y:S04]  /*22990*/  LDL.64 R52, [R1+0xaf0] ;  /* 0x000af00001347983 */ /* 0x000ea80000100a00 */
[----:B------:R-:W2:Y:S01]  /*229a0*/  LDG.E.U16 R59, desc[UR60][R18.64] ;  /* 0x0000003c123b7981 */ /* 0x000ea2000c1e1500 */
[----:B----4-:R-:W-:-:S03]  /*229b0*/  IMAD.WIDE R20, R0, 0x2, R50 ;  /* 0x0000000200147825 */ /* 0x010fc600078e0232 */
[----:B------:R-:W4:Y:S04]  /*229c0*/  LDL.64 R50, [R1+0xab0] ;  /* 0x000ab00001327983 */ /* 0x000f280000100a00 */
[----:B------:R-:W4:Y:S04]  /*229d0*/  LDG.E.U16 R57, desc[UR60][R20.64] ;  /* 0x0000003c14397981 */ /* 0x000f28000c1e1500 */
[----:B------:R-:W4:Y:S01]  /*229e0*/  LDL.64 R20, [R1+0xb10] ;  /* 0x000b100001147983 */ /* 0x000f220000100a00 */
[----:B------:R-:W-:-:S03]  /*229f0*/  IMAD.WIDE R16, R0, 0x2, R44 ;  /* 0x0000000200107825 */ /* 0x000fc600078e022c */
[----:B------:R-:W4:Y:S04]  /*22a00*/  LDL.64 R44, [R1+0xb30] ;  /* 0x000b3000012c7983 */ /* 0x000f280000100a00 */
[----:B------:R3:W4:Y:S02]  /*22a10*/  LDG.E.U16 R61, desc[UR60][R16.64] ;  /* 0x0000003c103d7981 */ /* 0x000724000c1e1500 */
[C---:B---3--:R-:W-:Y:S02]  /*22a20*/  IMAD.WIDE R16, R0.reuse, 0x2, R48 ;  /* 0x0000000200107825 */ /* 0x048fe400078e0230 */
[----:B------:R-:W3:Y:S04]  /*22a30*/  LDL.64 R48, [R1+0xad8] ;  /* 0x000ad80001307983 */ /* 0x000ee80000100a00 */
[----:B------:R-:W3:Y:S01]  /*22a40*/  LDG.E.U16 R58, desc[UR60][R16.64] ;  /* 0x0000003c103a7981 */ /* 0x000ee2000c1e1500 */
[----:B--2---:R-:W-:-:S05]  /*22a50*/  IMAD.WIDE R18, R0, 0x2, R54 ;  /* 0x0000000200127825 */ /* 0x004fca00078e0236 */
[----:B------:R0:W2:Y:S02]  /*22a60*/  LDG.E.U16 R56, desc[UR60][R18.64] ;  /* 0x0000003c12387981 */ /* 0x0000a4000c1e1500 */
[----:B0-----:R-:W-:-:S05]  /*22a70*/  IMAD.WIDE R18, R0, 0x2, R52 ;  /* 0x0000000200127825 */ /* 0x001fca00078e0234 */
[----:B------:R-:W2:Y:S01]  /*22a80*/  LDG.E.U16 R53, desc[UR60][R18.64] ;  /* 0x0000003c12357981 */ /* 0x000ea2000c1e1500 */
[----:B----4-:R-:W-:-:S05]  /*22a90*/  IMAD.WIDE R20, R0, 0x2, R20 ;  /* 0x0000000200147825 */ /* 0x010fca00078e0214 */
[----:B------:R0:W4:Y:S02]  /*22aa0*/  LDG.E.U16 R54, desc[UR60][R20.64] ;  /* 0x0000003c14367981 */ /* 0x000124000c1e1500 */
[----:B0-----:R-:W-:-:S05]  /*22ab0*/  IMAD.WIDE R20, R0, 0x2, R110 ;  /* 0x0000000200147825 */ /* 0x001fca00078e026e */
[----:B------:R-:W4:Y:S04]  /*22ac0*/  LDG.E.U16 R52, desc[UR60][R20.64] ;  /* 0x0000003c14347981 */ /* 0x000f28000c1e1500 */
[----:B------:R-:W2:Y:S01]  /*22ad0*/  LDL.64 R20, [R1+0xa98] ;  /* 0x000a980001147983 */ /* 0x000ea20000100a00 */
[----:B------:R-:W-:-:S03]  /*22ae0*/  IMAD.WIDE R16, R0, 0x2, R44 ;  /* 0x0000000200107825 */ /* 0x000fc600078e022c */
[----:B------:R-:W4:Y:S01]  /*22af0*/  LDL.64 R44, [R1+0xa78] ;  /* 0x000a7800012c7983 */ /* 0x000f220000100a00 */
[----:B------:R-:W-:-:S03]  /*22b00*/  IMAD.WIDE R18, R0, 0x2, R106 ;  /* 0x0000000200127825 */ /* 0x000fc600078e026a */
[----:B------:R3:W4:Y:S04]  /*22b10*/  LDG.E.U16 R55, desc[UR60][R16.64] ;  /* 0x0000003c10377981 */ /* 0x000728000c1e1500 */
[----:B------:R0:W4:Y:S04]  /*22b20*/  LDG.E.U16 R111, desc[UR60][R18.64] ;  /* 0x0000003c126f7981 */ /* 0x000128000c1e1500 */
[----:B------:R-:W4:Y:S01]  /*22b30*/  LDL.64 R106, [R1+0xa18] ;  /* 0x000a1800016a7983 */ /* 0x000f220000100a00 */
[----:B---3--:R-:W-:-:S03]  /*22b40*/  IMAD.WIDE R16, R0, 0x2, R48 ;  /* 0x0000000200107825 */ /* 0x008fc600078e0230 */
[----:B------:R-:W3:Y:S01]  /*22b50*/  LDL.64 R48, [R1+0xa50] ;  /* 0x000a500001307983 */ /* 0x000ee20000100a00 */
[----:B0-----:R-:W-:-:S03]  /*22b60*/  IMAD.WIDE R18, R0, 0x2, R108 ;  /* 0x0000000200127825 */ /* 0x001fc600078e026c */
[----:B------:R0:W3:Y:S02]  /*22b70*/  LDG.E.U16 R72, desc[UR60][R16.64] ;  /* 0x0000003c10487981 */ /* 0x0000e4000c1e1500 */
[C---:B0-----:R-:W-:Y:S02]  /*22b80*/  IMAD.WIDE R16, R0.reuse, 0x2, R50 ;  /* 0x0000000200107825 */ /* 0x041fe400078e0232 */
[----:B------:R-:W3:Y:S04]  /*22b90*/  LDG.E.U16 R50, desc[UR60][R18.64] ;  /* 0x0000003c12327981 */ /* 0x000ee8000c1e1500 */
[----:B------:R4:W3:Y:S04]  /*22ba0*/  LDG.E.U16 R51, desc[UR60][R16.64] ;  /* 0x0000003c10337981 */ /* 0x0008e8000c1e1500 */
[----:B------:R-:W3:Y:S01]  /*22bb0*/  LDL.64 R18, [R1+0xa58] ;  /* 0x000a580001127983 */ /* 0x000ee20000100a00 */
[----:B--2---:R-:W-:-:S05]  /*22bc0*/  IMAD.WIDE R20, R0, 0x2, R20 ;  /* 0x0000000200147825 */ /* 0x004fca00078e0214 */
[----:B------:R-:W2:Y:S04]  /*22bd0*/  LDG.E.U16 R110, desc[UR60][R20.64] ;  /* 0x0000003c146e7981 */ /* 0x000ea8000c1e1500 */
[----:B------:R-:W2:Y:S01]  /*22be0*/  LDL.64 R20, [R1+0xa70] ;  /* 0x000a700001147983 */ /* 0x000ea20000100a00 */
[----:B----4-:R-:W-:-:S03]  /*22bf0*/  IMAD.WIDE R16, R0, 0x2, R44 ;  /* 0x0000000200107825 */ /* 0x010fc600078e022c */
[----:B------:R-:W4:Y:S04]  /*22c00*/  LDL.64 R44, [R1+0x9f0] ;  /* 0x0009f000012c7983 */ /* 0x000f280000100a00 */
[----:B------:R3:W4:Y:S02]  /*22c10*/  LDG.E.U16 R109, desc[UR60][R16.64] ;  /* 0x0000003c106d7981 */ /* 0x000724000c1e1500 */
[----:B---3--:R-:W-:-:S05]  /*22c20*/  IMAD.WIDE R16, R0, 0x2, R48 ;  /* 0x0000000200107825 */ /* 0x008fca00078e0230 */
[----:B------:R0:W3:Y:S01]  /*22c30*/  LDG.E.U16 R48, desc[UR60][R16.64] ;  /* 0x0000003c10307981 */ /* 0x0000e2000c1e1500 */
[----:B------:R-:W-:-:S05]  /*22c40*/  IMAD.WIDE R18, R0, 0x2, R18 ;  /* 0x0000000200127825 */ /* 0x000fca00078e0212 */
[----:B------:R1:W3:Y:S04]  /*22c50*/  LDG.E.U16 R108, desc[UR60][R18.64] ;  /* 0x0000003c126c7981 */ /* 0x0002e8000c1e1500 */
[----:B------:R-:W1:Y:S01]  /*22c60*/  LDL.64 R18, [R1+0xa30] ;  /* 0x000a300001127983 */ /* 0x000e620000100a00 */
[----:B--2---:R-:W-:-:S05]  /*22c70*/  IMAD.WIDE R20, R0, 0x2, R20 ;  /* 0x0000000200147825 */ /* 0x004fca00078e0214 */
[----:B------:R2:W3:Y:S04]  /*22c80*/  LDG.E.U16 R49, desc[UR60][R20.64] ;  /* 0x0000003c14317981 */ /* 0x0004e8000c1e1500 */
[----:B------:R-:W2:Y:S01]  /*22c90*/  LDL.64 R20, [R1+0xa38] ;  /* 0x000a380001147983 */ /* 0x000ea20000100a00 */
[----:B0-----:R-:W-:-:S05]  /*22ca0*/  IMAD.WIDE R16, R0, 0x2, R106 ;  /* 0x0000000200107825 */ /* 0x001fca00078e026a */
[----:B------:R4:W3:Y:S01]  /*22cb0*/  LDG.E.U16 R106, desc[UR60][R16.64] ;  /* 0x0000003c106a7981 */ /* 0x0008e2000c1e1500 */
[----:B-1----:R-:W-:-:S05]  /*22cc0*/  IMAD.WIDE R18, R0, 0x2, R18 ;  /* 0x0000000200127825 */ /* 0x002fca00078e0212 */
[----:B------:R0:W3:Y:S04]  /*22cd0*/  LDG.E.U16 R46, desc[UR60][R18.64] ;  /* 0x0000003c122e7981 */ /* 0x0000e8000c1e1500 */
[----:B------:R-:W0:Y:S01]  /*22ce0*/  LDL.64 R18, [R1+0x9f8] ;  /* 0x0009f80001127983 */ /* 0x000e220000100a00 */
[----:B--2---:R-:W-:-:S05]  /*22cf0*/  IMAD.WIDE R20, R0, 0x2, R20 ;  /* 0x0000000200147825 */ /* 0x004fca00078e0214 */
[----:B------:R1:W2:Y:S04]  /*22d00*/  LDG.E.U16 R107, desc[UR60][R20.64] ;  /* 0x0000003c146b7981 */ /* 0x0002a8000c1e1500 */
[----:B------:R-:W1:Y:S01]  /*22d10*/  LDL.64 R20, [R1+0xa10] ;  /* 0x000a100001147983 */ /* 0x000e620000100a00 */
[----:B----4-:R-:W-:-:S05]  /*22d20*/  IMAD.WIDE R16, R0, 0x2, R44 ;  /* 0x0000000200107825 */ /* 0x010fca00078e022c */
[----:B------:R4:W2:Y:S04]  /*22d30*/  LDG.E.U16 R44, desc[UR60][R16.64] ;  /* 0x0000003c102c7981 */ /* 0x0008a8000c1e1500 */
[----:B------:R-:W4:Y:S01]  /*22d40*/  LDL.64 R16, [R1+0x9b8] ;  /* 0x0009b80001107983 */ /* 0x000f220000100a00 */
[----:B0-----:R-:W-:-:S05]  /*22d50*/  IMAD.WIDE R18, R0, 0x2, R18 ;  /* 0x0000000200127825 */ /* 0x001fca00078e0212 */
[----:B------:R0:W2:Y:S04]  /*22d60*/  LDG.E.U16 R252, desc[UR60][R18.64] ;  /* 0x0000003c12fc7981 */ /* 0x0000a8000c1e1500 */
[----:B------:R-:W0:Y:S01]  /*22d70*/  LDL.64 R18, [R1+0x9d0] ;  /* 0x0009d00001127983 */ /* 0x000e220000100a00 */
[----:B-1----:R-:W-:-:S05]  /*22d80*/  IMAD.WIDE R20, R0, 0x2, R20 ;  /* 0x0000000200147825 */ /* 0x002fca00078e0214 */
        /* <DEDUP_REMOVED lines=12> */
[----:B------:R4:W4:Y:S01]  /*22e50*/  LDG.E.U16 R33, desc[UR60][R16.64] ;  /* 0x0000003c10217981 */ /* 0x000922000c1e1500 */
[----:B0-----:R-:W-:-:S05]  /*22e60*/  IMAD.WIDE R18, R0, 0x2, R18 ;  /* 0x0000000200127825 */ /* 0x001fca00078e0212 */
[----:B------:R-:W4:Y:S01]  /*22e70*/  LDG.E.U16 R244, desc[UR60][R18.64] ;  /* 0x0000003c12f47981 */ /* 0x000f22000c1e1500 */
[----:B-1----:R-:W-:-:S05]  /*22e80*/  IMAD.WIDE R20, R0, 0x2, R20 ;  /* 0x0000000200147825 */ /* 0x002fca00078e0214 */
[----:B------:R0:W4:Y:S01]  /*22e90*/  LDG.E.U16 R34, desc[UR60][R20.64] ;  /* 0x0000003c14227981 */ /* 0x000122000c1e1500 */
[----:B------:R-:W-:Y:S06]  /*22ea0*/  BAR.SYNC.DEFER_BLOCKING 0x0 ;  /* 0x0000000000007b1d */ /* 0x000fec0000010000 */
[----:B------:R-:W3:Y:S04]  /*22eb0*/  LDL.LU R20, [R1+0x904] ;  /* 0x0009040001147983 */ /* 0x000ee80000300800 */
[----:B------:R-:W2:Y:S04]  /*22ec0*/  LDL.LU R21, [R1+0x8f4] ;  /* 0x0008f40001157983 */ /* 0x000ea80000300800 */
[----:B------:R-:W4:Y:S04]  /*22ed0*/  LDL.LU R18, [R1+0x928] ;  /* 0x0009280001127983 */ /* 0x000f280000300800 */
[----:B------:R-:W3:Y:S04]  /*22ee0*/  LDL.LU R19, [R1+0x914] ;  /* 0x0009140001137983 */ /* 0x000ee80000300800 */
[----:B------:R1:W-:Y:S04]  /*22ef0*/  STS.U16 [R6+0x21000], R132 ;  /* 0x0210008406007388 */ /* 0x0003e80000000400 */
[----:B------:R0:W-:Y:S04]  /*22f00*/  STS.U16 [R6+0x21400], R12 ;  /* 0x0214000c06007388 */ /* 0x0001e80000000400 */
[----:B------:R0:W-:Y:S04]  /*22f10*/  STS.U16 [R6+0x21800], R104 ;  /* 0x0218006806007388 */ /* 0x0001e80000000400 */
[----:B-1----:R-:W2:Y:S04]  /*22f20*/  LDL.LU R132, [R1+0x1ed8] ;  /* 0x001ed80001847983 */ /* 0x002ea80000300800 */
[----:B0-----:R-:W2:Y:S04]  /*22f30*/  LDL.LU R12, [R1+0x1ed4] ;  /* 0x001ed400010c7983 */ /* 0x001ea80000300800 */
        /* <DEDUP_REMOVED lines=72> */
[----:B----4-:R-:W4:Y:S04]  /*233c0*/  LDL.LU R202, [R1+0x1e40] ;  /* 0x001e400001ca7983 */ /* 0x010f280000300800 */
[----:B------:R0:W-:Y:S04]  /*233d0*/  STS.U16 [R6+0x2ac00], R203 ;  /* 0x02ac00cb06007388 */ /* 0x0001e80000000400 */
[----:B------:R1:W-:Y:S04]  /*233e0*/  STS.U16 [R6+0x2b000], R204 ;  /* 0x02b000cc06007388 */ /* 0x0003e80000000400 */
[----:B------:R3:W-:Y:S04]  /*233f0*/  STS.U16 [R6+0x2b400], R205 ;  /* 0x02b400cd06007388 */ /* 0x0007e80000000400 */
[----:B0-----:R-:W4:Y:S04]  /*23400*/  LDL.LU R203, [R1+0x1e3c] ;  /* 0x001e3c0001cb7983 */ /* 0x001f280000300800 */
[----:B-1----:R-:W4:Y:S04]  /*23410*/  LDL.LU R204, [R1+0x1e38] ;  /* 0x001e380001cc7983 */ /* 0x002f280000300800 */
[----:B---3--:R-:W3:Y:S04]  /*23420*/  LDL.LU R205, [R1+0x1e34] ;  /* 0x001e340001cd7983 */ /* 0x008ee80000300800 */
        /* <DEDUP_REMOVED lines=17> */
[----:B------:R-:W4:Y:S04]  /*23540*/  LDL.LU R214, [R1+0x1e10] ;  /* 0x001e100001d67983 */ /* 0x000f280000300800 */
[----:B------:R0:W-:Y:S04]  /*23550*/  STS.U16 [R6+0x2dc00], R215 ;  /* 0x02dc00d706007388 */ /* 0x0001e80000000400 */
[----:B------:R1:W-:Y:S04]  /*23560*/  STS.U16 [R6+0x2e000], R5 ;  /* 0x02e0000506007388 */ /* 0x0003e80000000400 */
[----:B0-----:R-:W3:Y:S04]  /*23570*/  LDL.LU R215, [R1+0x1e0c] ;  /* 0x001e0c0001d77983 */ /* 0x001ee80000300800 */
[----:B-1----:R-:W4:Y:S04]  /*23580*/  LDL.LU R5, [R1+0x1e08] ;  /* 0x001e080001057983 */ /* 0x002f280000300800 */
[----:B------:R0:W-:Y:S04]  /*23590*/  STS.U16 [R6+0x2e400], R7 ;  /* 0x02e4000706007388 */ /* 0x0001e80000000400 */
[----:B------:R1:W-:Y:S04]  /*235a0*/  STS.U16 [R6+0x2e800], R8 ;  /* 0x02e8000806007388 */ /* 0x0003e80000000400 */
[----:B------:R-:W-:Y:S04]  /*235b0*/  STS.U16 [R6+0x20000], R18 ;  /* 0x0200001206007388 */ /* 0x000fe80000000400 */
[----:B0-----:R0:W5:Y:S04]  /*235c0*/  LDL.LU R7, [R1+0x1e04] ;  /* 0x001e040001077983 */ /* 0x0011680000300800 */
[----:B------:R-:W-:Y:S04]  /*235d0*/  STS.U16 [R6+0x20400], R19 ;  /* 0x0204001306007388 */ /* 0x000fe80000000400 */
[----:B------:R-:W-:Y:S04]  /*235e0*/  STS.U16 [R6+0x20800], R20 ;  /* 0x0208001406007388 */ /* 0x000fe80000000400 */
[----:B--2---:R-:W-:Y:S04]  /*235f0*/  STS.U16 [R6+0x20c00], R21 ;  /* 0x020c001506007388 */ /* 0x004fe80000000400 */
[----:B-1----:R0:W5:Y:S04]  /*23600*/  LDL.LU R8, [R1+0x1e00] ;  /* 0x001e000001087983 */ /* 0x0021680000300800 */
[----:B------:R1:W-:Y:S04]  /*23610*/  STS.U16 [R6+0x2ec00], R9 ;  /* 0x02ec000906007388 */ /* 0x0003e80000000400 */
[----:B------:R-:W-:Y:S04]  /*23620*/  STS.U16 [R6+0x2f000], R251 ;  /* 0x02f000fb06007388 */ /* 0x000fe80000000400 */
[----:B------:R-:W-:Y:S04]  /*23630*/  STS.U16 [R6+0x2f400], R249 ;  /* 0x02f400f906007388 */ /* 0x000fe80000000400 */
[----:B------:R-:W-:Y:S04]  /*23640*/  STS.U16 [R6+0x2f800], R248 ;  /* 0x02f800f806007388 */ /* 0x000fe80000000400 */
[----:B------:R-:W-:Y:S04]  /*23650*/  STS.U16 [R6+0x2fc00], R246 ;  /* 0x02fc00f606007388 */ /* 0x000fe80000000400 */
[----:B-1----:R0:W5:Y:S04]  /*23660*/  LDL.LU R9, [R1+0x1dfc] ;  /* 0x001dfc0001097983 */ /* 0x0021680000300800 */
[----:B----4-:R1:W-:Y:S04]  /*23670*/  STS.U16 [R5+0x20100], R10 ;  /* 0x0201000a05007388 */ /* 0x0103e80000000400 */
[----:B------:R2:W-:Y:S04]  /*23680*/  STS.U16 [R5+0x20500], R11 ;  /* 0x0205000b05007388 */ /* 0x0005e80000000400 */
[----:B------:R4:W-:Y:S04]  /*23690*/  STS.U16 [R5+0x20900], R12 ;  /* 0x0209000c05007388 */ /* 0x0009e80000000400 */
[----:B-1----:R0:W5:Y:S04]  /*236a0*/  LDL.LU R10, [R1+0x1df8] ;  /* 0x001df800010a7983 */ /* 0x0021680000300800 */
[----:B--2---:R0:W5:Y:S04]  /*236b0*/  LDL.LU R11, [R1+0x1df4] ;  /* 0x001df400010b7983 */ /* 0x0041680000300800 */
[----:B----4-:R0:W5:Y:S04]  /*236c0*/  LDL.LU R12, [R1+0x1df0] ;  /* 0x001df000010c7983 */ /* 0x0101680000300800 */
[----:B------:R1:W-:Y:S04]  /*236d0*/  STS.U16 [R5+0x20d00], R13 ;  /* 0x020d000d05007388 */ /* 0x0003e80000000400 */
[----:B------:R2:W-:Y:S04]  /*236e0*/  STS.U16 [R5+0x21100], R14 ;  /* 0x0211000e05007388 */ /* 0x0005e80000000400 */
[----:B------:R4:W-:Y:S04]  /*236f0*/  STS.U16 [R5+0x21500], R2 ;  /* 0x0215000205007388 */ /* 0x0009e80000000400 */
[----:B-1----:R0:W5:Y:S04]  /*23700*/  LDL.LU R13, [R1+0x1dec] ;  /* 0x001dec00010d7983 */ /* 0x0021680000300800 */
[----:B--2---:R0:W5:Y:S04]  /*23710*/  LDL.LU R14, [R1+0x1de8] ;  /* 0x001de800010e7983 */ /* 0x0041680000300800 */
[----:B----4-:R-:W2:Y:S04]  /*23720*/  LDL.LU R2, [R1+0x1de4] ;  /* 0x001de40001027983 */ /* 0x010ea80000300800 */
[----:B------:R1:W-:Y:S04]  /*23730*/  STS.U16 [R5+0x21900], R4 ;  /* 0x0219000405007388 */ /* 0x0003e80000000400 */
[----:B-1----:R-:W4:Y:S04]  /*23740*/  LDL.LU R4, [R1+0x1de0] ;  /* 0x001de00001047983 */ /* 0x002f280000300800 */
[----:B------:R1:W-:Y:S04]  /*23750*/  STS.U16 [R5+0x21d00], R15 ;  /* 0x021d000f05007388 */ /* 0x0003e80000000400 */
[----:B------:R3:W-:Y:S04]  /*23760*/  STS.U16 [R5+0x22100], R3 ;  /* 0x0221000305007388 */ /* 0x0007e80000000400 */
[----:B-1----:R-:W2:Y:S04]  /*23770*/  LDL.LU R15, [R1+0x1ddc] ;  /* 0x001ddc00010f7983 */ /* 0x002ea80000300800 */
[----:B---3--:R-:W3:Y:S04]  /*23780*/  LDL.LU R3, [R1+0x1dd8] ;  /* 0x001dd80001037983 */ /* 0x008ee80000300800 */
        /* <DEDUP_REMOVED lines=55> */
[----:B----4-:R1:W-:Y:S04]  /*23b00*/  STS.U16 [R4+0x29600], R24 ;  /* 0x0296001804007388 */ /* 0x0103e80000000400 */
[----:B------:R4:W-:Y:S04]  /*23b10*/  STS.U16 [R4+0x29e00], R25 ;  /* 0x029e001904007388 */ /* 0x0009e80000000400 */
[----:B-1----:R-:W2:Y:S04]  /*23b20*/  LDL.LU R24, [R1+0x8ec] ;  /* 0x0008ec0001187983 */ /* 0x002ea80000300800 */
[----:B----4-:R-:W4:Y:S04]  /*23b30*/  LDL.LU R25, [R1+0x918] ;  /* 0x0009180001197983 */ /* 0x010f280000300800 */
[----:B------:R1:W-:Y:S04]  /*23b40*/  STS.U16 [R4+0x2d600], R72 ;  /* 0x02d6004804007388 */ /* 0x0003e80000000400 */
[----:B-1----:R-:W4:Y:S04]  /*23b50*/  LDL.LU R72, [R1+0x96c] ;  /* 0x00096c0001487983 */ /* 0x002f280000300800 */
        /* <DEDUP_REMOVED lines=33> */
[----:B-1----:R-:W1:Y:S03]  /*23d70*/  LDC R26, c[0x0][0x238] ;  /* 0x00008e00ff1a7b82 */ /* 0x002e660000000800 */
        /* <DEDUP_REMOVED lines=37> */
[----:B---3--:R-:W3:Y:S01]  /*23fd0*/  LDL.LU R47, [R1+0x970] ;  /* 0x00097000012f7983 */ /* 0x008ee20000300800 */
[----:B------:R-:W0:Y:S01]  /*23fe0*/  S2R R151, SR_TID.X ;  /* 0x0000000000977919 */ /* 0x000e220000002100 */
[----:B--2---:R-:W-:Y:S01]  /*23ff0*/  LOP3.LUT R112, R15, 0x8, RZ, 0xfc, !PT ;  /* 0x000000080f707812 */ /* 0x004fe200078efcff */
[-C--:B-1----:R-:W-:Y:S01]  /*24000*/  FMUL R19, R185, R26.reuse ;  /* 0x0000001ab9137220 */ /* 0x082fe20000400000 */
[-C--:B------:R-:W-:Y:S01]  /*24010*/  FMUL R185, R188, R26.reuse ;  /* 0x0000001abcb97220 */ /* 0x080fe20000400000 */
[-C--:B------:R-:W-:Y:S01]  /*24020*/  FMUL R188, R191, R26.reuse ;  /* 0x0000001abfbc7220 */ /* 0x080fe20000400000 */
[-C--:B------:R-:W-:Y:S01]  /*24030*/  FMUL R192, R192, R26.reuse ;  /* 0x0000001ac0c07220 */ /* 0x080fe20000400000 */
[-C--:B------:R-:W-:Y:S01]  /*24040*/  FMUL R23, R184, R26.reuse ;  /* 0x0000001ab8177220 */ /* 0x080fe20000400000 */
[-C--:B------:R-:W-:Y:S01]  /*24050*/  FMUL R222, R200, R26.reuse ;  /* 0x0000001ac8de7220 */ /* 0x080fe20000400000 */
[----:B------:R-:W-:Y:S01]  /*24060*/  FMUL R184, R189, R26 ;  /* 0x0000001abdb87220 */ /* 0x000fe20000400000 */
[----:B0-----:R-:W-:-:S04]  /*24070*/  SHF.L.U32 R16, R151, 0x1, RZ ;  /* 0x0000000197107819 */ /* 0x001fc800000006ff */
[----:B------:R-:W-:-:S04]  /*24080*/  LOP3.LUT R16, R16, 0x6, RZ, 0xc0, !PT ;  /* 0x0000000610107812 */ /* 0x000fc800078ec0ff */
[----:B------:R-:W-:-:S04]  /*24090*/  IADD3 R16, P0, R16, R24, RZ ;  /* 0x0000001810107210 */ /* 0x000fc80007f1e0ff */
[C---:B------:R-:W-:Y:S02]  /*240a0*/  IADD3 R20, P1, R16.reuse, 0x9, RZ ;  /* 0x0000000910147810 */ /* 0x040fe40007f3e0ff */
[----:B----4-:R-:W-:Y:S02]  /*240b0*/  IADD3.X R17, RZ, R25, RZ, P0, !PT ;  /* 0x00000019ff117210 */ /* 0x010fe400007fe4ff */
[----:B------:R-:W-:Y:S02]  /*240c0*/  IADD3 R21, P2, R16, 0x10, RZ ;  /* 0x0000001010157810 */ /* 0x000fe40007f5e0ff */
[----:B------:R-:W-:Y:S02]  /*240d0*/  IADD3.X R42, RZ, R17, RZ, P1, !PT ;  /* 0x00000011ff2a7210 */ /* 0x000fe40000ffe4ff */
[----:B------:R-:W-:Y:S02]  /*240e0*/  ISETP.GT.U32.AND P5, PT, R20, R112, PT ;  /* 0x000000701400720c */ /* 0x000fe40003fa4070 */
[----:B------:R-:W-:-:S02]  /*240f0*/  ISETP.GT.U32.AND P1, PT, R21, R15, PT ;  /* 0x0000000f1500720c */ /* 0x000fc40003f24070 */
[----:B------:R-:W-:Y:S02]  /*24100*/  IADD3.X R41, RZ, R17, RZ, P2, !PT ;  /* 0x00000011ff297210 */ /* 0x000fe400017fe4ff */
[----:B------:R-:W-:Y:S02]  /*24110*/  ISETP.GT.U32.AND P3, PT, R20, R15, PT ;  /* 0x0000000f1400720c */ /* 0x000fe40003f64070 */
[----:B------:R-:W-:Y:S02]  /*24120*/  ISETP.GT.U32.AND.EX P5, PT, R42, RZ, PT, P5 ;  /* 0x000000ff2a00720c */ /* 0x000fe40003fa4150 */
[----:B------:R-:W-:Y:S02]  /*24130*/  ISETP.GT.U32.AND.EX P1, PT, R41, RZ, PT, P1 ;  /* 0x000000ff2900720c */ /* 0x000fe40003f24110 */
[----:B------:R-:W-:Y:S01]  /*24140*/  IADD3 R200, P2, R16, 0x11, RZ ;  /* 0x0000001110c87810 */ /* 0x000fe20007f5e0ff */
[----:B------:R-:W-:Y:S01]  /*24150*/  FMUL R224, R214, R26 ;  /* 0x0000001ad6e07220 */ /* 0x000fe20000400000 */
[----:B------:R-:W-:-:S02]  /*24160*/  ISETP.GT.U32.AND.EX P3, PT, R42, RZ, PT, P3 ;  /* 0x000000ff2a00720c */ /* 0x000fc40003f64130 */
[----:B------:R-:W-:Y:S02]  /*24170*/  FSEL R188, R188, -INF , !P5 ;  /* 0xff800000bcbc7808 */ /* 0x000fe40006800000 */
[----:B------:R-:W-:Y:S02]  /*24180*/  ISETP.GT.U32.AND P5, PT, R21, R112, PT ;  /* 0x000000701500720c */ /* 0x000fe40003fa4070 */
[----:B------:R-:W-:Y:S01]  /*24190*/  FSEL R214, R192, -INF , !P1 ;  /* 0xff800000c0d67808 */ /* 0x000fe20004800000 */
[-C--:B------:R-:W-:Y:S01]  /*241a0*/  FMUL R221, R201, R26.reuse ;  /* 0x0000001ac9dd7220 */ /* 0x080fe20000400000 */
[----:B------:R-:W-:Y:S02]  /*241b0*/  ISETP.GT.U32.AND P1, PT, R200, R15, PT ;  /* 0x0000000fc800720c */ /* 0x000fe40003f24070 */
[----:B------:R-:W-:Y:S01]  /*241c0*/  IADD3.X R40, RZ, R17, RZ, P2, !PT ;  /* 0x00000011ff287210 */ /* 0x000fe200017fe4ff */
[-C--:B------:R-:W-:Y:S01]  /*241d0*/  FMUL R194, R194, R26.reuse ;  /* 0x0000001ac2c27220 */ /* 0x080fe20000400000 */
[----:B------:R-:W-:Y:S01]  /*241e0*/  FSEL R184, R184, -INF , !P3 ;  /* 0xff800000b8b87808 */ /* 0x000fe20005800000 */
[----:B------:R-:W-:Y:S01]  /*241f0*/  FMUL R18, R193, R26 ;  /* 0x0000001ac1127220 */ /* 0x000fe20000400000 */
[----:B------:R-:W-:-:S02]  /*24200*/  IADD3 R201, P3, R16, 0x18, RZ ;  /* 0x0000001810c97810 */ /* 0x000fc40007f7e0ff */
[----:B------:R-:W-:Y:S02]  /*24210*/  ISETP.GT.U32.AND.EX P5, PT, R41, RZ, PT, P5 ;  /* 0x000000ff2900720c */ /* 0x000fe40003fa4150 */
[----:B------:R-:W-:Y:S01]  /*24220*/  ISETP.GT.U32.AND.EX P1, PT, R40, RZ, PT, P1 ;  /* 0x000000ff2800720c */ /* 0x000fe20003f24110 */
[-C--:B------:R-:W-:Y:S01]  /*24230*/  FMUL R220, R202, R26.reuse ;  /* 0x0000001acadc7220 */ /* 0x080fe20000400000 */
[-C--:B------:R-:W-:Y:S01]  /*24240*/  FMUL R226, R212, R26.reuse ;  /* 0x0000001ad4e27220 */ /* 0x080fe20000400000 */
[----:B------:R-:W-:Y:S01]  /*24250*/  IADD3.X R39, RZ, R17, RZ, P3, !PT ;  /* 0x00000011ff277210 */ /* 0x000fe20001ffe4ff */
[-C--:B------:R-:W-:Y:S01]  /*24260*/  FMUL R219, R203, R26.reuse ;  /* 0x0000001acbdb7220 */ /* 0x080fe20000400000 */
[-C--:B------:R-:W-:Y:S01]  /*24270*/  FMUL R225, R213, R26.reuse ;  /* 0x0000001ad5e17220 */ /* 0x080fe20000400000 */
[----:B------:R-:W-:Y:S01]  /*24280*/  IADD3 R202, P3, R16, 0x19, RZ ;  /* 0x0000001910ca7810 */ /* 0x000fe20007f7e0ff */
[----:B------:R-:W-:Y:S01]  /*24290*/  FMUL R218, R204, R26 ;  /* 0x0000001accda7220 */ /* 0x000fe20000400000 */
[----:B------:R-:W-:-:S02]  /*242a0*/  FSEL R212, R194, -INF , !P5 ;  /* 0xff800000c2d47808 */ /* 0x000fc40006800000 */
[----:B------:R-:W-:Y:S02]  /*242b0*/  IADD3 R203, P5, R16, 0x20, RZ ;  /* 0x0000002010cb7810 */ /* 0x000fe40007fbe0ff */
[----:B------:R-:W-:Y:S02]  /*242c0*/  FSEL R213, R18, -INF , !P1 ;  /* 0xff80000012d57808 */ /* 0x000fe40004800000 */
[----:B------:R-:W-:Y:S02]  /*242d0*/  IADD3 R204, P1, R16, 0x21, RZ ;  /* 0x0000002110cc7810 */ /* 0x000fe40007f3e0ff */
[----:B------:R-:W-:Y:S02]  /*242e0*/  IADD3.X R38, RZ, R17, RZ, P3, !PT ;  /* 0x00000011ff267210 */ /* 0x000fe40001ffe4ff */
[----:B------:R-:W-:Y:S02]  /*242f0*/  ISETP.GT.U32.AND P3, PT, R203, R15, PT ;  /* 0x0000000fcb00720c */ /* 0x000fe40003f64070 */
[----:B------:R-:W-:-:S02]  /*24300*/  IADD3.X R37, RZ, R17, RZ, P5, !PT ;  /* 0x00000011ff257210 */ /* 0x000fc40002ffe4ff */
[----:B------:R-:W-:Y:S02]  /*24310*/  ISETP.GT.U32.AND P5, PT, R204, R15, PT ;  /* 0x0000000fcc00720c */ /* 0x000fe40003fa4070 */
[----:B------:R-:W-:Y:S02]  /*24320*/  IADD3.X R36, RZ, R17, RZ, P1, !PT ;  /* 0x00000011ff247210 */ /* 0x000fe40000ffe4ff */
[----:B------:R-:W-:Y:S02]  /*24330*/  ISETP.GT.U32.AND.EX P3, PT, R37, RZ, PT, P3 ;  /* 0x000000ff2500720c */ /* 0x000fe40003f64130 */
[----:B------:R-:W-:Y:S01]  /*24340*/  ISETP.GT.U32.AND.EX P5, PT, R36, RZ, PT, P5 ;  /* 0x000000ff2400720c */ /* 0x000fe20003fa4150 */
[-C--:B------:R-:W-:Y:S01]  /*24350*/  FMUL R193, R197, R26.reuse ;  /* 0x0000001ac5c17220 */ /* 0x080fe20000400000 */
[-C--:B------:R-:W-:Y:S01]  /*24360*/  FMUL R197, R206, R26.reuse ;  /* 0x0000001acec57220 */ /* 0x080fe20000400000 */
[----:B------:R-:W-:Y:S01]  /*24370*/  FSEL R222, R222, -INF , !P3 ;  /* 0xff800000dede7808 */ /* 0x000fe20005800000 */
[----:B------:R-:W-:Y:S01]  /*24380*/  FMUL R227, R211, R26 ;  /* 0x0000001ad3e37220 */ /* 0x000fe20000400000 */
[----:B------:R-:W-:-:S02]  /*24390*/  IADD3 R206, P3, R16, 0x29, RZ ;  /* 0x0000002910ce7810 */ /* 0x000fc40007f7e0ff */
[----:B------:R-:W-:Y:S02]  /*243a0*/  FSEL R221, R221, -INF , !P5 ;  /* 0xff800000dddd7808 */ /* 0x000fe40006800000 */
[CC--:B------:R-:W-:Y:S02]  /*243b0*/  ISETP.GT.U32.AND P4, PT, R16.reuse, R15.reuse, PT ;  /* 0x0000000f1000720c */ /* 0x0c0fe40003f84070 */
[C---:B------:R-:W-:Y:S02]  /*243c0*/  ISETP.GE.U32.AND P6, PT, R16.reuse, R15, PT ;  /* 0x0000000f1000720c */ /* 0x040fe40003fc6070 */
[----:B------:R-:W-:Y:S02]  /*243d0*/  IADD3 R211, P5, R16, 0x8, RZ ;  /* 0x0000000810d37810 */ /* 0x000fe40007fbe0ff */
[----:B------:R-:W-:Y:S02]  /*243e0*/  IADD3.X R31, RZ, R17, RZ, P3, !PT ;  /* 0x00000011ff1f7210 */ /* 0x000fe40001ffe4ff */
[----:B------:R-:W-:-:S02]  /*243f0*/  ISETP.GT.U32.AND P3, PT, R211, R15, PT ;  /* 0x0000000fd300720c */ /* 0x000fc40003f64070 */
[----:B------:R-:W-:Y:S02]  /*24400*/  IADD3.X R35, RZ, R17, RZ, P5, !PT ;  /* 0x00000011ff237210 */ /* 0x000fe40002ffe4ff */
[C---:B------:R-:W-:Y:S02]  /*24410*/  ISETP.GT.U32.AND.EX P4, PT, R17.reuse, RZ, PT, P4 ;  /* 0x000000ff1100720c */ /* 0x040fe40003f84140 */
[----:B------:R-:W-:Y:S01]  /*24420*/  ISETP.GE.U32.AND.EX P6, PT, R17, RZ, PT, P6 ;  /* 0x000000ff1100720c */ /* 0x000fe20003fc6160 */
[----:B------:R-:W-:Y:S01]  /*24430*/  FMUL R22, R186, R26 ;  /* 0x0000001aba167220 */ /* 0x000fe20000400000 */
[----:B------:R-:W-:Y:S02]  /*24440*/  ISETP.GT.U32.AND.EX P3, PT, R35, RZ, PT, P3 ;  /* 0x000000ff2300720c */ /* 0x000fe40003f64130 */
[----:B------:R-:W-:Y:S02]  /*24450*/  FSEL R23, R23, -INF , !P4 ;  /* 0xff80000017177808 */ /* 0x000fe40006000000 */
[----:B------:R-:W-:-:S02]  /*24460*/  FSEL R186, R19, -INF , !P6 ;  /* 0xff80000013ba7808 */ /* 0x000fc40007000000 */
[----:B------:R-:W-:Y:S02]  /*24470*/  ISETP.GT.U32.AND P2, PT, R201, R15, PT ;  /* 0x0000000fc900720c */ /* 0x000fe40003f44070 */
[----:B------:R-:W-:Y:S02]  /*24480*/  FSEL R185, R185, -INF , !P3 ;  /* 0xff800000b9b97808 */ /* 0x000fe40005800000 */
[----:B------:R-:W-:Y:S01]  /*24490*/  FMNMX R18, R23, R186, !PT ;  /* 0x000000ba17127209 */ /* 0x000fe20007800000 */
[----:B------:R-:W-:Y:S01]  /*244a0*/  FMUL R196, R196, R26 ;  /* 0x0000001ac4c47220 */ /* 0x000fe20000400000 */
[----:B------:R-:W-:Y:S02]  /*244b0*/  ISETP.GT.U32.AND.EX P2, PT, R39, RZ, PT, P2 ;  /* 0x000000ff2700720c */ /* 0x000fe40003f44120 */
[----:B------:R-:W-:Y:S02]  /*244c0*/  FMNMX R18, R185, R18, !PT ;  /* 0x00000012b9127209 */ /* 0x000fe40007800000 */
[----:B------:R-:W-:-:S02]  /*244d0*/  FSEL R194, R196, -INF , !P2 ;  /* 0xff800000c4c27808 */ /* 0x000fc40005000000 */
[----:B------:R-:W-:Y:S02]  /*244e0*/  FMNMX R18, R184, R18, !PT ;  /* 0x00000012b8127209 */ /* 0x000fe40007800000 */
[----:B------:R-:W-:Y:S02]  /*244f0*/  ISETP.GT.U32.AND P2, PT, R202, R15, PT ;  /* 0x0000000fca00720c */ /* 0x000fe40003f44070 */
[----:B------:R-:W-:Y:S02]  /*24500*/  FMNMX R18, R214, R18, !PT ;  /* 0x00000012d6127209 */ /* 0x000fe40007800000 */
[----:B------:R-:W-:Y:S01]  /*24510*/  ISETP.GT.U32.AND.EX P2, PT, R38, RZ, PT, P2 ;  /* 0x000000ff2600720c */ /* 0x000fe20003f44120 */
[----:B------:R-:W-:Y:S01]  /*24520*/  FMUL R217, R205, R26 ;  /* 0x0000001acdd97220 */ /* 0x000fe20000400000 */
[----:B------:R-:W-:Y:S02]  /*24530*/  FMNMX R18, R213, R18, !PT ;  /* 0x00000012d5127209 */ /* 0x000fe40007800000 */
[----:B------:R-:W-:-:S02]  /*24540*/  FSEL R193, R193, -INF , !P2 ;  /* 0xff800000c1c17808 */ /* 0x000fc40005000000 */
[----:B------:R-:W-:Y:S02]  /*24550*/  IADD3 R205, P2, R16, 0x28, RZ ;  /* 0x0000002810cd7810 */ /* 0x000fe40007f5e0ff */
[----:B------:R-:W-:Y:S02]  /*24560*/  FMNMX R18, R194, R18, !PT ;  /* 0x00000012c2127209 */ /* 0x000fe40007800000 */
[----:B------:R-:W-:Y:S02]  /*24570*/  IADD3.X R32, RZ, R17, RZ, P2, !PT ;  /* 0x00000011ff207210 */ /* 0x000fe400017fe4ff */
[-C--:B------:R-:W-:Y:S02]  /*24580*/  ISETP.GT.U32.AND P2, PT, R205, R15.reuse, PT ;  /* 0x0000000fcd00720c */ /* 0x080fe40003f44070 */
[----:B------:R-:W-:Y:S02]  /*24590*/  ISETP.GT.U32.AND P5, PT, R206, R15, PT ;  /* 0x0000000fce00720c */ /* 0x000fe40003fa4070 */
[----:B------:R-:W-:Y:S01]  /*245a0*/  FMNMX R18, R193, R18, !PT ;  /* 0x00000012c1127209 */ /* 0x000fe20007800000 */
[-C--:B------:R-:W-:Y:S01]  /*245b0*/  FMUL R191, R199, R26.reuse ;  /* 0x0000001ac7bf7220 */ /* 0x080fe20000400000 */
[----:B------:R-:W-:Y:S01]  /*245c0*/  FMUL R199, R207, R26 ;  /* 0x0000001acfc77220 */ /* 0x000fe20000400000 */
[----:B------:R-:W-:-:S02]  /*245d0*/  ISETP.GT.U32.AND P0, PT, R16, R112, PT ;  /* 0x000000701000720c */ /* 0x000fc40003f04070 */
[----:B------:R-:W-:Y:S02]  /*245e0*/  ISETP.GE.U32.AND P1, PT, R16, R112, PT ;  /* 0x000000701000720c */ /* 0x000fe40003f26070 */
[----:B------:R-:W-:Y:S02]  /*245f0*/  ISETP.GT.U32.AND.EX P2, PT, R32, RZ, PT, P2 ;  /* 0x000000ff2000720c */ /* 0x000fe40003f44120 */
[----:B------:R-:W-:Y:S02]  /*24600*/  ISETP.GT.U32.AND.EX P5, PT, R31, RZ, PT, P5 ;  /* 0x000000ff1f00720c */ /* 0x000fe40003fa4150 */
[----:B------:R-:W-:Y:S02]  /*24610*/  IADD3 R207, P3, R16, 0x30, RZ ;  /* 0x0000003010cf7810 */ /* 0x000fe40007f7e0ff */
[----:B------:R-:W-:Y:S01]  /*24620*/  FMNMX R18, R222, R18, !PT ;  /* 0x00000012de127209 */ /* 0x000fe20007800000 */
[-C--:B------:R-:W-:Y:S01]  /*24630*/  FMUL R216, R187, R26.reuse ;  /* 0x0000001abbd87220 */ /* 0x080fe20000400000 */
[----:B------:R-:W-:Y:S01]  /*24640*/  FMUL R230, R208, R26 ;  /* 0x0000001ad0e67220 */ /* 0x000fe20000400000 */
[----:B------:R-:W-:-:S02]  /*24650*/  FSEL R218, R218, -INF , !P2 ;  /* 0xff800000dada7808 */ /* 0x000fc40005000000 */
[----:B------:R-:W-:Y:S02]  /*24660*/  FSEL R217, R217, -INF , !P5 ;  /* 0xff800000d9d97808 */ /* 0x000fe40006800000 */
[C---:B------:R-:W-:Y:S02]  /*24670*/  ISETP.GT.U32.AND.EX P0, PT, R17.reuse, RZ, PT, P0 ;  /* 0x000000ff1100720c */ /* 0x040fe40003f04100 */
[----:B------:R-:W-:Y:S02]  /*24680*/  ISETP.GE.U32.AND.EX P1, PT, R17, RZ, PT, P1 ;  /* 0x000000ff1100720c */ /* 0x000fe40003f26110 */
[----:B------:R-:W-:Y:S02]  /*24690*/  IADD3 R208, P2, R16, 0x31, RZ ;  /* 0x0000003110d07810 */ /* 0x000fe40007f5e0ff */
[----:B------:R-:W-:Y:S02]  /*246a0*/  ISETP.GT.U32.AND P5, PT, R207, R15, PT ;  /* 0x0000000fcf00720c */ /* 0x000fe40003fa4070 */
[----:B------:R-:W-:-:S02]  /*246b0*/  IADD3.X R30, RZ, R17, RZ, P3, !PT ;  /* 0x00000011ff1e7210 */ /* 0x000fc40001ffe4ff */
[----:B------:R-:W-:Y:S01]  /*246c0*/  FMNMX R18, R221, R18, !PT ;  /* 0x00000012dd127209 */ /* 0x000fe20007800000 */
[-C--:B------:R-:W-:Y:S01]  /*246d0*/  FMUL R189, R190, R26.reuse ;  /* 0x0000001abebd7220 */ /* 0x080fe20000400000 */
[----:B------:R-:W-:Y:S01]  /*246e0*/  FMUL R229, R209, R26 ;  /* 0x0000001ad1e57220 */ /* 0x000fe20000400000 */
[----:B------:R-:W-:Y:S02]  /*246f0*/  FSEL R187, R22, -INF , !P0 ;  /* 0xff80000016bb7808 */ /* 0x000fe40004000000 */
[----:B------:R-:W-:Y:S02]  /*24700*/  FSEL R190, R216, -INF , !P1 ;  /* 0xff800000d8be7808 */ /* 0x000fe40004800000 */
[----:B------:R-:W-:Y:S02]  /*24710*/  IADD3 R209, P6, R16, 0x38, RZ ;  /* 0x0000003810d17810 */ /* 0x000fe40007fde0ff */
[----:B------:R-:W-:Y:S02]  /*24720*/  ISETP.GT.U32.AND P3, PT, R208, R15, PT ;  /* 0x0000000fd000720c */ /* 0x000fe40003f64070 */
[----:B------:R-:W-:-:S02]  /*24730*/  IADD3.X R29, RZ, R17, RZ, P2, !PT ;  /* 0x00000011ff1d7210 */ /* 0x000fc400017fe4ff */
[----:B------:R-:W-:Y:S02]  /*24740*/  ISETP.GT.U32.AND.EX P5, PT, R30, RZ, PT, P5 ;  /* 0x000000ff1e00720c */ /* 0x000fe40003fa4150 */
[----:B------:R-:W-:Y:S01]  /*24750*/  FMNMX R18, R218, R18, !PT ;  /* 0x00000012da127209 */ /* 0x000fe20007800000 */
[----:B------:R-:W-:Y:S01]  /*24760*/  FMUL R228, R210, R26 ;  /* 0x0000001ad2e47220 */ /* 0x000fe20000400000 */
[----:B------:R-:W-:Y:S02]  /*24770*/  IADD3 R210, P2, R16, 0x39, RZ ;  /* 0x0000003910d27810 */ /* 0x000fe40007f5e0ff */
[----:B------:R-:W-:Y:S02]  /*24780*/  FSEL R189, R189, -INF , !P4 ;  /* 0xff800000bdbd7808 */ /* 0x000fe40006000000 */
[----:B------:R-:W-:Y:S02]  /*24790*/  FMNMX R19, R187, R190, !PT ;  /* 0x000000bebb137209 */ /* 0x000fe40007800000 */
[----:B------:R-:W-:-:S02]  /*247a0*/  ISETP.GT.U32.AND.EX P3, PT, R29, RZ, PT, P3 ;  /* 0x000000ff1d00720c */ /* 0x000fc40003f64130 */
[----:B------:R-:W-:Y:S02]  /*247b0*/  FSEL R230, R230, -INF , !P5 ;  /* 0xff800000e6e67808 */ /* 0x000fe40006800000 */
[----:B------:R-:W-:Y:S02]  /*247c0*/  IADD3.X R28, RZ, R17, RZ, P6, !PT ;  /* 0x00000011ff1c7210 */ /* 0x000fe400037fe4ff */
[----:B------:R-:W-:Y:S02]  /*247d0*/  ISETP.GT.U32.AND P1, PT, R209, R15, PT ;  /* 0x0000000fd100720c */ /* 0x000fe40003f24070 */
[----:B------:R-:W-:Y:S02]  /*247e0*/  FMNMX R18, R217, R18, !PT ;  /* 0x00000012d9127209 */ /* 0x000fe40007800000 */
[----:B------:R-:W-:Y:S02]  /*247f0*/  ISETP.GT.U32.AND P5, PT, R200, R112, PT ;  /* 0x00000070c800720c */ /* 0x000fe40003fa4070 */
[----:B------:R-:W-:-:S02]  /*24800*/  IADD3.X R27, RZ, R17, RZ, P2, !PT ;  /* 0x00000011ff1b7210 */ /* 0x000fc400017fe4ff */
[----:B------:R-:W-:Y:S02]  /*24810*/  FMNMX R19, R189, R19, !PT ;  /* 0x00000013bd137209 */ /* 0x000fe40007800000 */
[----:B------:R-:W-:Y:S02]  /*24820*/  FSEL R229, R229, -INF , !P3 ;  /* 0xff800000e5e57808 */ /* 0x000fe40005800000 */
[----:B------:R-:W-:Y:S02]  /*24830*/  ISETP.GT.U32.AND P2, PT, R210, R15, PT ;  /* 0x0000000fd200720c */ /* 0x000fe40003f44070 */
[----:B------:R-:W-:Y:S02]  /*24840*/  ISETP.GT.U32.AND.EX P1, PT, R28, RZ, PT, P1 ;  /* 0x000000ff1c00720c */ /* 0x000fe40003f24110 */
[----:B------:R-:W-:Y:S01]  /*24850*/  FMNMX R18, R230, R18, !PT ;  /* 0x00000012e6127209 */ /* 0x000fe20007800000 */
[----:B------:R-:W-:Y:S01]  /*24860*/  FMUL R195, R195, R26 ;  /* 0x0000001ac3c37220 */ /* 0x000fe20000400000 */
[----:B------:R-:W-:-:S02]  /*24870*/  ISETP.GT.U32.AND P3, PT, R201, R112, PT ;  /* 0x00000070c900720c */ /* 0x000fc40003f64070 */
[----:B------:R-:W-:Y:S02]  /*24880*/  ISETP.GT.U32.AND.EX P5, PT, R40, RZ, PT, P5 ;  /* 0x000000ff2800720c */ /* 0x000fe40003fa4150 */
[----:B------:R-:W-:Y:S02]  /*24890*/  FMNMX R19, R188, R19, !PT ;  /* 0x00000013bc137209 */ /* 0x000fe40007800000 */
[----:B------:R-:W-:Y:S02]  /*248a0*/  ISETP.GT.U32.AND.EX P2, PT, R27, RZ, PT, P2 ;  /* 0x000000ff1b00720c */ /* 0x000fe40003f44120 */
[----:B------:R-:W-:Y:S02]  /*248b0*/  FSEL R226, R226, -INF , !P1 ;  /* 0xff800000e2e27808 */ /* 0x000fe40004800000 */
[----:B------:R-:W-:Y:S01]  /*248c0*/  FMNMX R18, R229, R18, !PT ;  /* 0x00000012e5127209 */ /* 0x000fe20007800000 */
[----:B------:R-:W-:Y:S01]  /*248d0*/  FMUL R198, R198, R26 ;  /* 0x0000001ac6c67220 */ /* 0x000fe20000400000 */
[----:B------:R-:W-:-:S02]  /*248e0*/  ISETP.GT.U32.AND P6, PT, R202, R112, PT ;  /* 0x00000070ca00720c */ /* 0x000fc40003fc4070 */
[----:B------:R-:W-:Y:S02]  /*248f0*/  ISETP.GT.U32.AND.EX P3, PT, R39, RZ, PT, P3 ;  /* 0x000000ff2700720c */ /* 0x000fe40003f64130 */
[----:B------:R-:W-:Y:S02]  /*24900*/  FSEL R195, R195, -INF , !P5 ;  /* 0xff800000c3c37808 */ /* 0x000fe40006800000 */
[----:B------:R-:W-:Y:S02]  /*24910*/  FMNMX R19, R212, R19, !PT ;  /* 0x00000013d4137209 */ /* 0x000fe40007800000 */
[----:B------:R-:W-:Y:S02]  /*24920*/  FSEL R225, R225, -INF , !P2 ;  /* 0xff800000e1e17808 */ /* 0x000fe40005000000 */
[----:B------:R-:W-:Y:S02]  /*24930*/  FMNMX R18, R226, R18, !PT ;  /* 0x00000012e2127209 */ /* 0x000fe40007800000 */
[----:B------:R-:W-:-:S02]  /*24940*/  ISETP.GT.U32.AND P4, PT, R203, R112, PT ;  /* 0x00000070cb00720c */ /* 0x000fc40003f84070 */
[----:B------:R-:W-:Y:S02]  /*24950*/  ISETP.GT.U32.AND.EX P6, PT, R38, RZ, PT, P6 ;  /* 0x000000ff2600720c */ /* 0x000fe40003fc4160 */
[----:B------:R-:W-:Y:S02]  /*24960*/  FSEL R192, R198, -INF , !P3 ;  /* 0xff800000c6c07808 */ /* 0x000fe40005800000 */
[----:B------:R-:W-:Y:S02]  /*24970*/  FMNMX R19, R195, R19, !PT ;  /* 0x00000013c3137209 */ /* 0x000fe40007800000 */
[----:B------:R-:W-:Y:S02]  /*24980*/  FMNMX R18, R225, R18, !PT ;  /* 0x00000012e1127209 */ /* 0x000fe40007800000 */
[----:B------:R-:W-:Y:S02]  /*24990*/  ISETP.GT.U32.AND P0, PT, R204, R112, PT ;  /* 0x00000070cc00720c */ /* 0x000fe40003f04070 */
[----:B------:R-:W-:-:S02]  /*249a0*/  ISETP.GT.U32.AND.EX P4, PT, R37, RZ, PT, P4 ;  /* 0x000000ff2500720c */ /* 0x000fc40003f84140 */
[----:B------:R-:W-:Y:S02]  /*249b0*/  FSEL R191, R191, -INF , !P6 ;  /* 0xff800000bfbf7808 */ /* 0x000fe40007000000 */
[----:B------:R-:W-:Y:S01]  /*249c0*/  FMNMX R19, R192, R19, !PT ;  /* 0x00000013c0137209 */ /* 0x000fe20007800000 */
[----:B------:R-:W0:Y:S01]  /*249d0*/  SHFL.BFLY PT, R22, R18, 0x2, 0x1f ;  /* 0x0c401f0012167f89 */ /* 0x000e2200000e0000 */
[----:B------:R-:W-:Y:S02]  /*249e0*/  ISETP.GT.U32.AND P1, PT, R205, R112, PT ;  /* 0x00000070cd00720c */ /* 0x000fe40003f24070 */
[----:B------:R-:W-:Y:S02]  /*249f0*/  ISETP.GT.U32.AND.EX P0, PT, R36, RZ, PT, P0 ;  /* 0x000000ff2400720c */ /* 0x000fe40003f04100 */
[----:B------:R-:W-:Y:S02]  /*24a00*/  FSEL R220, R220, -INF , !P4 ;  /* 0xff800000dcdc7808 */ /* 0x000fe40006000000 */
[----:B------:R-:W-:-:S02]  /*24a10*/  FMNMX R19, R191, R19, !PT ;  /* 0x00000013bf137209 */ /* 0x000fc40007800000 */
[-C--:B------:R-:W-:Y:S02]  /*24a20*/  ISETP.GT.U32.AND P2, PT, R206, R112.reuse, PT ;  /* 0x00000070ce00720c */ /* 0x080fe40003f44070 */
[----:B------:R-:W-:Y:S02]  /*24a30*/  ISETP.GT.U32.AND.EX P1, PT, R32, RZ, PT, P1 ;  /* 0x000000ff2000720c */ /* 0x000fe40003f24110 */
[----:B------:R-:W-:Y:S02]  /*24a40*/  FSEL R219, R219, -INF , !P0 ;  /* 0xff800000dbdb7808 */ /* 0x000fe40004000000 */
[----:B------:R-:W-:Y:S02]  /*24a50*/  FMNMX R19, R220, R19, !PT ;  /* 0x00000013dc137209 */ /* 0x000fe40007800000 */
[----:B------:R-:W-:Y:S02]  /*24a60*/  ISETP.GT.U32.AND P3, PT, R207, R112, PT ;  /* 0x00000070cf00720c */ /* 0x000fe40003f64070 */
[----:B------:R-:W-:-:S02]  /*24a70*/  ISETP.GT.U32.AND.EX P0, PT, R31, RZ, PT, P2 ;  /* 0x000000ff1f00720c */ /* 0x000fc40003f04120 */
[----:B------:R-:W-:Y:S02]  /*24a80*/  FSEL R216, R197, -INF , !P1 ;  /* 0xff800000c5d87808 */ /* 0x000fe40004800000 */
[----:B------:R-:W-:Y:S01]  /*24a90*/  FMNMX R19, R219, R19, !PT ;  /* 0x00000013db137209 */ /* 0x000fe20007800000 */
[----:B------:R-:W-:Y:S01]  /*24aa0*/  FMUL R223, R215, R26 ;  /* 0x0000001ad7df7220 */ /* 0x000fe20000400000 */
        /* <DEDUP_REMOVED lines=11> */
[----:B------:R-:W-:Y:S02]  /*24b60*/  FMNMX R19, R228, R19, !PT ;  /* 0x00000013e4137209 */ /* 0x000fe40007800000 */
[----:B0-----:R-:W-:Y:S02]  /*24b70*/  FMNMX R18, R18, R22, !PT ;  /* 0x0000001612127209 */ /* 0x001fe40007800000 */
[----:B------:R-:W-:Y:S02]  /*24b80*/  ISETP.GT.U32.AND.EX P0, PT, R27, RZ, PT, P2 ;  /* 0x000000ff1b00720c */ /* 0x000fe40003f04120 */
[----:B------:R-:W-:Y:S02]  /*24b90*/  FSEL R224, R224, -INF , !P1 ;  /* 0xff800000e0e07808 */ /* 0x000fe40004800000 */
[----:B------:R-:W-:Y:S01]  /*24ba0*/  FMNMX R19, R227, R19, !PT ;  /* 0x00000013e3137209 */ /* 0x000fe20007800000 */
[----:B------:R-:W0:Y:S01]  /*24bb0*/  SHFL.BFLY PT, R22, R18, 0x1, 0x1f ;  /* 0x0c201f0012167f89 */ /* 0x000e2200000e0000 */
[----:B------:R-:W-:-:S02]  /*24bc0*/  FSEL R223, R223, -INF , !P0 ;  /* 0xff800000dfdf7808 */ /* 0x000fc40004000000 */
[----:B------:R-:W-:-:S04]  /*24bd0*/  FMNMX R19, R224, R19, !PT ;  /* 0x00000013e0137209 */ /* 0x000fc80007800000 */
[----:B------:R-:W-:-:S05]  /*24be0*/  FMNMX R19, R223, R19, !PT ;  /* 0x00000013df137209 */ /* 0x000fca0007800000 */
[----:B------:R-:W1:Y:S01]  /*24bf0*/  SHFL.BFLY PT, R196, R19, 0x2, 0x1f ;  /* 0x0c401f0013c47f89 */ /* 0x000e6200000e0000 */
[----:B0-----:R-:W-:-:S04]  /*24c00*/  FMNMX R22, R18, R22, !PT ;  /* 0x0000001612167209 */ /* 0x001fc80007800000 */
[----:B------:R-:W-:-:S05]  /*24c10*/  FMNMX R22, R22, R72, !PT ;  /* 0x0000004816167209 */ /* 0x000fca0007800000 */
[----:B------:R-:W-:Y:S01]  /*24c20*/  FADD R23, R23, -R22 ;  /* 0x8000001617177221 */ /* 0x000fe20000000000 */
[----:B-1----:R-:W-:-:S03]  /*24c30*/  FMNMX R18, R19, R196, !PT ;  /* 0x000000c413127209 */ /* 0x002fc60007800000 */
[----:B------:R-:W-:Y:S02]  /*24c40*/  FMUL R19, R23, 1.4426950216293334961 ;  /* 0x3fb8aa3b17137820 */ /* 0x000fe40000400000 */
[----:B------:R-:W0:Y:S02]  /*24c50*/  SHFL.BFLY PT, R23, R18, 0x1, 0x1f ;  /* 0x0c201f0012177f89 */ /* 0x000e2400000e0000 */
[----:B------:R-:W-:Y:S02]  /*24c60*/  MUFU.EX2 R252, R19 ;  /* 0x0000001300fc7308 */ /* 0x000fe40000000800 */
[----:B------:R-:W-:Y:S04]  /*24c70*/  STS.U16 [R3+0x2ef00], R45 ;  /* 0x02ef002d03007388 */ /* 0x000fe80000000400 */
[----:B------:R1:W-:Y:S04]  /*24c80*/  STS.U16 [R3+0x2f300], R44 ;  /* 0x02f3002c03007388 */ /* 0x0003e80000000400 */
[----:B------:R2:W-:Y:S04]  /*24c90*/  STS.U16 [R3+0x2eb00], R46 ;  /* 0x02eb002e03007388 */ /* 0x0005e80000000400 */
[----:B------:R-:W-:Y:S04]  /*24ca0*/  STS.U16 [R3+0x2e300], R49 ;  /* 0x02e3003103007388 */ /* 0x000fe80000000400 */
[----:B-1----:R-:W4:Y:S01]  /*24cb0*/  LDL.LU.64 R44, [R1+0x200] ;  /* 0x00020000012c7983 */ /* 0x002f220000300a00 */
[----:B0-----:R-:W-:Y:S01]  /*24cc0*/  FMNMX R23, R18, R23, !PT ;  /* 0x0000001712177209 */ /* 0x001fe20007800000 */
[----:B------:R-:W-:-:S03]  /*24cd0*/  FADD R18, -R22, R72 ;  /* 0x0000004816127221 */ /* 0x000fc60000000100 */
[----:B---3--:R-:W-:Y:S01]  /*24ce0*/  FMNMX R23, R23, R47, !PT ;  /* 0x0000002f17177209 */ /* 0x008fe20007800000 */
[----:B------:R-:W-:Y:S01]  /*24cf0*/  FMUL R18, R18, 1.4426950216293334961 ;  /* 0x3fb8aa3b12127820 */ /* 0x000fe20000400000 */
[----:B------:R0:W-:Y:S03]  /*24d00*/  STS.U16 [R3+0x2e700], R48 ;  /* 0x02e7003003007388 */ /* 0x0001e60000000400 */
[----:B------:R1:W3:Y:S01]  /*24d10*/  MUFU.EX2 R19, R18 ;  /* 0x0000001200137308 */ /* 0x0002e20000000800 */
[----:B------:R-:W-:Y:S04]  /*24d20*/  STS.U16 [R3+0x2db00], R51 ;  /* 0x02db003303007388 */ /* 0x000fe80000000400 */
[----:B------:R3:W-:Y:S01]  /*24d30*/  STS.U16 [R3+0x2df00], R50 ;  /* 0x02df003203007388 */ /* 0x0007e20000000400 */
[----:B-1----:R-:W-:-:S03]  /*24d40*/  FADD R18, -R23, R47 ;  /* 0x0000002f17127221 */ /* 0x002fc60000000100 */
[----:B--2---:R-:W2:Y:S04]  /*24d50*/  LDL.LU.64 R46, [R1+0x208] ;  /* 0x00020800012e7983 */ /* 0x004ea80000300a00 */
[----:B0-----:R-:W4:Y:S04]  /*24d60*/  LDL.LU.64 R48, [R1+0x210] ;  /* 0x0002100001307983 */ /* 0x001f280000300a00 */
[----:B------:R-:W-:Y:S04]  /*24d70*/  STS.U16 [R3+0x2d300], R53 ;  /* 0x02d3003503007388 */ /* 0x000fe80000000400 */
[----:B------:R0:W-:Y:S04]  /*24d80*/  STS.U16 [R3+0x2d700], R52 ;  /* 0x02d7003403007388 */ /* 0x0001e80000000400 */
[----:B---3--:R-:W3:Y:S04]  /*24d90*/  LDL.LU.64 R50, [R1+0x218] ;  /* 0x0002180001327983 */ /* 0x008ee80000300a00 */
[----:B------:R-:W-:Y:S04]  /*24da0*/  STS.U16 [R3+0x2cb00], R55 ;  /* 0x02cb003703007388 */ /* 0x000fe80000000400 */
[----:B------:R1:W-:Y:S04]  /*24db0*/  STS.U16 [R3+0x2cf00], R54 ;  /* 0x02cf003603007388 */ /* 0x0003e80000000400 */
[----:B0-----:R-:W2:Y:S04]  /*24dc0*/  LDL.LU.64 R52, [R1+0x220] ;  /* 0x0002200001347983 */ /* 0x001ea80000300a00 */
[----:B------:R-:W-:Y:S04]  /*24dd0*/  STS.U16 [R3+0x2c300], R57 ;  /* 0x02c3003903007388 */ /* 0x000fe80000000400 */
[----:B------:R0:W-:Y:S04]  /*24de0*/  STS.U16 [R3+0x2c700], R56 ;  /* 0x02c7003803007388 */ /* 0x0001e80000000400 */
[----:B-1----:R-:W4:Y:S04]  /*24df0*/  LDL.LU.64 R54, [R1+0x228] ;  /* 0x0002280001367983 */ /* 0x002f280000300a00 */
[----:B------:R-:W-:Y:S04]  /*24e00*/  STS.U16 [R3+0x2bb00], R59 ;  /* 0x02bb003b03007388 */ /* 0x000fe80000000400 */
[----:B------:R1:W-:Y:S04]  /*24e10*/  STS.U16 [R3+0x2bf00], R58 ;  /* 0x02bf003a03007388 */ /* 0x0003e80000000400 */
[----:B0-----:R-:W3:Y:S04]  /*24e20*/  LDL.LU.64 R56, [R1+0x230] ;  /* 0x0002300001387983 */ /* 0x001ee80000300a00 */
[----:B------:R-:W-:Y:S04]  /*24e30*/  STS.U16 [R3+0x2b300], R61 ;  /* 0x02b3003d03007388 */ /* 0x000fe80000000400 */
[----:B------:R0:W-:Y:S04]  /*24e40*/  STS.U16 [R3+0x2b700], R60 ;  /* 0x02b7003c03007388 */ /* 0x0001e80000000400 */
[----:B-1----:R-:W2:Y:S04]  /*24e50*/  LDL.LU.64 R58, [R1+0x238] ;  /* 0x00023800013a7983 */ /* 0x002ea80000300a00 */
[----:B------:R-:W-:Y:S04]  /*24e60*/  STS.U16 [R3+0x2ab00], R63 ;  /* 0x02ab003f03007388 */ /* 0x000fe80000000400 */
[----:B------:R1:W-:Y:S04]  /*24e70*/  STS.U16 [R3+0x2af00], R62 ;  /* 0x02af003e03007388 */ /* 0x0003e80000000400 */
[----:B0-----:R-:W4:Y:S04]  /*24e80*/  LDL.LU.64 R60, [R1+0x240] ;  /* 0x00024000013c7983 */ /* 0x001f280000300a00 */
[----:B------:R-:W-:Y:S04]  /*24e90*/  STS.U16 [R3+0x2a300], R65 ;  /* 0x02a3004103007388 */ /* 0x000fe80000000400 */
[----:B------:R0:W-:Y:S04]  /*24ea0*/  STS.U16 [R3+0x2a700], R64 ;  /* 0x02a7004003007388 */ /* 0x0001e80000000400 */
[----:B-1----:R-:W3:Y:S04]  /*24eb0*/  LDL.LU.64 R62, [R1+0x248] ;  /* 0x00024800013e7983 */ /* 0x002ee80000300a00 */
        /* <DEDUP_REMOVED lines=47> */
[----:B0-----:R-:W4:Y:S04]  /*251b0*/  LDL.LU.64 R96, [R1+0x2d0] ;  /* 0x0002d00001607983 */ /* 0x001f280000300a00 */
[----:B------:R-:W3:Y:S04]  /*251c0*/  LDL.LU.64 R98, [R1+0x2d8] ;  /* 0x0002d80001627983 */ /* 0x000ee80000300a00 */
[----:B------:R-:W2:Y:S04]  /*251d0*/  LDL.LU.64 R100, [R1+0x2e0] ;  /* 0x0002e00001647983 */ /* 0x000ea80000300a00 */
[----:B------:R-:W4:Y:S04]  /*251e0*/  LDL.LU.64 R102, [R1+0x2e8] ;  /* 0x0002e80001667983 */ /* 0x000f280000300a00 */
        /* <DEDUP_REMOVED lines=24> */
[----:B------:R-:W-:Y:S04]  /*25370*/  STS.U16 [R3+0x2ff00], R33 ;  /* 0x02ff002103007388 */ /* 0x000fe80000000400 */
[----:B------:R-:W-:Y:S04]  /*25380*/  STS.U16 [R3+0x2fb00], R34 ;  /* 0x02fb002203007388 */ /* 0x000fe80000000400 */
[----:B------:R-:W-:Y:S01]  /*25390*/  STS.U16 [R3+0x2f700], R43 ;  /* 0x02f7002b03007388 */ /* 0x000fe20000000400 */
[----:B------:R0:W-:Y:S06]  /*253a0*/  MEMBAR.ALL.CTA ;  /* 0x0000000000007992 */ /* 0x0001ec0000008000 */
[----:B0-----:R-:W0:Y:S01]  /*253b0*/  FENCE.VIEW.ASYNC.S ;  /* 0x00000000000073c6 */ /* 0x001e220000000000 */
[----:B------:R-:W-:-:S03]  /*253c0*/  FADD R248, R187, -R23 ;  /* 0x80000017bbf87221 */ /* 0x000fc60000000000 */
[----:B----4-:R-:W-:Y:S04]  /*253d0*/  STL.64 [R1+0x1dd0], R150 ;  /* 0x001dd09601007387 */ /* 0x010fe80000100a00 */
[----:B--2---:R-:W-:Y:S04]  /*253e0*/  STL.64 [R1+0x1dc8], R148 ;  /* 0x001dc89401007387 */ /* 0x004fe80000100a00 */
[----:B---3--:R-:W-:Y:S04]  /*253f0*/  STL.64 [R1+0x1dc0], R146 ;  /* 0x001dc09201007387 */ /* 0x008fe80000100a00 */
        /* <DEDUP_REMOVED lines=52> */
[----:B------:R-:W-:Y:S04]  /*25740*/  STL.64 [R1+0x1c18], R40 ;  /* 0x001c182801007387 */ /* 0x000fe80000100a00 */
[----:B------:R-:W-:Y:S04]  /*25750*/  STL.64 [R1+0x1c10], R38 ;  /* 0x001c102601007387 */ /* 0x000fe80000100a00 */
[----:B------:R-:W-:Y:S04]  /*25760*/  STL.64 [R1+0x1c08], R36 ;  /* 0x001c082401007387 */ /* 0x000fe80000100a00 */
[----:B------:R-:W-:Y:S04]  /*25770*/  STL [R1+0x1c04], R35 ;  /* 0x001c042301007387 */ /* 0x000fe80000100800 */
[----:B------:R-:W-:Y:S04]  /*25780*/  STL [R1+0x1c00], R32 ;  /* 0x001c002001007387 */ /* 0x000fe80000100800 */
[----:B------:R-:W-:Y:S04]  /*25790*/  STL.64 [R1+0x1bf8], R30 ;  /* 0x001bf81e01007387 */ /* 0x000fe80000100a00 */
[----:B------:R-:W-:Y:S04]  /*257a0*/  STL.64 [R1+0x1bf0], R28 ;  /* 0x001bf01c01007387 */ /* 0x000fe80000100a00 */
[----:B------:R-:W-:Y:S04]  /*257b0*/  STL.64 [R1+0x1be8], R26 ;  /* 0x001be81a01007387 */ /* 0x000fe80000100a00 */
[----:B------:R1:W-:Y:S04]  /*257c0*/  STL.64 [R1+0x1be0], R24 ;  /* 0x001be01801007387 */ /* 0x0003e80000100a00 */
[----:B-1----:R-:W2:Y:S04]  /*257d0*/  LDL.LU.64 R24, [R1+0x400] ;  /* 0x0004000001187983 */ /* 0x002ea80000300a00 */
[----:B------:R-:W3:Y:S04]  /*257e0*/  LDL.LU.64 R26, [R1+0x408] ;  /* 0x00040800011a7983 */ /* 0x000ee80000300a00 */
[----:B------:R-:W4:Y:S04]  /*257f0*/  LDL.LU.64 R28, [R1+0x410] ;  /* 0x00041000011c7983 */ /* 0x000f280000300a00 */
[----:B------:R-:W3:Y:S04]  /*25800*/  LDL.LU.64 R30, [R1+0x418] ;  /* 0x00041800011e7983 */ /* 0x000ee80000300a00 */
        /* <DEDUP_REMOVED lines=59> */
[----:B------:R-:W3:Y:S01]  /*25bc0*/  LDL.LU.64 R150, [R1+0x5f8] ;  /* 0x0005f80001967983 */ /* 0x000ee20000300a00 */
[--C-:B------:R-:W-:Y:S01]  /*25bd0*/  FADD R247, R190, -R23.reuse ;  /* 0x80000017bef77221 */ /* 0x100fe20000000000 */
[--C-:B------:R-:W-:Y:S01]  /*25be0*/  FADD R246, R189, -R23.reuse ;  /* 0x80000017bdf67221 */ /* 0x100fe20000000000 */
[--C-:B------:R-:W-:Y:S01]  /*25bf0*/  FADD R245, R188, -R23.reuse ;  /* 0x80000017bcf57221 */ /* 0x100fe20000000000 */
[--C-:B------:R-:W-:Y:S01]  /*25c00*/  FADD R186, R186, -R22.reuse ;  /* 0x80000016baba7221 */ /* 0x100fe20000000000 */
[--C-:B------:R-:W-:Y:S01]  /*25c10*/  FADD R185, R185, -R22.reuse ;  /* 0x80000016b9b97221 */ /* 0x100fe20000000000 */
[--C-:B------:R-:W-:Y:S01]  /*25c20*/  FADD R184, R184, -R22.reuse ;  /* 0x80000016b8b87221 */ /* 0x100fe20000000000 */
[----:B------:R-:W-:Y:S01]  /*25c30*/  FMUL R18, R18, 1.4426950216293334961 ;  /* 0x3fb8aa3b12127820 */ /* 0x000fe20000400000 */
[----:B------:R-:W-:Y:S01]  /*25c40*/  FMUL R248, R248, 1.4426950216293334961 ;  /* 0x3fb8aa3bf8f87820 */ /* 0x000fe20000400000 */
[----:B------:R-:W-:Y:S01]  /*25c50*/  FMUL R247, R247, 1.4426950216293334961 ;  /* 0x3fb8aa3bf7f77820 */ /* 0x000fe20000400000 */
[----:B------:R-:W-:Y:S01]  /*25c60*/  FMUL R246, R246, 1.4426950216293334961 ;  /* 0x3fb8aa3bf6f67820 */ /* 0x000fe20000400000 */
[----:B------:R-:W-:Y:S01]  /*25c70*/  FMUL R245, R245, 1.4426950216293334961 ;  /* 0x3fb8aa3bf5f57820 */ /* 0x000fe20000400000 */
[----:B------:R-:W-:Y:S01]  /*25c80*/  FMUL R186, R186, 1.4426950216293334961 ;  /* 0x3fb8aa3bbaba7820 */ /* 0x000fe20000400000 */
[----:B------:R-:W-:Y:S01]  /*25c90*/  FMUL R185, R185, 1.4426950216293334961 ;  /* 0x3fb8aa3bb9b97820 */ /* 0x000fe20000400000 */
[----:B------:R-:W-:Y:S01]  /*25ca0*/  FMUL R184, R184, 1.4426950216293334961 ;  /* 0x3fb8aa3bb8b87820 */ /* 0x000fe20000400000 */
[----:B------:R-:W1:Y:S01]  /*25cb0*/  MUFU.EX2 R18, R18 ;  /* 0x0000001200127308 */ /* 0x000e620000000800 */
[--C-:B------:R-:W-:Y:S01]  /*25cc0*/  FADD R244, R214, -R22.reuse ;  /* 0x80000016d6f47221 */ /* 0x100fe20000000000 */
[--C-:B------:R-:W-:Y:S01]  /*25cd0*/  FADD R243, R213, -R22.reuse ;  /* 0x80000016d5f37221 */ /* 0x100fe20000000000 */
[--C-:B------:R-:W-:Y:S01]  /*25ce0*/  FADD R242, R194, -R22.reuse ;  /* 0x80000016c2f27221 */ /* 0x100fe20000000000 */
[--C-:B------:R-:W-:Y:S01]  /*25cf0*/  FADD R241, R193, -R22.reuse ;  /* 0x80000016c1f17221 */ /* 0x100fe20000000000 */
[--C-:B------:R-:W-:Y:S01]  /*25d00*/  FADD R240, R212, -R23.reuse ;  /* 0x80000017d4f07221 */ /* 0x100fe20000000000 */
[--C-:B------:R-:W-:Y:S01]  /*25d10*/  FADD R239, R195, -R23.reuse ;  /* 0x80000017c3ef7221 */ /* 0x100fe20000000000 */
[--C-:B------:R-:W-:Y:S01]  /*25d20*/  FADD R238, R192, -R23.reuse ;  /* 0x80000017c0ee7221 */ /* 0x100fe20000000000 */
[----:B------:R-:W0:Y:S01]  /*25d30*/  MUFU.EX2 R251, R186 ;  /* 0x000000ba00fb7308 */ /* 0x000e220000000800 */
[--C-:B------:R-:W-:Y:S01]  /*25d40*/  FADD R237, R191, -R23.reuse ;  /* 0x80000017bfed7221 */ /* 0x100fe20000000000 */
[--C-:B------:R-:W-:Y:S01]  /*25d50*/  FADD R236, R222, -R22.reuse ;  /* 0x80000016deec7221 */ /* 0x100fe20000000000 */
[--C-:B------:R-:W-:Y:S01]  /*25d60*/  FADD R235, R221, -R22.reuse ;  /* 0x80000016ddeb7221 */ /* 0x100fe20000000000 */
[--C-:B------:R-:W-:Y:S01]  /*25d70*/  FADD R234, R218, -R22.reuse ;  /* 0x80000016daea7221 */ /* 0x100fe20000000000 */
[--C-:B------:R-:W-:Y:S01]  /*25d80*/  FADD R233, R217, -R22.reuse ;  /* 0x80000016d9e97221 */ /* 0x100fe20000000000 */
[--C-:B------:R-:W-:Y:S01]  /*25d90*/  FADD R232, R220, -R23.reuse ;  /* 0x80000017dce87221 */ /* 0x100fe20000000000 */
[--C-:B------:R-:W-:Y:S01]  /*25da0*/  FADD R231, R219, -R23.reuse ;  /* 0x80000017dbe77221 */ /* 0x100fe20000000000 */
[----:B------:R-:W-:Y:S01]  /*25db0*/  MUFU.EX2 R250, R185 ;  /* 0x000000b900fa7308 */ /* 0x000fe20000000800 */
[----:B------:R-:W3:Y:S07]  /*25dc0*/  LDL.LU.64 R152, [R1+0x3b0] ;  /* 0x0003b00001987983 */ /* 0x000eee0000300a00 */
[----:B------:R-:W-:Y:S08]  /*25dd0*/  MUFU.EX2 R249, R184 ;  /* 0x000000b800f97308 */ /* 0x000ff00000000800 */
[----:B------:R-:W-:Y:S08]  /*25de0*/  MUFU.EX2 R248, R248 ;  /* 0x000000f800f87308 */ /* 0x000ff00000000800 */
[----:B------:R-:W0:Y:S08]  /*25df0*/  MUFU.EX2 R247, R247 ;  /* 0x000000f700f77308 */ /* 0x000e300000000800 */
[----:B------:R-:W-:Y:S08]  /*25e00*/  MUFU.EX2 R246, R246 ;  /* 0x000000f600f67308 */ /* 0x000ff00000000800 */
[----:B------:R-:W0:Y:S01]  /*25e10*/  MUFU.EX2 R245, R245 ;  /* 0x000000f500f57308 */ /* 0x000e220000000800 */
[-C--:B--2---:R-:W-:Y:S01]  /*25e20*/  FMUL R24, R24, R19.reuse ;  /* 0x0000001318187220 */ /* 0x084fe20000400000 */
[-C--:B------:R-:W-:Y:S01]  /*25e30*/  FMUL R25, R25, R19.reuse ;  /* 0x0000001319197220 */ /* 0x080fe20000400000 */
[-C--:B----4-:R-:W-:Y:S01]  /*25e40*/  FMUL R28, R28, R19.reuse ;  /* 0x000000131c1c7220 */ /* 0x090fe20000400000 */
[-C--:B------:R-:W-:Y:S01]  /*25e50*/  FMUL R29, R29, R19.reuse ;  /* 0x000000131d1d7220 */ /* 0x080fe20000400000 */
[-C--:B---3--:R-:W-:Y:S01]  /*25e60*/  FMUL R32, R32, R19.reuse ;  /* 0x0000001320207220 */ /* 0x088fe20000400000 */
[-C--:B------:R-:W-:Y:S01]  /*25e70*/  FMUL R33, R33, R19.reuse ;  /* 0x0000001321217220 */ /* 0x080fe20000400000 */
[-C--:B------:R-:W-:Y:S01]  /*25e80*/  FMUL R36, R36, R19.reuse ;  /* 0x0000001324247220 */ /* 0x080fe20000400000 */
[-C--:B------:R-:W-:Y:S01]  /*25e90*/  FMUL R37, R37, R19.reuse ;  /* 0x0000001325257220 */ /* 0x080fe20000400000 */
[-C--:B------:R-:W-:Y:S01]  /*25ea0*/  FMUL R40, R40, R19.reuse ;  /* 0x0000001328287220 */ /* 0x080fe20000400000 */
[-C--:B------:R-:W-:Y:S01]  /*25eb0*/  FMUL R41, R41, R19.reuse ;  /* 0x0000001329297220 */ /* 0x080fe20000400000 */
[-C--:B-1----:R-:W-:Y:S01]  /*25ec0*/  FMUL R26, R26, R18.reuse ;  /* 0x000000121a1a7220 */ /* 0x082fe20000400000 */
[-C--:B------:R-:W-:Y:S01]  /*25ed0*/  FMUL R27, R27, R18.reuse ;  /* 0x000000121b1b7220 */ /* 0x080fe20000400000 */
        /* <DEDUP_REMOVED lines=11> */
[----:B------:R-:W-:Y:S01]  /*25f90*/  FMUL R47, R47, R18 ;  /* 0x000000122f2f7220 */ /* 0x000fe20000400000 */
[-C--:B------:R-:W-:Y:S01]  /*25fa0*/  FMUL R48, R48, R19.reuse ;  /* 0x0000001330307220 */ /* 0x080fe20000400000 */
[-C--:B------:R-:W-:Y:S01]  /*25fb0*/  FMUL R49, R49, R19.reuse ;  /* 0x0000001331317220 */ /* 0x080fe20000400000 */
[----:B0-----:R-:W-:Y:S01]  /*25fc0*/  F2FP.BF16.F32.PACK_AB R196, R251, R252 ;  /* 0x000000fcfbc4723e */ /* 0x001fe200000010ff */
[-C--:B------:R-:W-:Y:S01]  /*25fd0*/  FMUL R50, R50, R18.reuse ;  /* 0x0000001232327220 */ /* 0x080fe20000400000 */
[----:B------:R-:W-:Y:S01]  /*25fe0*/  FMUL R51, R51, R18 ;  /* 0x0000001233337220 */ /* 0x000fe20000400000 */
[----:B------:R-:W-:Y:S01]  /*25ff0*/  F2FP.BF16.F32.PACK_AB R197, R247, R248 ;  /* 0x000000f8f7c5723e */ /* 0x000fe200000010ff */
[-C--:B------:R-:W-:Y:S01]  /*26000*/  FMUL R52, R52, R19.reuse ;  /* 0x0000001334347220 */ /* 0x080fe20000400000 */
[-C--:B------:R-:W-:Y:S01]  /*26010*/  FMUL R53, R53, R19.reuse ;  /* 0x0000001335357220 */ /* 0x080fe20000400000 */
[----:B------:R-:W-:Y:S01]  /*26020*/  F2FP.BF16.F32.PACK_AB R198, R249, R250 ;  /* 0x000000faf9c6723e */ /* 0x000fe200000010ff */
[-C--:B------:R-:W-:Y:S01]  /*26030*/  FMUL R54, R54, R18.reuse ;  /* 0x0000001236367220 */ /* 0x080fe20000400000 */
[----:B------:R-:W-:Y:S01]  /*26040*/  FMUL R55, R55, R18 ;  /* 0x0000001237377220 */ /* 0x000fe20000400000 */
[----:B------:R-:W-:Y:S01]  /*26050*/  F2FP.BF16.F32.PACK_AB R199, R245, R246 ;  /* 0x000000f6f5c7723e */ /* 0x000fe200000010ff */
        /* <DEDUP_REMOVED lines=95> */
[----:B------:R-:W-:Y:S01]  /*26650*/  FMUL R151, R151, R18 ;  /* 0x0000001297977220 */ /* 0x000fe20000400000 */
[----:B------:R-:W-:Y:S01]  /*26660*/  BAR.SYNC.DEFER_BLOCKING 0x0 ;  /* 0x0000000000007b1d */ /* 0x000fe20000010000 */
        /* <DEDUP_REMOVED lines=18> */
[--C-:B------:R-:W-:Y:S01]  /*26790*/  FADD R218, R226, -R22.reuse ;  /* 0x80000016e2da7221 */ /* 0x100fe20000000000 */
[----:B------:R-:W-:Y:S01]  /*267a0*/  FADD R217, R225, -R22 ;  /* 0x80000016e1d97221 */ /* 0x000fe20000000000 */
[--C-:B------:R-:W-:Y:S01]  /*267b0*/  FADD R213, R224, -R23.reuse ;  /* 0x80000017e0d57221 */ /* 0x100fe20000000000 */
[----:B------:R-:W-:Y:S01]  /*267c0*/  FADD R214, R223, -R23 ;  /* 0x80000017dfd67221 */ /* 0x000fe20000000000 */
[----:B------:R-:W2:Y:S01]  /*267d0*/  LDL.LU.64 R154, [R1+0x3b8] ;  /* 0x0003b800019a7983 */ /* 0x000ea20000300a00 */
[----:B------:R-:W-:Y:S01]  /*267e0*/  WARPGROUP.ARRIVE ;  /* 0x00000000000079c5 */ /* 0x000fe20000000000 */
[----:B------:R-:W-:Y:S08]  /*267f0*/  MUFU.EX2 R244, R244 ;  /* 0x000000f400f47308 */ /* 0x000ff00000000800 */
[----:B------:R-:W0:Y:S01]  /*26800*/  MUFU.EX2 R243, R243 ;  /* 0x000000f300f37308 */ /* 0x000e220000000800 */
[----:B------:R-:W-:Y:S07]  /*26810*/  HGMMA.64x256x16.F32.BF16 R24, R196, gdesc[UR52], R24, gsb0 ;  /* 0x03e00034c4187df0 */ /* 0x000fee0008001818 */
[----:B------:R-:W-:Y:S08]  /*26820*/  MUFU.EX2 R242, R242 ;  /* 0x000000f200f27308 */ /* 0x000ff00000000800 */
[----:B------:R-:W-:Y:S08]  /*26830*/  MUFU.EX2 R241, R241 ;  /* 0x000000f100f17308 */ /* 0x000ff00000000800 */
[----:B------:R-:W-:Y:S08]  /*26840*/  MUFU.EX2 R240, R240 ;  /* 0x000000f000f07308 */ /* 0x000ff00000000800 */
[----:B------:R-:W1:Y:S08]  /*26850*/  MUFU.EX2 R239, R239 ;  /* 0x000000ef00ef7308 */ /* 0x000e700000000800 */
[----:B------:R-:W-:Y:S08]  /*26860*/  MUFU.EX2 R238, R238 ;  /* 0x000000ee00ee7308 */ /* 0x000ff00000000800 */
[----:B------:R-:W3:Y:S01]  /*26870*/  MUFU.EX2 R237, R237 ;  /* 0x000000ed00ed7308 */ /* 0x000ee20000000800 */
[----:B0-----:R-:W-:Y:S01]  /*26880*/  F2FP.BF16.F32.PACK_AB R192, R243, R244 ;  /* 0x000000f4f3c0723e */ /* 0x001fe200000010ff */
[----:B------:R-:W-:Y:S01]  /*26890*/  FMUL R222, R222, 1.4426950216293334961 ;  /* 0x3fb8aa3bdede7820 */ /* 0x000fe20000400000 */
[----:B-1----:R-:W-:Y:S01]  /*268a0*/  F2FP.BF16.F32.PACK_AB R193, R239, R240 ;  /* 0x000000f0efc1723e */ /* 0x002fe200000010ff */
[----:B------:R-:W-:Y:S01]  /*268b0*/  FMUL R221, R221, 1.4426950216293334961 ;  /* 0x3fb8aa3bdddd7820 */ /* 0x000fe20000400000 */
[----:B------:R-:W-:-:S03]  /*268c0*/  F2FP.BF16.F32.PACK_AB R194, R241, R242 ;  /* 0x000000f2f1c2723e */ /* 0x000fc600000010ff */
[----:B------:R-:W-:Y:S08]  /*268d0*/  MUFU.EX2 R236, R236 ;  /* 0x000000ec00ec7308 */ /* 0x000ff00000000800 */
[----:B------:R-:W0:Y:S01]  /*268e0*/  MUFU.EX2 R235, R235 ;  /* 0x000000eb00eb7308 */ /* 0x000e220000000800 */
[----:B---3--:R-:W-:-:S07]  /*268f0*/  F2FP.BF16.F32.PACK_AB R195, R237, R238 ;  /* 0x000000eeedc3723e */ /* 0x008fce00000010ff */
[----:B------:R-:W-:Y:S08]  /*26900*/  MUFU.EX2 R234, R234 ;  /* 0x000000ea00ea7308 */ /* 0x000ff00000000800 */
[----:B------:R-:W-:Y:S08]  /*26910*/  MUFU.EX2 R233, R233 ;  /* 0x000000e900e97308 */ /* 0x000ff00000000800 */
[----:B------:R-:W-:Y:S08]  /*26920*/  MUFU.EX2 R232, R232 ;  /* 0x000000e800e87308 */ /* 0x000ff00000000800 */
[----:B------:R-:W1:Y:S01]  /*26930*/  MUFU.EX2 R231, R231 ;  /* 0x000000e700e77308 */ /* 0x000e620000000800 */
[--C-:B------:R-:W-:Y:S01]  /*26940*/  FADD R216, R228, -R23.reuse ;  /* 0x80000017e4d87221 */ /* 0x100fe20000000000 */
[----:B------:R-:W-:Y:S01]  /*26950*/  FADD R215, R227, -R23 ;  /* 0x80000017e3d77221 */ /* 0x000fe20000000000 */
[----:B------:R-:W-:Y:S01]  /*26960*/  FMUL R220, R220, 1.4426950216293334961 ;  /* 0x3fb8aa3bdcdc7820 */ /* 0x000fe20000400000 */
[----:B------:R-:W-:Y:S01]  /*26970*/  FMUL R219, R219, 1.4426950216293334961 ;  /* 0x3fb8aa3bdbdb7820 */ /* 0x000fe20000400000 */
[----:B------:R-:W-:Y:S01]  /*26980*/  FMUL R218, R218, 1.4426950216293334961 ;  /* 0x3fb8aa3bdada7820 */ /* 0x000fe20000400000 */
[----:B------:R-:W-:Y:S01]  /*26990*/  FMUL R217, R217, 1.4426950216293334961 ;  /* 0x3fb8aa3bd9d97820 */ /* 0x000fe20000400000 */
[----:B------:R-:W-:Y:S01]  /*269a0*/  FMUL R213, R213, 1.4426950216293334961 ;  /* 0x3fb8aa3bd5d57820 */ /* 0x000fe20000400000 */
[----:B------:R-:W-:Y:S01]  /*269b0*/  MUFU.EX2 R222, R222 ;  /* 0x000000de00de7308 */ /* 0x000fe20000000800 */
[----:B------:R-:W-:Y:S01]  /*269c0*/  FMUL R214, R214, 1.4426950216293334961 ;  /* 0x3fb8aa3bd6d67820 */ /* 0x000fe20000400000 */
[----:B------:R-:W3:Y:S06]  /*269d0*/  LDL.LU.64 R156, [R1+0x3c0] ;  /* 0x0003c000019c7983 */ /* 0x000eec0000300a00 */
[----:B------:R-:W4:Y:S01]  /*269e0*/  MUFU.EX2 R221, R221 ;  /* 0x000000dd00dd7308 */ /* 0x000f220000000800 */
[----:B------:R-:W-:-:S02]  /*269f0*/  WARPGROUP.DEPBAR.LE gsb0, 0x0 ;  /* 0x00008000000079c5 */ /* 0x000fc40000010000 */
[----:B------:R-:W-:Y:S01]  /*26a00*/  WARPGROUP.ARRIVE ;  /* 0x00000000000079c5 */ /* 0x000fe20000000000 */
[----:B0-----:R-:W-:Y:S02]  /*26a10*/  F2FP.BF16.F32.PACK_AB R188, R235, R236 ;  /* 0x000000ecebbc723e */ /* 0x001fe400000010ff */
[----:B-1----:R-:W-:Y:S02]  /*26a20*/  F2FP.BF16.F32.PACK_AB R189, R231, R232 ;  /* 0x000000e8e7bd723e */ /* 0x002fe400000010ff */
[----:B------:R-:W-:Y:S01]  /*26a30*/  F2FP.BF16.F32.PACK_AB R190, R233, R234 ;  /* 0x000000eae9be723e */ /* 0x000fe200000010ff */
[----:B------:R-:W-:Y:S01]  /*26a40*/  HGMMA.64x256x16.F32.BF16 R24, R192, gdesc[UR4], R24, gsb0 ;  /* 0x03e00004c0187df0 */ /* 0x000fe20008001818 */
[----:B----4-:R-:W-:Y:S01]  /*26a50*/  F2FP.BF16.F32.PACK_AB R191, R221, R222 ;  /* 0x000000deddbf723e */ /* 0x010fe200000010ff */
[----:B------:R-:W-:Y:S01]  /*26a60*/  FMUL R216, R216, 1.4426950216293334961 ;  /* 0x3fb8aa3bd8d87820 */ /* 0x000fe20000400000 */
[----:B------:R-:W-:Y:S01]  /*26a70*/  FMUL R215, R215, 1.4426950216293334961 ;  /* 0x3fb8aa3bd7d77820 */ /* 0x000fe20000400000 */
[----:B------:R-:W-:Y:S01]  /*26a80*/  MUFU.EX2 R220, R220 ;  /* 0x000000dc00dc7308 */ /* 0x000fe20000000800 */
[----:B------:R-:W4:Y:S04]  /*26a90*/  LDL.LU.64 R158, [R1+0x3c8] ;  /* 0x0003c800019e7983 */ /* 0x000f280000300a00 */
[----:B------:R-:W2:Y:S03]  /*26aa0*/  LDL.LU.64 R160, [R1+0x3d0] ;  /* 0x0003d00001a07983 */ /* 0x000ea60000300a00 */
[----:B------:R-:W0:Y:S01]  /*26ab0*/  MUFU.EX2 R219, R219 ;  /* 0x000000db00db7308 */ /* 0x000e220000000800 */
[----:B------:R-:W4:Y:S04]  /*26ac0*/  LDL.LU.64 R162, [R1+0x3d8] ;  /* 0x0003d80001a27983 */ /* 0x000f280000300a00 */
[----:B------:R-:W4:Y:S03]  /*26ad0*/  LDL.LU.64 R164, [R1+0x3e0] ;  /* 0x0003e00001a47983 */ /* 0x000f260000300a00 */
[----:B------:R-:W-:Y:S01]  /*26ae0*/  MUFU.EX2 R218, R218 ;  /* 0x000000da00da7308 */ /* 0x000fe20000000800 */
[----:B------:R-:W4:Y:S04]  /*26af0*/  LDL.LU.64 R166, [R1+0x3e8] ;  /* 0x0003e80001a67983 */ /* 0x000f280000300a00 */
[----:B------:R-:W4:Y:S03]  /*26b00*/  LDL.LU.64 R168, [R1+0x3f0] ;  /* 0x0003f00001a87983 */ /* 0x000f260000300a00 */
[----:B------:R-:W-:Y:S08]  /*26b10*/  MUFU.EX2 R217, R217 ;  /* 0x000000d900d97308 */ /* 0x000ff00000000800 */
[----:B------:R-:W-:Y:S08]  /*26b20*/  MUFU.EX2 R216, R216 ;  /* 0x000000d800d87308 */ /* 0x000ff00000000800 */
[----:B------:R-:W1:Y:S08]  /*26b30*/  MUFU.EX2 R215, R215 ;  /* 0x000000d700d77308 */ /* 0x000e700000000800 */
[----:B------:R-:W-:Y:S08]  /*26b40*/  MUFU.EX2 R213, R213 ;  /* 0x000000d500d57308 */ /* 0x000ff00000000800 */
[----:B------:R-:W1:Y:S01]  /*26b50*/  MUFU.EX2 R214, R214 ;  /* 0x000000d600d67308 */ /* 0x000e620000000800 */
[----:B0-----:R-:W-:Y:S01]  /*26b60*/  F2FP.BF16.F32.PACK_AB R184, R219, R220 ;  /* 0x000000dcdbb8723e */ /* 0x001fe200000010ff */
[----:B------:R-:W4:Y:S01]  /*26b70*/  LDL.LU.64 R170, [R1+0x3f8] ;  /* 0x0003f80001aa7983 */ /* 0x000f220000300a00 */
[----:B-1----:R-:W-:-:S02]  /*26b80*/  F2FP.BF16.F32.PACK_AB R185, R215, R216 ;  /* 0x000000d8d7b9723e */ /* 0x002fc400000010ff */
[----:B------:R-:W-:Y:S02]  /*26b90*/  F2FP.BF16.F32.PACK_AB R186, R217, R218 ;  /* 0x000000dad9ba723e */ /* 0x000fe400000010ff */
[----:B------:R-:W-:Y:S01]  /*26ba0*/  F2FP.BF16.F32.PACK_AB R187, R214, R213 ;  /* 0x000000d5d6bb723e */ /* 0x000fe200000010ff */
[----:B------:R-:W-:Y:S02]  /*26bb0*/  WARPGROUP.DEPBAR.LE gsb0, 0x0 ;  /* 0x00008000000079c5 */ /* 0x000fe40000010000 */
[----:B------:R-:W-:-:S06]  /*26bc0*/  WARPGROUP.ARRIVE ;  /* 0x00000000000079c5 */ /* 0x000fcc0000000000 */
[----:B------:R-:W-:Y:S03]  /*26bd0*/  HGMMA.64x256x16.F32.BF16 R24, R188, gdesc[UR8], R24, gsb0 ;  /* 0x03e00008bc187df0 */ /* 0x000fe60008001818 */
[----:B------:R-:W-:Y:S02]  /*26be0*/  WARPGROUP.DEPBAR.LE gsb0, 0x0 ;  /* 0x00008000000079c5 */ /* 0x000fe40000010000 */
[----:B------:R-:W-:-:S15]  /*26bf0*/  WARPGROUP.ARRIVE ;  /* 0x00000000000079c5 */ /* 0x000fde0000000000 */
[----:B------:R-:W-:-:S08]  /*26c00*/  NOP ;  /* 0x0000000000007918 */ /* 0x000fd00000000000 */
[----:B------:R-:W-:Y:S03]  /*26c10*/  HGMMA.64x256x16.F32.BF16 R24, R184, gdesc[UR12], R24, gsb0 ;  /* 0x03e0000cb8187df0 */ /* 0x000fe60008001818 */
[----:B------:R-:W-:Y:S02]  /*26c20*/  WARPGROUP.DEPBAR.LE gsb0, 0x0 ;  /* 0x00008000000079c5 */ /* 0x000fe40000010000 */
        /* <DEDUP_REMOVED lines=63> */
[----:B------:R0:W-:Y:S04]  /*27020*/  STL.64 [R1+0x5f8], R150 ;  /* 0x0005f89601007387 */ /* 0x0001e80000100a00 */
[----:B0-----:R-:W4:Y:S04]  /*27030*/  LDL.LU.64 R150, [R1+0x1dd0] ;  /* 0x001dd00001967983 */ /* 0x001f280000300a00 */
[----:B------:R-:W4:Y:S04]  /*27040*/  LDL.LU.64 R148, [R1+0x1dc8] ;  /* 0x001dc80001947983 */ /* 0x000f280000300a00 */
        /* <DEDUP_REMOVED lines=51> */
[----:B------:R-:W4:Y:S01]  /*27380*/  LDL.LU.64 R44, [R1+0x1c28] ;  /* 0x001c2800012c7983 */ /* 0x000f220000300a00 */
[-C--:B------:R-:W-:Y:S01]  /*27390*/  FMUL R152, R152, R19.reuse ;  /* 0x0000001398987220 */ /* 0x080fe20000400000 */
[-C--:B------:R-:W-:Y:S01]  /*273a0*/  FMUL R153, R153, R19.reuse ;  /* 0x0000001399997220 */ /* 0x080fe20000400000 */
[-C--:B---3--:R-:W-:Y:S01]  /*273b0*/  FMUL R156, R156, R19.reuse ;  /* 0x000000139c9c7220 */ /* 0x088fe20000400000 */
[-C--:B------:R-:W-:Y:S01]  /*273c0*/  FMUL R157, R157, R19.reuse ;  /* 0x000000139d9d7220 */ /* 0x080fe20000400000 */
[-C--:B--2---:R-:W-:Y:S01]  /*273d0*/  FMUL R160, R160, R19.reuse ;  /* 0x00000013a0a07220 */ /* 0x084fe20000400000 */
[-C--:B------:R-:W-:Y:S01]  /*273e0*/  FMUL R161, R161, R19.reuse ;  /* 0x00000013a1a17220 */ /* 0x080fe20000400000 */
[-C--:B----4-:R-:W-:Y:S01]  /*273f0*/  FMUL R164, R164, R19.reuse ;  /* 0x00000013a4a47220 */ /* 0x090fe20000400000 */
        /* <DEDUP_REMOVED lines=13> */
[----:B------:R-:W2:Y:S04]  /*274d0*/  LDL.LU R42, [R1+0x1c20] ;  /* 0x001c2000012a7983 */ /* 0x000ea80000300800 */
[----:B------:R-:W3:Y:S04]  /*274e0*/  LDL.LU.64 R40, [R1+0x1c18] ;  /* 0x001c180001287983 */ /* 0x000ee80000300a00 */
[----:B------:R-:W4:Y:S04]  /*274f0*/  LDL.LU.64 R38, [R1+0x1c10] ;  /* 0x001c100001267983 */ /* 0x000f280000300a00 */
[----:B------:R-:W4:Y:S04]  /*27500*/  LDL.LU.64 R36, [R1+0x1c08] ;  /* 0x001c080001247983 */ /* 0x000f280000300a00 */
[----:B------:R-:W4:Y:S04]  /*27510*/  LDL.LU R35, [R1+0x1c04] ;  /* 0x001c040001237983 */ /* 0x000f280000300800 */
[----:B------:R-:W4:Y:S04]  /*27520*/  LDL.LU R32, [R1+0x1c00] ;  /* 0x001c000001207983 */ /* 0x000f280000300800 */
[----:B------:R-:W4:Y:S04]  /*27530*/  LDL.LU.64 R30, [R1+0x1bf8] ;  /* 0x001bf800011e7983 */ /* 0x000f280000300a00 */
[----:B------:R-:W4:Y:S04]  /*27540*/  LDL.LU.64 R28, [R1+0x1bf0] ;  /* 0x001bf000011c7983 */ /* 0x000f280000300a00 */
[----:B------:R-:W4:Y:S04]  /*27550*/  LDL.LU.64 R26, [R1+0x1be8] ;  /* 0x001be800011a7983 */ /* 0x000f280000300a00 */
[----:B------:R-:W4:Y:S01]  /*27560*/  LDL.LU.64 R24, [R1+0x1be0] ;  /* 0x001be00001187983 */ /* 0x000f220000300a00 */
        /* <DEDUP_REMOVED lines=107> */
[----:B------:R-:W-:-:S06]  /*27c20*/  FMUL R45, R45, R19 ;  /* 0x000000132d2d7220 */ /* 0x000fcc0000400000 */
[----:B------:R-:W-:-:S06]  /*27c30*/  WARPGROUP.ARRIVE ;  /* 0x00000000000079c5 */ /* 0x000fcc0000000000 */
[----:B------:R-:W-:Y:S03]  /*27c40*/  HGMMA.64x256x16.F32.BF16 R44, R196, gdesc[UR16], R44, gsb0 ;  /* 0x03e00010c42c7df0 */ /* 0x000fe6000800182c */
[----:B------:R-:W-:Y:S02]  /*27c50*/  WARPGROUP.DEPBAR.LE gsb0, 0x0 ;  /* 0x00008000000079c5 */ /* 0x000fe40000010000 */
[----:B------:R-:W-:-:S15]  /*27c60*/  WARPGROUP.ARRIVE ;  /* 0x00000000000079c5 */ /* 0x000fde0000000000 */
[----:B------:R-:W-:-:S08]  /*27c70*/  NOP ;  /* 0x0000000000007918 */ /* 0x000fd00000000000 */
        /* <DEDUP_REMOVED lines=84> */
[----:B------:R-:W-:-:S04]  /*281c0*/  LOP3.LUT R34, R15, 0x40, RZ, 0xfc, !PT ;  /* 0x000000400f227812 */ /* 0x000fc800078efcff */
[-C--:B------:R-:W-:Y:S02]  /*281d0*/  ISETP.GT.U32.AND P6, PT, R21, R34.reuse, PT ;  /* 0x000000221500720c */ /* 0x080fe40003fc4070 */
[----:B------:R-:W-:Y:S02]  /*281e0*/  ISETP.GT.U32.AND P5, PT, R20, R34, PT ;  /* 0x000000221400720c */ /* 0x000fe40003fa4070 */
[----:B---3--:R-:W-:Y:S02]  /*281f0*/  ISETP.GT.U32.AND.EX P6, PT, R41, RZ, PT, P6 ;  /* 0x000000ff2900720c */ /* 0x008fe40003fc4160 */
[----:B------:R-:W-:Y:S02]  /*28200*/  LOP3.LUT R33, R15, 0x48, RZ, 0xfc, !PT ;  /* 0x000000480f217812 */ /* 0x000fe400078efcff */
[----:B--2---:R-:W-:Y:S02]  /*28210*/  ISETP.GT.U32.AND.EX P5, PT, R42, RZ, PT, P5 ;  /* 0x000000ff2a00720c */ /* 0x004fe40003fa4150 */
[----:B------:R-:W-:-:S04]  /*28220*/  ISETP.GT.U32.AND P1, PT, R20, R33, PT ;  /* 0x000000211400720c */ /* 0x000fc80003f24070 */
[----:B------:R-:W-:Y:S02]  /*28230*/  ISETP.GT.U32.AND.EX P1, PT, R42, RZ, PT, P1 ;  /* 0x000000ff2a00720c */ /* 0x000fe40003f24110 */
[CC--:B------:R-:W-:Y:S02]  /*28240*/  ISETP.GT.U32.AND P2, PT, R16.reuse, R33.reuse, PT ;  /* 0x000000211000720c */ /* 0x0c0fe40003f44070 */
[C---:B------:R-:W-:Y:S02]  /*28250*/  ISETP.GE.U32.AND P4, PT, R16.reuse, R34, PT ;  /* 0x000000221000720c */ /* 0x040fe40003f86070 */
[C---:B------:R-:W-:Y:S02]  /*28260*/  ISETP.GT.U32.AND.EX P2, PT, R17.reuse, RZ, PT, P2 ;  /* 0x000000ff1100720c */ /* 0x040fe40003f44120 */
[----:B------:R-:W-:Y:S02]  /*28270*/  ISETP.GE.U32.AND.EX P4, PT, R17, RZ, PT, P4 ;  /* 0x000000ff1100720c */ /* 0x000fe40003f86140 */
[----:B------:R-:W-:-:S02]  /*28280*/  ISETP.GE.U32.AND P0, PT, R16, R33, PT ;  /* 0x000000211000720c */ /* 0x000fc40003f06070 */
[----:B------:R-:W-:Y:S02]  /*28290*/  ISETP.GT.U32.AND P3, PT, R16, R34, PT ;  /* 0x000000221000720c */ /* 0x000fe40003f64070 */
[C---:B------:R-:W-:Y:S02]  /*282a0*/  ISETP.GE.U32.AND.EX P0, PT, R17.reuse, RZ, PT, P0 ;  /* 0x000000ff1100720c */ /* 0x040fe40003f06100 */
[----:B------:R-:W-:Y:S01]  /*282b0*/  ISETP.GT.U32.AND.EX P3, PT, R17, RZ, PT, P3 ;  /* 0x000000ff1100720c */ /* 0x000fe20003f64130 */
[----:B----4-:R-:W-:Y:S01]  /*282c0*/  FMUL R194, R183, R26 ;  /* 0x0000001ab7c27220 */ /* 0x010fe20000400000 */
[----:B------:R-:W-:Y:S02]  /*282d0*/  MOV R230, R25 ;  /* 0x0000001900e67202 */ /* 0x000fe40000000f00 */
[----:B------:R-:W-:Y:S01]  /*282e0*/  MOV R229, R24 ;  /* 0x0000001800e57202 */ /* 0x000fe20000000f00 */
[-C--:B------:R-:W-:Y:S01]  /*282f0*/  FMUL R188, R160, R26.reuse ;  /* 0x0000001aa0bc7220 */ /* 0x080fe20000400000 */
[----:B------:R-:W-:-:S04]  /*28300*/  FMUL R187, R163, R26 ;  /* 0x0000001aa3bb7220 */ /* 0x000fc80000400000 */
[----:B------:R-:W-:Y:S01]  /*28310*/  FSEL R188, R188, -INF , !P6 ;  /* 0xff800000bcbc7808 */ /* 0x000fe20007000000 */
[----:B------:R-:W-:Y:S01]  /*28320*/  FMUL R184, R157, R26 ;  /* 0x0000001a9db87220 */ /* 0x000fe20000400000 */
[----:B------:R-:W-:-:S04]  /*28330*/  ISETP.GT.U32.AND P6, PT, R200, R33, PT ;  /* 0x00000021c800720c */ /* 0x000fc80003fc4070 */
[----:B------:R-:W-:Y:S02]  /*28340*/  FSEL R184, R184, -INF , !P5 ;  /* 0xff800000b8b87808 */ /* 0x000fe40006800000 */
[----:B------:R-:W-:Y:S01]  /*28350*/  ISETP.GT.U32.AND P5, PT, R21, R33, PT ;  /* 0x000000211500720c */ /* 0x000fe20003fa4070 */
[----:B------:R-:W-:Y:S01]  /*28360*/  FMUL R212, R162, R26 ;  /* 0x0000001aa2d47220 */ /* 0x000fe20000400000 */
[----:B------:R-:W-:Y:S02]  /*28370*/  ISETP.GT.U32.AND.EX P6, PT, R40, RZ, PT, P6 ;  /* 0x000000ff2800720c */ /* 0x000fe40003fc4160 */
[----:B------:R-:W-:Y:S02]  /*28380*/  ISETP.GT.U32.AND.EX P5, PT, R41, RZ, PT, P5 ;  /* 0x000000ff2900720c */ /* 0x000fe40003fa4150 */
[----:B------:R-:W-:Y:S02]  /*28390*/  FSEL R187, R187, -INF , !P6 ;  /* 0xff800000bbbb7808 */ /* 0x000fe40007000000 */
[----:B------:R-:W-:-:S02]  /*283a0*/  ISETP.GT.U32.AND P6, PT, R202, R34, PT ;  /* 0x00000022ca00720c */ /* 0x000fc40003fc4070 */
[----:B------:R-:W-:Y:S01]  /*283b0*/  FSEL R212, R212, -INF , !P5 ;  /* 0xff800000d4d47808 */ /* 0x000fe20006800000 */
[----:B------:R-:W-:Y:S01]  /*283c0*/  FMUL R160, R165, R26 ;  /* 0x0000001aa5a07220 */ /* 0x000fe20000400000 */
[----:B------:R-:W-:Y:S01]  /*283d0*/  ISETP.GT.U32.AND P5, PT, R201, R34, PT ;  /* 0x00000022c900720c */ /* 0x000fe20003fa4070 */
[----:B------:R-:W-:Y:S01]  /*283e0*/  FMUL R162, R164, R26 ;  /* 0x0000001aa4a27220 */ /* 0x000fe20000400000 */
[----:B------:R-:W-:Y:S02]  /*283f0*/  ISETP.GT.U32.AND.EX P6, PT, R38, RZ, PT, P6 ;  /* 0x000000ff2600720c */ /* 0x000fe40003fc4160 */
[----:B------:R-:W-:Y:S02]  /*28400*/  ISETP.GT.U32.AND.EX P5, PT, R39, RZ, PT, P5 ;  /* 0x000000ff2700720c */ /* 0x000fe40003fa4150 */
[----:B------:R-:W-:Y:S02]  /*28410*/  FSEL R160, R160, -INF , !P6 ;  /* 0xff800000a0a07808 */ /* 0x000fe40007000000 */
[----:B------:R-:W-:-:S02]  /*28420*/  ISETP.GT.U32.AND P6, PT, R203, R33, PT ;  /* 0x00000021cb00720c */ /* 0x000fc40003fc4070 */
[----:B------:R-:W-:Y:S02]  /*28430*/  FSEL R162, R162, -INF , !P5 ;  /* 0xff800000a2a27808 */ /* 0x000fe40006800000 */
[----:B------:R-:W-:Y:S01]  /*28440*/  ISETP.GT.U32.AND P5, PT, R202, R33, PT ;  /* 0x00000021ca00720c */ /* 0x000fe20003fa4070 */
[-C--:B------:R-:W-:Y:S01]  /*28450*/  FMUL R202, R170, R26.reuse ;  /* 0x0000001aaaca7220 */ /* 0x080fe20000400000 */
[----:B------:R-:W-:Y:S01]  /*28460*/  ISETP.GT.U32.AND.EX P6, PT, R37, RZ, PT, P6 ;  /* 0x000000ff2500720c */ /* 0x000fe20003fc4160 */
[----:B------:R-:W-:-:S03]  /*28470*/  FMUL R185, R159, R26 ;  /* 0x0000001a9fb97220 */ /* 0x000fc60000400000 */
[----:B------:R-:W-:Y:S02]  /*28480*/  FSEL R202, R202, -INF , !P6 ;  /* 0xff800000caca7808 */ /* 0x000fe40007000000 */
[----:B------:R-:W-:Y:S01]  /*28490*/  ISETP.GT.U32.AND P6, PT, R205, R34, PT ;  /* 0x00000022cd00720c */ /* 0x000fe20003fc4070 */
[----:B------:R-:W-:Y:S01]  /*284a0*/  FMUL R170, R172, R26 ;  /* 0x0000001aacaa7220 */ /* 0x000fe20000400000 */
[----:B------:R-:W-:Y:S02]  /*284b0*/  FSEL R185, R185, -INF , !P1 ;  /* 0xff800000b9b97808 */ /* 0x000fe40004800000 */
[----:B------:R-:W-:Y:S02]  /*284c0*/  ISETP.GT.U32.AND P1, PT, R200, R34, PT ;  /* 0x00000022c800720c */ /* 0x000fe40003f24070 */
[----:B------:R-:W-:Y:S01]  /*284d0*/  ISETP.GT.U32.AND.EX P6, PT, R32, RZ, PT, P6 ;  /* 0x000000ff2000720c */ /* 0x000fe20003fc4160 */
[----:B------:R-:W-:Y:S01]  /*284e0*/  FMUL R186, R161, R26 ;  /* 0x0000001aa1ba7220 */ /* 0x000fe20000400000 */
[----:B------:R-:W-:-:S02]  /*284f0*/  ISETP.GT.U32.AND.EX P1, PT, R40, RZ, PT, P1 ;  /* 0x000000ff2800720c */ /* 0x000fc40003f24110 */
[----:B------:R-:W-:Y:S02]  /*28500*/  FSEL R170, R170, -INF , !P6 ;  /* 0xff800000aaaa7808 */ /* 0x000fe40007000000 */
[----:B------:R-:W-:Y:S01]  /*28510*/  ISETP.GT.U32.AND P6, PT, R211, R34, PT ;  /* 0x00000022d300720c */ /* 0x000fe20003fc4070 */
[-C--:B------:R-:W-:Y:S01]  /*28520*/  FMUL R21, R156, R26.reuse ;  /* 0x0000001a9c157220 */ /* 0x080fe20000400000 */
[----:B------:R-:W-:Y:S02]  /*28530*/  FSEL R186, R186, -INF , !P1 ;  /* 0xff800000baba7808 */ /* 0x000fe40004800000 */
[----:B------:R-:W-:Y:S01]  /*28540*/  ISETP.GT.U32.AND P1, PT, R201, R33, PT ;  /* 0x00000021c900720c */ /* 0x000fe20003f24070 */
[-C--:B------:R-:W-:Y:S01]  /*28550*/  FMUL R161, R167, R26.reuse ;  /* 0x0000001aa7a17220 */ /* 0x080fe20000400000 */
[----:B------:R-:W-:Y:S01]  /*28560*/  ISETP.GT.U32.AND.EX P6, PT, R35, RZ, PT, P6 ;  /* 0x000000ff2300720c */ /* 0x000fe20003fc4160 */
[-C--:B------:R-:W-:Y:S01]  /*28570*/  FMUL R163, R166, R26.reuse ;  /* 0x0000001aa6a37220 */ /* 0x080fe20000400000 */
[----:B------:R-:W-:Y:S01]  /*28580*/  ISETP.GT.U32.AND.EX P5, PT, R38, RZ, PT, P5 ;  /* 0x000000ff2600720c */ /* 0x000fe20003fa4150 */
[-C--:B------:R-:W-:Y:S01]  /*28590*/  FMUL R159, R152, R26.reuse ;  /* 0x0000001a989f7220 */ /* 0x080fe20000400000 */
[----:B------:R-:W-:Y:S01]  /*285a0*/  ISETP.GT.U32.AND.EX P1, PT, R39, RZ, PT, P1 ;  /* 0x000000ff2700720c */ /* 0x000fe20003f24110 */
[-C--:B------:R-:W-:Y:S01]  /*285b0*/  FMUL R200, R176, R26.reuse ;  /* 0x0000001ab0c87220 */ /* 0x080fe20000400000 */
[----:B------:R-:W-:Y:S01]  /*285c0*/  FSEL R21, R21, -INF , !P6 ;  /* 0xff80000015157808 */ /* 0x000fe20007000000 */
[----:B------:R-:W-:Y:S01]  /*285d0*/  FMUL R157, R153, R26 ;  /* 0x0000001a999d7220 */ /* 0x000fe20000400000 */
[----:B------:R-:W-:Y:S01]  /*285e0*/  ISETP.GT.U32.AND P6, PT, R207, R34, PT ;  /* 0x00000022cf00720c */ /* 0x000fe20003fc4070 */
[-C--:B------:R-:W-:Y:S01]  /*285f0*/  FMUL R201, R169, R26.reuse ;  /* 0x0000001aa9c97220 */ /* 0x080fe20000400000 */
[----:B------:R-:W-:Y:S01]  /*28600*/  FSEL R161, R161, -INF , !P5 ;  /* 0xff800000a1a17808 */ /* 0x000fe20006800000 */
[-C--:B------:R-:W-:Y:S01]  /*28610*/  FMUL R152, R154, R26.reuse ;  /* 0x0000001a9a987220 */ /* 0x080fe20000400000 */
[----:B------:R-:W-:Y:S01]  /*28620*/  FSEL R163, R163, -INF , !P1 ;  /* 0xff800000a3a37808 */ /* 0x000fe20004800000 */
[----:B------:R-:W-:Y:S01]  /*28630*/  FMUL R168, R168, R26 ;  /* 0x0000001aa8a87220 */ /* 0x000fe20000400000 */
[----:B------:R-:W-:Y:S01]  /*28640*/  ISETP.GT.U32.AND P5, PT, R204, R34, PT ;  /* 0x00000022cc00720c */ /* 0x000fe20003fa4070 */
[----:B------:R-:W-:Y:S01]  /*28650*/  FMUL R16, R171, R26 ;  /* 0x0000001aab107220 */ /* 0x000fe20000400000 */
[----:B------:R-:W-:Y:S01]  /*28660*/  ISETP.GT.U32.AND P1, PT, R203, R34, PT ;  /* 0x00000022cb00720c */ /* 0x000fe20003f24070 */
[----:B------:R-:W-:Y:S01]  /*28670*/  FMUL R156, R158, R26 ;  /* 0x0000001a9e9c7220 */ /* 0x000fe20000400000 */
[----:B------:R-:W-:Y:S01]  /*28680*/  ISETP.GT.U32.AND.EX P6, PT, R30, RZ, PT, P6 ;  /* 0x000000ff1e00720c */ /* 0x000fe20003fc4160 */
[----:B------:R-:W2:Y:S01]  /*28690*/  LDL.LU R166, [R1+0x974] ;  /* 0x0009740001a67983 */ /* 0x000ea20000300800 */
[----:B------:R-:W-:-:S02]  /*286a0*/  ISETP.GT.U32.AND.EX P5, PT, R36, RZ, PT, P5 ;  /* 0x000000ff2400720c */ /* 0x000fc40003fa4150 */
[----:B------:R-:W-:Y:S02]  /*286b0*/  ISETP.GT.U32.AND.EX P1, PT, R37, RZ, PT, P1 ;  /* 0x000000ff2500720c */ /* 0x000fe40003f24110 */
[----:B------:R-:W-:Y:S02]  /*286c0*/  FSEL R152, R152, -INF , !P2 ;  /* 0xff80000098987808 */ /* 0x000fe40005000000 */
[----:B------:R-:W-:Y:S01]  /*286d0*/  FSEL R157, R157, -INF , !P4 ;  /* 0xff8000009d9d7808 */ /* 0x000fe20006000000 */
[-C--:B------:R-:W-:Y:S01]  /*286e0*/  FMUL R169, R177, R26.reuse ;  /* 0x0000001ab1a97220 */ /* 0x080fe20000400000 */
[----:B------:R-:W-:Y:S01]  /*286f0*/  FSEL R200, R200, -INF , !P6 ;  /* 0xff800000c8c87808 */ /* 0x000fe20007000000 */
[----:B------:R-:W-:Y:S01]  /*28700*/  FMUL R153, R155, R26 ;  /* 0x0000001a9b997220 */ /* 0x000fe20000400000 */
[----:B------:R-:W-:Y:S01]  /*28710*/  ISETP.GT.U32.AND P6, PT, R208, R34, PT ;  /* 0x00000022d000720c */ /* 0x000fe20003fc4070 */
[----:B------:R-:W-:Y:S01]  /*28720*/  FMUL R171, R173, R26 ;  /* 0x0000001aadab7220 */ /* 0x000fe20000400000 */
[----:B------:R-:W-:Y:S01]  /*28730*/  ISETP.GT.U32.AND P2, PT, R209, R34, PT ;  /* 0x00000022d100720c */ /* 0x000fe20003f44070 */
[----:B------:R-:W3:Y:S01]  /*28740*/  LDL.LU R165, [R1+0x978] ;  /* 0x0009780001a57983 */ /* 0x000ee20000300800 */
[----:B------:R-:W-:-:S02]  /*28750*/  FSEL R201, R201, -INF , !P5 ;  /* 0xff800000c9c97808 */ /* 0x000fc40006800000 */
[-C--:B------:R-:W-:Y:S01]  /*28760*/  ISETP.GT.U32.AND P4, PT, R211, R33.reuse, PT ;  /* 0x00000021d300720c */ /* 0x080fe20003f84070 */
[-C--:B------:R-:W-:Y:S01]  /*28770*/  FMUL R177, R180, R26.reuse ;  /* 0x0000001ab4b17220 */ /* 0x080fe20000400000 */
[----:B------:R-:W-:Y:S02]  /*28780*/  FSEL R203, R168, -INF , !P1 ;  /* 0xff800000a8cb7808 */ /* 0x000fe40004800000 */
[----:B------:R-:W-:Y:S02]  /*28790*/  ISETP.GT.U32.AND.EX P6, PT, R29, RZ, PT, P6 ;  /* 0x000000ff1d00720c */ /* 0x000fe40003fc4160 */
[----:B------:R-:W-:Y:S02]  /*287a0*/  FSEL R153, R153, -INF , !P0 ;  /* 0xff80000099997808 */ /* 0x000fe40004000000 */
[----:B------:R-:W-:Y:S01]  /*287b0*/  FSEL R159, R159, -INF , !P3 ;  /* 0xff8000009f9f7808 */ /* 0x000fe20005800000 */
[----:B------:R-:W-:Y:S01]  /*287c0*/  FMUL R155, R174, R26 ;  /* 0x0000001aae9b7220 */ /* 0x000fe20000400000 */
[----:B------:R-:W-:Y:S01]  /*287d0*/  ISETP.GT.U32.AND P5, PT, R206, R34, PT ;  /* 0x00000022ce00720c */ /* 0x000fe20003fa4070 */
[-C--:B------:R-:W-:Y:S01]  /*287e0*/  FMUL R173, R181, R26.reuse ;  /* 0x0000001ab5ad7220 */ /* 0x080fe20000400000 */
[----:B------:R-:W-:Y:S01]  /*287f0*/  ISETP.GT.U32.AND P1, PT, R204, R33, PT ;  /* 0x00000021cc00720c */ /* 0x000fe20003f24070 */
[-C--:B------:R-:W-:Y:S01]  /*28800*/  FMUL R154, R175, R26.reuse ;  /* 0x0000001aaf9a7220 */ /* 0x080fe20000400000 */
[----:B------:R-:W-:Y:S01]  /*28810*/  ISETP.GT.U32.AND.EX P2, PT, R28, RZ, PT, P2 ;  /* 0x000000ff1c00720c */ /* 0x000fe20003f44120 */
[----:B------:R-:W-:Y:S01]  /*28820*/  FMUL R176, R178, R26 ;  /* 0x0000001ab2b07220 */ /* 0x000fe20000400000 */
[----:B------:R-:W-:Y:S01]  /*28830*/  ISETP.GT.U32.AND.EX P4, PT, R35, RZ, PT, P4 ;  /* 0x000000ff2300720c */ /* 0x000fe20003f84140 */
[----:B------:R-:W4:Y:S01]  /*28840*/  LDL.LU.64 R24, [R1] ;  /* 0x0000000001187983 */ /* 0x000f220000300a00 */
[----:B------:R-:W-:-:S02]  /*28850*/  ISETP.GT.U32.AND.EX P5, PT, R31, RZ, PT, P5 ;  /* 0x000000ff1f00720c */ /* 0x000fc40003fa4150 */
[----:B------:R-:W-:Y:S02]  /*28860*/  ISETP.GT.U32.AND.EX P1, PT, R36, RZ, PT, P1 ;  /* 0x000000ff2400720c */ /* 0x000fe40003f24110 */
[----:B------:R-:W-:Y:S02]  /*28870*/  FSEL R169, R169, -INF , !P6 ;  /* 0xff800000a9a97808 */ /* 0x000fe40007000000 */
[----:B------:R-:W-:Y:S02]  /*28880*/  FSEL R177, R177, -INF , !P2 ;  /* 0xff800000b1b17808 */ /* 0x000fe40005000000 */
[----:B------:R-:W-:Y:S02]  /*28890*/  FSEL R156, R156, -INF , !P4 ;  /* 0xff8000009c9c7808 */ /* 0x000fe40006000000 */
[C---:B------:R-:W-:Y:S02]  /*288a0*/  ISETP.GT.U32.AND P6, PT, R210.reuse, R34, PT ;  /* 0x00000022d200720c */ /* 0x040fe40003fc4070 */
[----:B------:R-:W-:-:S02]  /*288b0*/  ISETP.GT.U32.AND P2, PT, R210, R33, PT ;  /* 0x00000021d200720c */ /* 0x000fc40003f44070 */
[----:B------:R-:W-:Y:S02]  /*288c0*/  FSEL R171, R171, -INF , !P5 ;  /* 0xff800000abab7808 */ /* 0x000fe40006800000 */
[-C--:B------:R-:W-:Y:S02]  /*288d0*/  ISETP.GT.U32.AND P4, PT, R208, R33.reuse, PT ;  /* 0x00000021d000720c */ /* 0x080fe40003f84070 */
[-C--:B------:R-:W-:Y:S02]  /*288e0*/  ISETP.GT.U32.AND P0, PT, R209, R33.reuse, PT ;  /* 0x00000021d100720c */ /* 0x080fe40003f04070 */
[----:B------:R-:W-:Y:S02]  /*288f0*/  FSEL R172, R16, -INF , !P1 ;  /* 0xff80000010ac7808 */ /* 0x000fe40004800000 */
[-C--:B------:R-:W-:Y:S02]  /*28900*/  ISETP.GT.U32.AND P5, PT, R206, R33.reuse, PT ;  /* 0x00000021ce00720c */ /* 0x080fe40003fa4070 */
[-C--:B------:R-:W-:Y:S01]  /*28910*/  ISETP.GT.U32.AND P3, PT, R207, R33.reuse, PT ;  /* 0x00000021cf00720c */ /* 0x080fe20003f64070 */
[-C--:B------:R-:W-:Y:S01]  /*28920*/  FMUL R168, R179, R26.reuse ;  /* 0x0000001ab3a87220 */ /* 0x080fe20000400000 */
[----:B------:R-:W-:Y:S01]  /*28930*/  ISETP.GT.U32.AND P1, PT, R205, R33, PT ;  /* 0x00000021cd00720c */ /* 0x000fe20003f24070 */
[----:B------:R-:W-:Y:S01]  /*28940*/  FMUL R174, R182, R26 ;  /* 0x0000001ab6ae7220 */ /* 0x000fe20000400000 */
[----:B------:R-:W-:-:S02]  /*28950*/  ISETP.GT.U32.AND.EX P6, PT, R27, RZ, PT, P6 ;  /* 0x000000ff1b00720c */ /* 0x000fc40003fc4160 */
[----:B------:R-:W-:Y:S02]  /*28960*/  ISETP.GT.U32.AND.EX P2, PT, R27, RZ, PT, P2 ;  /* 0x000000ff1b00720c */ /* 0x000fe40003f44120 */
[----:B------:R-:W-:Y:S01]  /*28970*/  ISETP.GT.U32.AND.EX P4, PT, R29, RZ, PT, P4 ;  /* 0x000000ff1d00720c */ /* 0x000fe20003f84140 */
[----:B------:R-:W4:Y:S01]  /*28980*/  LDL.LU.64 R26, [R1+0x8] ;  /* 0x00000800011a7983 */ /* 0x000f220000300a00 */
[----:B------:R-:W-:Y:S02]  /*28990*/  ISETP.GT.U32.AND.EX P0, PT, R28, RZ, PT, P0 ;  /* 0x000000ff1c00720c */ /* 0x000fe40003f04100 */
[----:B------:R-:W-:Y:S01]  /*289a0*/  ISETP.GT.U32.AND.EX P5, PT, R31, RZ, PT, P5 ;  /* 0x000000ff1f00720c */ /* 0x000fe20003fa4150 */
[----:B------:R-:W4:Y:S01]  /*289b0*/  LDL.LU.64 R28, [R1+0x10] ;  /* 0x00001000011c7983 */ /* 0x000f220000300a00 */
[----:B------:R-:W-:Y:S02]  /*289c0*/  ISETP.GT.U32.AND.EX P3, PT, R30, RZ, PT, P3 ;  /* 0x000000ff1e00720c */ /* 0x000fe40003f64130 */
[----:B------:R-:W-:Y:S01]  /*289d0*/  ISETP.GT.U32.AND.EX P1, PT, R32, RZ, PT, P1 ;  /* 0x000000ff2000720c */ /* 0x000fe20003f24110 */
        /* <DEDUP_REMOVED lines=61> */
[----:B------:R-:W-:-:S04]  /*28db0*/  FMNMX R16, R159, R157, !PT ;  /* 0x0000009d9f107209 */ /* 0x000fc80007800000 */
[----:B------:R-:W-:-:S04]  /*28dc0*/  FMNMX R16, R21, R16, !PT ;  /* 0x0000001015107209 */ /* 0x000fc80007800000 */
[----:B------:R-:W-:-:S04]  /*28dd0*/  FMNMX R16, R184, R16, !PT ;  /* 0x00000010b8107209 */ /* 0x000fc80007800000 */
[----:B------:R-:W-:-:S04]  /*28de0*/  FMNMX R16, R188, R16, !PT ;  /* 0x00000010bc107209 */ /* 0x000fc80007800000 */
[----:B------:R-:W-:Y:S02]  /*28df0*/  FMNMX R16, R186, R16, !PT ;  /* 0x00000010ba107209 */ /* 0x000fe40007800000 */
[----:B------:R-:W-:Y:S02]  /*28e00*/  FMNMX R17, R152, R153, !PT ;  /* 0x0000009998117209 */ /* 0x000fe40007800000 */
[----:B------:R-:W-:Y:S02]  /*28e10*/  FMNMX R16, R162, R16, !PT ;  /* 0x00000010a2107209 */ /* 0x000fe40007800000 */
[----:B------:R-:W-:Y:S02]  /*28e20*/  FMNMX R17, R156, R17, !PT ;  /* 0x000000119c117209 */ /* 0x000fe40007800000 */
[----:B------:R-:W-:Y:S02]  /*28e30*/  FMNMX R16, R160, R16, !PT ;  /* 0x00000010a0107209 */ /* 0x000fe40007800000 */
[----:B------:R-:W-:-:S02]  /*28e40*/  FMNMX R17, R185, R17, !PT ;  /* 0x00000011b9117209 */ /* 0x000fc40007800000 */
[----:B------:R-:W-:Y:S02]  /*28e50*/  FMNMX R16, R203, R16, !PT ;  /* 0x00000010cb107209 */ /* 0x000fe40007800000 */
[----:B------:R-:W-:Y:S02]  /*28e60*/  FMNMX R20, R212, R17, !PT ;  /* 0x00000011d4147209 */ /* 0x000fe40007800000 */
[----:B------:R-:W-:-:S04]  /*28e70*/  FMNMX R16, R201, R16, !PT ;  /* 0x00000010c9107209 */ /* 0x000fc80007800000 */
[----:B------:R-:W-:Y:S02]  /*28e80*/  FMNMX R17, R170, R16, !PT ;  /* 0x00000010aa117209 */ /* 0x000fe40007800000 */
[----:B------:R-:W-:-:S04]  /*28e90*/  FMNMX R16, R187, R20, !PT ;  /* 0x00000014bb107209 */ /* 0x000fc80007800000 */
[----:B------:R-:W-:-:S04]  /*28ea0*/  FMNMX R16, R163, R16, !PT ;  /* 0x00000010a3107209 */ /* 0x000fc80007800000 */
[----:B------:R-:W-:Y:S02]  /*28eb0*/  FMNMX R16, R161, R16, !PT ;  /* 0x00000010a1107209 */ /* 0x000fe40007800000 */
[----:B------:R-:W-:Y:S02]  /*28ec0*/  FMNMX R17, R171, R17, !PT ;  /* 0x00000011ab117209 */ /* 0x000fe40007800000 */
[----:B------:R-:W-:Y:S02]  /*28ed0*/  FMNMX R16, R202, R16, !PT ;  /* 0x00000010ca107209 */ /* 0x000fe40007800000 */
[----:B------:R-:W-:Y:S02]  /*28ee0*/  FSEL R155, R155, -INF , !P1 ;  /* 0xff8000009b9b7808 */ /* 0x000fe40004800000 */
[----:B------:R-:W-:Y:S02]  /*28ef0*/  FMNMX R16, R172, R16, !PT ;  /* 0x00000010ac107209 */ /* 0x000fe40007800000 */
[----:B------:R-:W-:-:S02]  /*28f00*/  FMNMX R17, R200, R17, !PT ;  /* 0x00000011c8117209 */ /* 0x000fc40007800000 */
[----:B------:R-:W-:Y:S02]  /*28f10*/  FSEL R154, R154, -INF , !P5 ;  /* 0xff8000009a9a7808 */ /* 0x000fe40006800000 */
[----:B------:R-:W-:Y:S02]  /*28f20*/  FMNMX R16, R155, R16, !PT ;  /* 0x000000109b107209 */ /* 0x000fe40007800000 */
[----:B------:R-:W-:Y:S02]  /*28f30*/  FMNMX R17, R169, R17, !PT ;  /* 0x00000011a9117209 */ /* 0x000fe40007800000 */
[----:B------:R-:W-:Y:S02]  /*28f40*/  FSEL R176, R176, -INF , !P3 ;  /* 0xff800000b0b07808 */ /* 0x000fe40005800000 */
[----:B------:R-:W-:Y:S02]  /*28f50*/  FMNMX R16, R154, R16, !PT ;  /* 0x000000109a107209 */ /* 0x000fe40007800000 */
[----:B------:R-:W-:-:S02]  /*28f60*/  FSEL R173, R173, -INF , !P6 ;  /* 0xff800000adad7808 */ /* 0x000fc40007000000 */
[----:B------:R-:W-:Y:S02]  /*28f70*/  FMNMX R17, R177, R17, !PT ;  /* 0x00000011b1117209 */ /* 0x000fe40007800000 */
[----:B------:R-:W-:Y:S02]  /*28f80*/  FSEL R168, R168, -INF , !P4 ;  /* 0xff800000a8a87808 */ /* 0x000fe40006000000 */
[----:B------:R-:W-:Y:S02]  /*28f90*/  FMNMX R16, R176, R16, !PT ;  /* 0x00000010b0107209 */ /* 0x000fe40007800000 */
[----:B------:R-:W-:Y:S02]  /*28fa0*/  FMNMX R17, R173, R17, !PT ;  /* 0x00000011ad117209 */ /* 0x000fe40007800000 */
[----:B------:R-:W-:Y:S02]  /*28fb0*/  FSEL R174, R174, -INF , !P0 ;  /* 0xff800000aeae7808 */ /* 0x000fe40004000000 */
[----:B------:R-:W-:Y:S01]  /*28fc0*/  FMNMX R16, R168, R16, !PT ;  /* 0x00000010a8107209 */ /* 0x000fe20007800000 */
[----:B------:R-:W0:Y:S01]  /*28fd0*/  SHFL.BFLY PT, R158, R17, 0x2, 0x1f ;  /* 0x0c401f00119e7f89 */ /* 0x000e2200000e0000 */
[----:B------:R-:W-:-:S02]  /*28fe0*/  FSEL R194, R194, -INF , !P2 ;  /* 0xff800000c2c27808 */ /* 0x000fc40005000000 */
[----:B------:R-:W-:-:S04]  /*28ff0*/  FMNMX R16, R174, R16, !PT ;  /* 0x00000010ae107209 */ /* 0x000fc80007800000 */
[----:B------:R-:W-:-:S05]  /*29000*/  FMNMX R16, R194, R16, !PT ;  /* 0x00000010c2107209 */ /* 0x000fca0007800000 */
[----:B------:R-:W1:Y:S01]  /*29010*/  SHFL.BFLY PT, R20, R16, 0x2, 0x1f ;  /* 0x0c401f0010147f89 */ /* 0x000e6200000e0000 */
[----:B0-----:R-:W-:-:S05]  /*29020*/  FMNMX R17, R17, R158, !PT ;  /* 0x0000009e11117209 */ /* 0x001fca0007800000 */
[----:B------:R-:W0:Y:S01]  /*29030*/  SHFL.BFLY PT, R158, R17, 0x1, 0x1f ;  /* 0x0c201f00119e7f89 */ /* 0x000e2200000e0000 */
[----:B-1----:R-:W-:-:S05]  /*29040*/  FMNMX R16, R16, R20, !PT ;  /* 0x0000001410107209 */ /* 0x002fca0007800000 */
[----:B------:R-:W1:Y:S01]  /*29050*/  SHFL.BFLY PT, R164, R16, 0x1, 0x1f ;  /* 0x0c201f0010a47f89 */ /* 0x000e6200000e0000 */
[----:B0-----:R-:W-:-:S04]  /*29060*/  FMNMX R20, R17, R158, !PT ;  /* 0x0000009e11147209 */ /* 0x001fc80007800000 */
[----:B--2---:R-:W-:-:S05]  /*29070*/  FMNMX R20, R20, R166, !PT ;  /* 0x000000a614147209 */ /* 0x004fca0007800000 */
[----:B------:R-:W-:Y:S01]  /*29080*/  FADD R197, R21, -R20 ;  /* 0x8000001415c57221 */ /* 0x000fe20000000000 */
[----:B-1----:R-:W-:Y:S01]  /*29090*/  FMNMX R21, R16, R164, !PT ;  /* 0x000000a410157209 */ /* 0x002fe20007800000 */
[----:B------:R-:W-:-:S03]  /*290a0*/  FADD R16, -R20, R166 ;  /* 0x000000a614107221 */ /* 0x000fc60000000100 */
[----:B---3--:R-:W-:Y:S01]  /*290b0*/  FMNMX R21, R21, R165, !PT ;  /* 0x000000a515157209 */ /* 0x008fe20007800000 */
[----:B------:R-:W-:Y:S01]  /*290c0*/  FMUL R16, R16, 1.4426950216293334961 ;  /* 0x3fb8aa3b10107820 */ /* 0x000fe20000400000 */
[----:B------:R-:W-:-:S03]  /*290d0*/  FADD R199, R159, -R20 ;  /* 0x800000149fc77221 */ /* 0x000fc60000000000 */
[----:B------:R0:W4:Y:S01]  /*290e0*/  MUFU.EX2 R17, R16 ;  /* 0x0000001000117308 */ /* 0x0001220000000800 */
[--C-:B------:R-:W-:Y:S01]  /*290f0*/  FADD R198, R157, -R20.reuse ;  /* 0x800000149dc67221 */ /* 0x100fe20000000000 */
[----:B------:R-:W-:Y:S01]  /*29100*/  FADD R196, R184, -R20 ;  /* 0x80000014b8c47221 */ /* 0x000fe20000000000 */
[--C-:B------:R-:W-:Y:S01]  /*29110*/  FADD R195, R152, -R21.reuse ;  /* 0x8000001598c37221 */ /* 0x100fe20000000000 */
[--C-:B------:R-:W-:Y:S01]  /*29120*/  FADD R193, R153, -R21.reuse ;  /* 0x8000001599c17221 */ /* 0x100fe20000000000 */
[--C-:B------:R-:W-:Y:S01]  /*29130*/  FADD R192, R156, -R21.reuse ;  /* 0x800000159cc07221 */ /* 0x100fe20000000000 */
[----:B------:R-:W-:Y:S01]  /*29140*/  FADD R191, R185, -R21 ;  /* 0x80000015b9bf7221 */ /* 0x000fe20000000000 */
[----:B0-----:R-:W-:Y:S01]  /*29150*/  FADD R16, -R21, R165 ;  /* 0x000000a515107221 */ /* 0x001fe20000000100 */
[----:B------:R-:W-:Y:S01]  /*29160*/  FMUL R199, R199, 1.4426950216293334961 ;  /* 0x3fb8aa3bc7c77820 */ /* 0x000fe20000400000 */
[----:B------:R-:W-:Y:S02]  /*29170*/  FMUL R198, R198, 1.4426950216293334961 ;  /* 0x3fb8aa3bc6c67820 */ /* 0x000fe40000400000 */
[----:B------:R-:W-:Y:S01]  /*29180*/  FMUL R16, R16, 1.4426950216293334961 ;  /* 0x3fb8aa3b10107820 */ /* 0x000fe20000400000 */
[----:B------:R-:W-:Y:S01]  /*29190*/  FMUL R197, R197, 1.4426950216293334961 ;  /* 0x3fb8aa3bc5c57820 */ /* 0x000fe20000400000 */
[----:B------:R-:W-:Y:S01]  /*291a0*/  FMUL R196, R196, 1.4426950216293334961 ;  /* 0x3fb8aa3bc4c47820 */ /* 0x000fe20000400000 */
[----:B------:R-:W-:Y:S01]  /*291b0*/  FMUL R195, R195, 1.4426950216293334961 ;  /* 0x3fb8aa3bc3c37820 */ /* 0x000fe20000400000 */
[----:B------:R-:W-:Y:S01]  /*291c0*/  FMUL R193, R193, 1.4426950216293334961 ;  /* 0x3fb8aa3bc1c17820 */ /* 0x000fe20000400000 */
[----:B------:R-:W-:Y:S01]  /*291d0*/  FMUL R192, R192, 1.4426950216293334961 ;  /* 0x3fb8aa3bc0c07820 */ /* 0x000fe20000400000 */
[----:B------:R-:W-:Y:S01]  /*291e0*/  FMUL R191, R191, 1.4426950216293334961 ;  /* 0x3fb8aa3bbfbf7820 */ /* 0x000fe20000400000 */
[----:B------:R-:W0:Y:S08]  /*291f0*/  MUFU.EX2 R16, R16 ;  /* 0x0000001000107308 */ /* 0x000e300000000800 */
[----:B------:R-:W-:Y:S08]  /*29200*/  MUFU.EX2 R199, R199 ;  /* 0x000000c700c77308 */ /* 0x000ff00000000800 */
[----:B------:R-:W1:Y:S08]  /*29210*/  MUFU.EX2 R198, R198 ;  /* 0x000000c600c67308 */ /* 0x000e700000000800 */
[----:B------:R-:W-:Y:S08]  /*29220*/  MUFU.EX2 R197, R197 ;  /* 0x000000c500c57308 */ /* 0x000ff00000000800 */
[----:B------:R-:W2:Y:S08]  /*29230*/  MUFU.EX2 R196, R196 ;  /* 0x000000c400c47308 */ /* 0x000eb00000000800 */
[----:B------:R-:W-:Y:S08]  /*29240*/  MUFU.EX2 R195, R195 ;  /* 0x000000c300c37308 */ /* 0x000ff00000000800 */
[----:B------:R-:W3:Y:S08]  /*29250*/  MUFU.EX2 R193, R193 ;  /* 0x000000c100c17308 */ /* 0x000ef00000000800 */
[----:B------:R-:W-:Y:S08]  /*29260*/  MUFU.EX2 R192, R192 ;  /* 0x000000c000c07308 */ /* 0x000ff00000000800 */
[----:B------:R-:W3:Y:S01]  /*29270*/  MUFU.EX2 R191, R191 ;  /* 0x000000bf00bf7308 */ /* 0x000ee20000000800 */
        /* <DEDUP_REMOVED lines=64> */
[-C--:B0-----:R-:W-:Y:S01]  /*29680*/  FMUL R26, R26, R16.reuse ;  /* 0x000000101a1a7220 */ /* 0x081fe20000400000 */
        /* <DEDUP_REMOVED lines=63> */
[----:B-1----:R-:W-:-:S02]  /*29a80*/  F2FP.BF16.F32.PACK_AB R164, R198, R199 ;  /* 0x000000c7c6a4723e */ /* 0x002fc400000010ff */
[----:B--2---:R-:W-:Y:S02]  /*29a90*/  F2FP.BF16.F32.PACK_AB R166, R196, R197 ;  /* 0x000000c5c4a6723e */ /* 0x004fe400000010ff */
[----:B---3--:R-:W-:Y:S02]  /*29aa0*/  F2FP.BF16.F32.PACK_AB R165, R193, R195 ;  /* 0x000000c3c1a5723e */ /* 0x008fe400000010ff */
[----:B------:R-:W-:-:S04]  /*29ab0*/  F2FP.BF16.F32.PACK_AB R167, R191, R192 ;  /* 0x000000c0bfa7723e */ /* 0x000fc800000010ff */
[----:B------:R-:W-:-:S06]  /*29ac0*/  WARPGROUP.ARRIVE ;  /* 0x00000000000079c5 */ /* 0x000fcc0000000000 */
[----:B------:R-:W-:Y:S01]  /*29ad0*/  HGMMA.64x256x16.F32.BF16 R24, R164, gdesc[UR52], R24, gsb0 ;  /* 0x03e00034a4187df0 */ /* 0x000fe20008001818 */
[--C-:B------:R-:W-:Y:S01]  /*29ae0*/  FADD R190, R188, -R20.reuse ;  /* 0x80000014bcbe7221 */ /* 0x100fe20000000000 */
[--C-:B------:R-:W-:Y:S01]  /*29af0*/  FADD R189, R186, -R20.reuse ;  /* 0x80000014babd7221 */ /* 0x100fe20000000000 */
[--C-:B------:R-:W-:Y:S01]  /*29b00*/  FADD R186, R162, -R20.reuse ;  /* 0x80000014a2ba7221 */ /* 0x100fe20000000000 */
[----:B------:R-:W-:Y:S01]  /*29b10*/  FADD R185, R160, -R20 ;  /* 0x80000014a0b97221 */ /* 0x000fe20000000000 */
[--C-:B------:R-:W-:Y:S01]  /*29b20*/  FADD R188, R212, -R21.reuse ;  /* 0x80000015d4bc7221 */ /* 0x100fe20000000000 */
[--C-:B------:R-:W-:Y:S01]  /*29b30*/  FADD R187, R187, -R21.reuse ;  /* 0x80000015bbbb7221 */ /* 0x100fe20000000000 */
[--C-:B------:R-:W-:Y:S01]  /*29b40*/  FADD R184, R163, -R21.reuse ;  /* 0x80000015a3b87221 */ /* 0x100fe20000000000 */
[----:B------:R-:W-:Y:S01]  /*29b50*/  FADD R183, R161, -R21 ;  /* 0x80000015a1b77221 */ /* 0x000fe20000000000 */
        /* <DEDUP_REMOVED lines=8> */
[----:B------:R-:W-:Y:S08]  /*29be0*/  MUFU.EX2 R190, R190 ;  /* 0x000000be00be7308 */ /* 0x000ff00000000800 */
[----:B------:R-:W0:Y:S08]  /*29bf0*/  MUFU.EX2 R189, R189 ;  /* 0x000000bd00bd7308 */ /* 0x000e300000000800 */
[----:B------:R-:W-:Y:S08]  /*29c00*/  MUFU.EX2 R186, R186 ;  /* 0x000000ba00ba7308 */ /* 0x000ff00000000800 */
[----:B------:R-:W-:Y:S08]  /*29c10*/  MUFU.EX2 R185, R185 ;  /* 0x000000b900b97308 */ /* 0x000ff00000000800 */
[----:B------:R-:W-:Y:S08]  /*29c20*/  MUFU.EX2 R188, R188 ;  /* 0x000000bc00bc7308 */ /* 0x000ff00000000800 */
[----:B------:R-:W1:Y:S08]  /*29c30*/  MUFU.EX2 R187, R187 ;  /* 0x000000bb00bb7308 */ /* 0x000e700000000800 */
[----:B------:R-:W-:Y:S08]  /*29c40*/  MUFU.EX2 R184, R184 ;  /* 0x000000b800b87308 */ /* 0x000ff00000000800 */
[----:B------:R-:W2:Y:S01]  /*29c50*/  MUFU.EX2 R183, R183 ;  /* 0x000000b700b77308 */ /* 0x000ea20000000800 */
[----:B0-----:R-:W-:-:S02]  /*29c60*/  F2FP.BF16.F32.PACK_AB R160, R189, R190 ;  /* 0x000000bebda0723e */ /* 0x001fc400000010ff */
[----:B-1----:R-:W-:Y:S02]  /*29c70*/  F2FP.BF16.F32.PACK_AB R161, R187, R188 ;  /* 0x000000bcbba1723e */ /* 0x002fe400000010ff */
[----:B------:R-:W-:Y:S02]  /*29c80*/  F2FP.BF16.F32.PACK_AB R162, R185, R186 ;  /* 0x000000bab9a2723e */ /* 0x000fe400000010ff */
[----:B--2---:R-:W-:Y:S01]  /*29c90*/  F2FP.BF16.F32.PACK_AB R163, R183, R184 ;  /* 0x000000b8b7a3723e */ /* 0x004fe200000010ff */
[--C-:B------:R-:W-:Y:S01]  /*29ca0*/  FADD R178, R171, -R20.reuse ;  /* 0x80000014abb27221 */ /* 0x100fe20000000000 */
[--C-:B------:R-:W-:Y:S01]  /*29cb0*/  FADD R175, R172, -R21.reuse ;  /* 0x80000015acaf7221 */ /* 0x100fe20000000000 */
[--C-:B------:R-:W-:Y:S01]  /*29cc0*/  FADD R182, R203, -R20.reuse ;  /* 0x80000014cbb67221 */ /* 0x100fe20000000000 */
[--C-:B------:R-:W-:Y:S01]  /*29cd0*/  FADD R181, R201, -R20.reuse ;  /* 0x80000014c9b57221 */ /* 0x100fe20000000000 */
[----:B------:R-:W-:Y:S01]  /*29ce0*/  FADD R179, R170, -R20 ;  /* 0x80000014aab37221 */ /* 0x000fe20000000000 */
        /* <DEDUP_REMOVED lines=12> */
[----:B------:R-:W0:Y:S01]  /*29db0*/  MUFU.EX2 R181, R181 ;  /* 0x000000b500b57308 */ /* 0x000e220000000800 */
[----:B------:R-:W-:-:S02]  /*29dc0*/  WARPGROUP.DEPBAR.LE gsb0, 0x0 ;  /* 0x00008000000079c5 */ /* 0x000fc40000010000 */
[----:B------:R-:W-:-:S06]  /*29dd0*/  WARPGROUP.ARRIVE ;  /* 0x00000000000079c5 */ /* 0x000fcc0000000000 */
[----:B------:R-:W-:Y:S01]  /*29de0*/  HGMMA.64x256x16.F32.BF16 R24, R160, gdesc[UR4], R24, gsb0 ;  /* 0x03e00004a0187df0 */ /* 0x000fe20008001818 */
        /* <DEDUP_REMOVED lines=11> */
[----:B------:R-:W-:-:S03]  /*29ea0*/  FADD R177, R173, -R20 ;  /* 0x80000014adb17221 */ /* 0x000fc60000000000 */
[----:B------:R-:W-:-:S04]  /*29eb0*/  FMUL R152, R152, 1.4426950216293334961 ;  /* 0x3fb8aa3b98987820 */ /* 0x000fc80000400000 */
[----:B------:R0:W-:Y:S01]  /*29ec0*/  MUFU.EX2 R173, R152 ;  /* 0x0000009800ad7308 */ /* 0x0001e20000000800 */
[--C-:B------:R-:W-:Y:S01]  /*29ed0*/  FADD R170, R200, -R20.reuse ;  /* 0x80000014c8aa7221 */ /* 0x100fe20000000000 */
[----:B------:R-:W-:Y:S01]  /*29ee0*/  FADD R169, R169, -R20 ;  /* 0x80000014a9a97221 */ /* 0x000fe20000000000 */
[--C-:B------:R-:W-:Y:S01]  /*29ef0*/  FADD R194, R194, -R21.reuse ;  /* 0x80000015c2c27221 */ /* 0x100fe20000000000 */
[--C-:B------:R-:W-:Y:S01]  /*29f00*/  FADD R153, R168, -R21.reuse ;  /* 0x80000015a8997221 */ /* 0x100fe20000000000 */
[--C-:B0-----:R-:W-:Y:S01]  /*29f10*/  FADD R152, R176, -R21.reuse ;  /* 0x80000015b0987221 */ /* 0x101fe20000000000 */
[----:B------:R-:W-:-:S03]  /*29f20*/  FADD R176, R174, -R21 ;  /* 0x80000015aeb07221 */ /* 0x000fc60000000000 */
[----:B------:R-:W-:Y:S01]  /*29f30*/  FMUL R152, R152, 1.4426950216293334961 ;  /* 0x3fb8aa3b98987820 */ /* 0x000fe20000400000 */
[----:B------:R-:W-:Y:S01]  /*29f40*/  FMUL R170, R170, 1.4426950216293334961 ;  /* 0x3fb8aa3baaaa7820 */ /* 0x000fe20000400000 */
[----:B------:R-:W-:Y:S01]  /*29f50*/  FMUL R169, R169, 1.4426950216293334961 ;  /* 0x3fb8aa3ba9a97820 */ /* 0x000fe20000400000 */
[----:B------:R-:W-:Y:S01]  /*29f60*/  FMUL R177, R177, 1.4426950216293334961 ;  /* 0x3fb8aa3bb1b17820 */ /* 0x000fe20000400000 */
[----:B------:R-:W-:Y:S01]  /*29f70*/  FMUL R176, R176, 1.4426950216293334961 ;  /* 0x3fb8aa3bb0b07820 */ /* 0x000fe20000400000 */
[----:B------:R-:W-:Y:S01]  /*29f80*/  FMUL R194, R194, 1.4426950216293334961 ;  /* 0x3fb8aa3bc2c27820 */ /* 0x000fe20000400000 */
[----:B------:R0:W-:Y:S02]  /*29f90*/  MUFU.EX2 R168, R152 ;  /* 0x0000009800a87308 */ /* 0x0001e40000000800 */
[----:B0-----:R-:W-:-:S06]  /*29fa0*/  FMUL R152, R153, 1.4426950216293334961 ;  /* 0x3fb8aa3b99987820 */ /* 0x001fcc0000400000 */
[----:B------:R-:W-:Y:S08]  /*29fb0*/  MUFU.EX2 R170, R170 ;  /* 0x000000aa00aa7308 */ /* 0x000ff00000000800 */
[----:B------:R-:W0:Y:S08]  /*29fc0*/  MUFU.EX2 R169, R169 ;  /* 0x000000a900a97308 */ /* 0x000e300000000800 */
[----:B------:R-:W-:Y:S08]  /*29fd0*/  MUFU.EX2 R177, R177 ;  /* 0x000000b100b17308 */ /* 0x000ff00000000800 */
[----:B------:R0:W1:Y:S01]  /*29fe0*/  MUFU.EX2 R174, R152 ;  /* 0x0000009800ae7308 */ /* 0x0000620000000800 */
[----:B------:R-:W-:-:S02]  /*29ff0*/  WARPGROUP.DEPBAR.LE gsb0, 0x0 ;  /* 0x00008000000079c5 */ /* 0x000fc40000010000 */
[----:B------:R-:W-:-:S06]  /*2a000*/  WARPGROUP.ARRIVE ;  /* 0x00000000000079c5 */ /* 0x000fcc0000000000 */
[----:B------:R-:W-:Y:S01]  /*2a010*/  HGMMA.64x256x16.F32.BF16 R24, R156, gdesc[UR8], R24, gsb0 ;  /* 0x03e000089c187df0 */ /* 0x000fe20008001818 */
[----:B------:R-:W-:Y:S08]  /*2a020*/  MUFU.EX2 R176, R176 ;  /* 0x000000b000b07308 */ /* 0x000ff00000000800 */
[----:B------:R-:W2:Y:S01]  /*2a030*/  MUFU.EX2 R194, R194 ;  /* 0x000000c200c27308 */ /* 0x000ea20000000800 */
[----:B0-----:R-:W-:-:S02]  /*2a040*/  F2FP.BF16.F32.PACK_AB R152, R169, R170 ;  /* 0x000000aaa998723e */ /* 0x001fc400000010ff */
[----:B-1----:R-:W-:Y:S02]  /*2a050*/  F2FP.BF16.F32.PACK_AB R153, R174, R168 ;  /* 0x000000a8ae99723e */ /* 0x002fe400000010ff */
[----:B------:R-:W-:Y:S02]  /*2a060*/  F2FP.BF16.F32.PACK_AB R154, R177, R173 ;  /* 0x000000adb19a723e */ /* 0x000fe400000010ff */
[----:B--2---:R-:W-:Y:S01]  /*2a070*/  F2FP.BF16.F32.PACK_AB R155, R194, R176 ;  /* 0x000000b0c29b723e */ /* 0x004fe200000010ff */
[----:B------:R-:W-:-:S03]  /*2a080*/  WARPGROUP.DEPBAR.LE gsb0, 0x0 ;  /* 0x00008000000079c5 */ /* 0x000fc60000010000 */
[----:B------:R-:W-:-:S08]  /*2a090*/  WARPGROUP.ARRIVE ;  /* 0x00000000000079c5 */ /* 0x000fd00000000000 */
[----:B------:R-:W-:Y:S03]  /*2a0a0*/  HGMMA.64x256x16.F32.BF16 R24, R152, gdesc[UR12], R24, gsb0 ;  /* 0x03e0000c98187df0 */ /* 0x000fe60008001818 */
[----:B------:R-:W-:Y:S02]  /*2a0b0*/  WARPGROUP.DEPBAR.LE gsb0, 0x0 ;  /* 0x00008000000079c5 */ /* 0x000fe40000010000 */
[----:B------:R-:W-:Y:S04]  /*2a0c0*/  STL.64 [R1], R24 ;  /* 0x0000001801007387 */ /* 0x000fe80000100a00 */
        /* <DEDUP_REMOVED lines=63> */
[----:B0-----:R-:W2:Y:S04]  /*2a4c0*/  LDL.LU.64 R150, [R1+0x1b88] ;  /* 0x001b880001967983 */ /* 0x001ea80000300a00 */
[----:B------:R-:W3:Y:S04]  /*2a4d0*/  LDL.LU.64 R148, [R1+0x1b80] ;  /* 0x001b800001947983 */ /* 0x000ee80000300a00 */
        /* <DEDUP_REMOVED lines=62> */
[----:B------:R-:W4:Y:S04]  /*2a8c0*/  LDL.LU R204, [R1+0x980] ;  /* 0x0009800001cc7983 */ /* 0x000f280000300800 */
[----:B------:R-:W4:Y:S04]  /*2a8d0*/  LDL.LU R202, [R1+0x984] ;  /* 0x0009840001ca7983 */ /* 0x000f280000300800 */
[----:B------:R-:W4:Y:S04]  /*2a8e0*/  LDL.LU R203, [R1+0x988] ;  /* 0x0009880001cb7983 */ /* 0x000f280000300800 */
[----:B------:R-:W4:Y:S04]  /*2a8f0*/  LDL.LU R201, [R1+0x97c] ;  /* 0x00097c0001c97983 */ /* 0x000f280000300800 */
[----:B------:R-:W4:Y:S01]  /*2a900*/  LDL R200, [R1+0x98c] ;  /* 0x00098c0001c87983 */ /* 0x000f220000100800 */
[-C--:B--2---:R-:W-:Y:S01]  /*2a910*/  FMUL R150, R150, R16.reuse ;  /* 0x0000001096967220 */ /* 0x084fe20000400000 */
[-C--:B------:R-:W-:Y:S01]  /*2a920*/  FMUL R151, R151, R16.reuse ;  /* 0x0000001097977220 */ /* 0x080fe20000400000 */
[-C--:B---3--:R-:W-:Y:S01]  /*2a930*/  FMUL R148, R148, R17.reuse ;  /* 0x0000001194947220 */ /* 0x088fe20000400000 */
        /* <DEDUP_REMOVED lines=132> */
[----:B------:R-:W-:-:S06]  /*2b180*/  WARPGROUP.ARRIVE ;  /* 0x00000000000079c5 */ /* 0x000fcc0000000000 */
[----:B------:R-:W0:Y:S01]  /*2b190*/  S2R R226, SR_CTAID.X ;  /* 0x0000000000e27919 */ /* 0x000e220000002500 */
[----:B------:R-:W-:Y:S01]  /*2b1a0*/  IADD3 R229, P0, R229, 0x40, RZ ;  /* 0x00000040e5e57810 */ /* 0x000fe20007f1e0ff */
[----:B------:R-:W1:-:S15]  /*2b1b0*/  LDC R160, c[0x0][0x254] ;  /* 0x00009500ffa07b82 */ /* 0x000e5e0000000800 */
[----:B------:R-:W-:Y:S03]  /*2b1c0*/  HGMMA.64x256x16.F32.BF16 R24, R156, gdesc[UR24], R24, gsb0 ;  /* 0x03e000189c187df0 */ /* 0x000fe60008001818 */
[----:B------:R-:W-:Y:S02]  /*2b1d0*/  WARPGROUP.DEPBAR.LE gsb0, 0x0 ;  /* 0x00008000000079c5 */ /* 0x000fe40000010000 */
[----:B------:R-:W-:-:S15]  /*2b1e0*/  WARPGROUP.ARRIVE ;  /* 0x00000000000079c5 */ /* 0x000fde0000000000 */
[----:B------:R-:W-:-:S08]  /*2b1f0*/  NOP ;  /* 0x0000000000007918 */ /* 0x000fd00000000000 */
[----:B------:R-:W-:Y:S01]  /*2b200*/  HGMMA.64x256x16.F32.BF16 R24, R152, gdesc[UR28], R24, gsb0 ;  /* 0x03e0001c98187df0 */ /* 0x000fe20008001818 */
[----:B------:R-:W-:-:S04]  /*2b210*/  FADD R157, R195, R193 ;  /* 0x000000c1c39d7221 */ /* 0x000fc80000000000 */
        /* <DEDUP_REMOVED lines=13> */
[----:B------:R-:W-:-:S05]  /*2b2f0*/  FADD R157, R194, R157 ;  /* 0x0000009dc29d7221 */ /* 0x000fca0000000000 */
[----:B------:R-:W-:Y:S01]  /*2b300*/  SHFL.BFLY PT, R159, R157, 0x2, 0x1f ;  /* 0x0c401f009d9f7f89 */ /* 0x000fe200000e0000 */
[----:B------:R-:W-:Y:S02]  /*2b310*/  IADD3.X R230, RZ, R230, RZ, P0, !PT ;  /* 0x000000e6ffe67210 */ /* 0x000fe400007fe4ff */
[----:B0-----:R-:W-:Y:S02]  /*2b320*/  SHF.L.U32 R226, R226, 0x7, RZ ;  /* 0x00000007e2e27819 */ /* 0x001fe400000006ff */
[----:B-1----:R-:W-:Y:S02]  /*2b330*/  LEA R2, R160, R2, 0x6 ;  /* 0x00000002a0027211 */ /* 0x002fe400078e30ff */
[----:B------:R-:W-:Y:S01]  /*2b340*/  LEA R0, R200, R0, 0x6 ;  /* 0x00000000c8007211 */ /* 0x000fe200078e30ff */
[----:B------:R-:W-:Y:S02]  /*2b350*/  WARPGROUP.DEPBAR.LE gsb0, 0x0 ;  /* 0x00008000000079c5 */ /* 0x000fe40000010000 */
[----:B------:R-:W-:Y:S01]  /*2b360*/  FADD R153, R252, R251 ;  /* 0x000000fbfc997221 */ /* 0x000fe20000000000 */
[----:B------:R-:W-:Y:S01]  /*2b370*/  FADD R152, R248, R247 ;  /* 0x000000f7f8987221 */ /* 0x000fe20000000000 */
[----:B------:R-:W-:-:S02]  /*2b380*/  FADD R155, R199, R198 ;  /* 0x000000c6c79b7221 */ /* 0x000fc40000000000 */
[----:B------:R-:W-:Y:S01]  /*2b390*/  FADD R153, R250, R153 ;  /* 0x00000099fa997221 */ /* 0x000fe20000000000 */
[----:B------:R-:W-:Y:S01]  /*2b3a0*/  FADD R152, R246, R152 ;  /* 0x00000098f6987221 */ /* 0x000fe20000000000 */
[----:B------:R-:W-:Y:S02]  /*2b3b0*/  FADD R155, R197, R155 ;  /* 0x0000009bc59b7221 */ /* 0x000fe40000000000 */
[----:B------:R-:W-:Y:S01]  /*2b3c0*/  FADD R153, R249, R153 ;  /* 0x00000099f9997221 */ /* 0x000fe20000000000 */
[----:B------:R-:W-:Y:S01]  /*2b3d0*/  FADD R152, R245, R152 ;  /* 0x00000098f5987221 */ /* 0x000fe20000000000 */
[----:B------:R-:W-:Y:S02]  /*2b3e0*/  FADD R155, R196, R155 ;  /* 0x0000009bc49b7221 */ /* 0x000fe40000000000 */
        /* <DEDUP_REMOVED lines=35> */
[----:B------:R-:W-:-:S03]  /*2b620*/  FADD R155, R177, R155 ;  /* 0x0000009bb19b7221 */ /* 0x000fc60000000000 */
[----:B------:R-:W0:Y:S04]  /*2b630*/  SHFL.BFLY PT, R156, R153, 0x2, 0x1f ;  /* 0x0c401f00999c7f89 */ /* 0x000e2800000e0000 */
[----:B------:R-:W1:Y:S04]  /*2b640*/  SHFL.BFLY PT, R154, R152, 0x2, 0x1f ;  /* 0x0c401f00989a7f89 */ /* 0x000e6800000e0000 */
[----:B------:R-:W2:Y:S01]  /*2b650*/  SHFL.BFLY PT, R158, R155, 0x2, 0x1f ;  /* 0x0c401f009b9e7f89 */ /* 0x000ea200000e0000 */
[----:B0-----:R-:W-:Y:S01]  /*2b660*/  FADD R156, R153, R156 ;  /* 0x0000009c999c7221 */ /* 0x001fe20000000000 */
[----:B-1----:R-:W-:Y:S01]  /*2b670*/  FADD R154, R152, R154 ;  /* 0x0000009a989a7221 */ /* 0x002fe20000000000 */
[----:B------:R-:W-:Y:S01]  /*2b680*/  FADD R152, R157, R159 ;  /* 0x0000009f9d987221 */ /* 0x000fe20000000000 */
[----:B--2---:R-:W-:-:S02]  /*2b690*/  FADD R153, R155, R158 ;  /* 0x0000009e9b997221 */ /* 0x004fc40000000000 */
[----:B------:R-:W0:Y:S04]  /*2b6a0*/  SHFL.BFLY PT, R158, R156, 0x1, 0x1f ;  /* 0x0c201f009c9e7f89 */ /* 0x000e2800000e0000 */
[----:B------:R-:W1:Y:S04]  /*2b6b0*/  SHFL.BFLY PT, R155, R154, 0x1, 0x1f ;  /* 0x0c201f009a9b7f89 */ /* 0x000e6800000e0000 */
[----:B------:R-:W2:Y:S04]  /*2b6c0*/  SHFL.BFLY PT, R157, R153, 0x1, 0x1f ;  /* 0x0c201f00999d7f89 */ /* 0x000ea800000e0000 */
[----:B------:R-:W3:Y:S01]  /*2b6d0*/  SHFL.BFLY PT, R159, R152, 0x1, 0x1f ;  /* 0x0c201f00989f7f89 */ /* 0x000ee200000e0000 */
[----:B0-----:R-:W-:Y:S01]  /*2b6e0*/  FADD R156, R156, R158 ;  /* 0x0000009e9c9c7221 */ /* 0x001fe20000000000 */
[----:B-1----:R-:W-:-:S03]  /*2b6f0*/  FADD R154, R154, R155 ;  /* 0x0000009b9a9a7221 */ /* 0x002fc60000000000 */
[----:B------:R-:W-:Y:S01]  /*2b700*/  FFMA R204, R19, R204, R156 ;  /* 0x000000cc13cc7223 */ /* 0x000fe2000000009c */
[----:B--2---:R-:W-:Y:S01]  /*2b710*/  FADD R153, R153, R157 ;  /* 0x0000009d99997221 */ /* 0x004fe20000000000 */
[----:B------:R-:W-:Y:S01]  /*2b720*/  FFMA R202, R18, R202, R154 ;  /* 0x000000ca12ca7223 */ /* 0x000fe2000000009a */
[----:B---3--:R-:W-:Y:S02]  /*2b730*/  FADD R152, R152, R159 ;  /* 0x0000009f98987221 */ /* 0x008fe40000000000 */
[----:B------:R-:W-:Y:S01]  /*2b740*/  FFMA R203, R17, R203, R153 ;  /* 0x000000cb11cb7223 */ /* 0x000fe20000000099 */
[----:B------:R-:W-:Y:S01]  /*2b750*/  STL [R1+0x980], R204 ;  /* 0x000980cc01007387 */ /* 0x000fe20000100800 */
[----:B------:R-:W-:-:S03]  /*2b760*/  FFMA R201, R16, R201, R152 ;  /* 0x000000c910c97223 */ /* 0x000fc60000000098 */
[----:B------:R0:W-:Y:S04]  /*2b770*/  STL [R1+0x984], R202 ;  /* 0x000984ca01007387 */ /* 0x0001e80000100800 */
[----:B------:R1:W-:Y:S04]  /*2b780*/  STL [R1+0x8ec], R229 ;  /* 0x0008ece501007387 */ /* 0x0003e80000100800 */
[----:B------:R1:W-:Y:S04]  /*2b790*/  STL [R1+0x988], R203 ;  /* 0x000988cb01007387 */ /* 0x0003e80000100800 */
[----:B------:R1:W-:Y:S04]  /*2b7a0*/  STL [R1+0x918], R230 ;  /* 0x000918e601007387 */ /* 0x0003e80000100800 */
[----:B------:R1:W-:Y:S04]  /*2b7b0*/  STL [R1+0x97c], R201 ;  /* 0x00097cc901007387 */ /* 0x0003e80000100800 */
[----:B------:R1:W-:Y:S01]  /*2b7c0*/  STL [R1+0x60c], R22 ;  /* 0x00060c1601007387 */ /* 0x0003e20000100800 */
[----:B0-----:R-:W-:-:S03]  /*2b7d0*/  IADD3 R202, R226, 0x80, RZ ;  /* 0x00000080e2ca7810 */ /* 0x001fc60007ffe0ff */
[----:B------:R1:W-:Y:S04]  /*2b7e0*/  STL [R1+0x608], R23 ;  /* 0x0006081701007387 */ /* 0x0003e80000100800 */
[----:B------:R1:W-:Y:S04]  /*2b7f0*/  STL [R1+0x96c], R22 ;  /* 0x00096c1601007387 */ /* 0x0003e80000100800 */
[----:B------:R1:W-:Y:S04]  /*2b800*/  STL [R1+0x970], R23 ;  /* 0x0009701701007387 */ /* 0x0003e80000100800 */
[----:B------:R1:W-:Y:S01]  /*2b810*/  STL [R1+0x604], R20 ;  /* 0x0006041401007387 */ /* 0x0003e20000100800 */
[----:B------:R-:W-:-:S03]  /*2b820*/  ISETP.GE.U32.AND P0, PT, R229, R202, PT ;  /* 0x000000cae500720c */ /* 0x000fc60003f06070 */
[----:B------:R1:W-:Y:S04]  /*2b830*/  STL [R1+0x600], R21 ;  /* 0x0006001501007387 */ /* 0x0003e80000100800 */
[----:B------:R1:W-:Y:S04]  /*2b840*/  STL [R1+0x974], R20 ;  /* 0x0009741401007387 */ /* 0x0003e80000100800 */
[----:B------:R1:W-:Y:S01]  /*2b850*/  STL [R1+0x978], R21 ;  /* 0x0009781501007387 */ /* 0x0003e20000100800 */
[----:B------:R-:W-:-:S13]  /*2b860*/  ISETP.GE.U32.AND.EX P0, PT, R230, RZ, PT, P0 ;  /* 0x000000ffe600720c */ /* 0x000fda0003f06100 */
[----:B-1----:R-:W-:Y:S05]  /*2b870*/  @!P0 BRA `(.L_x_1) ;  /* 0xfffffedc00408947 */ /* 0x002fea000383ffff */
.L_x_0:
[----:B------:R-:W2:Y:S04]  /*2b880*/  LDL.LU R165, [R1+0x988] ;  /* 0x0009880001a57983 */ /* 0x000ea80000300800 */
[----:B------:R-:W3:Y:S04]  /*2b890*/  LDL.LU R166, [R1+0x984] ;  /* 0x0009840001a67983 */ /* 0x000ee80000300800 */
[----:B------:R-:W4:Y:S04]  /*2b8a0*/  LDL.LU R167, [R1+0x980] ;  /* 0x0009800001a77983 */ /* 0x000f280000300800 */
        /* <DEDUP_REMOVED lines=20> */
[----:B------:R-:W4:Y:S04]  /*2b9f0*/  LDL.LU R164, [R1] ;  /* 0x0000000001a47983 */ /* 0x000f280000300800 */
[----:B------:R-:W4:Y:S04]  /*2ba00*/  LDL.LU R168, [R1+0x8] ;  /* 0x0000080001a87983 */ /* 0x000f280000300800 */
[----:B------:R-:W4:Y:S01]  /*2ba10*/  LDL.LU R162, [R1+0x400] ;  /* 0x0004000001a27983 */ /* 0x000f220000300800 */
[----:B------:R-:W-:Y:S01]  /*2ba20*/  MOV R169, 0x400 ;  /* 0x0000040000a97802 */ /* 0x000fe20000000f00 */
[----:B-----5:R-:W-:Y:S01]  /*2ba30*/  FMUL R10, R151, 0.25 ;  /* 0x3e800000970a7820 */ /* 0x020fe20000400000 */
[----:B------:R-:W-:Y:S01]  /*2ba40*/  FMUL R9, R150, 0.25 ;  /* 0x3e80000096097820 */ /* 0x000fe20000400000 */
[----:B------:R-:W0:Y:S01]  /*2ba50*/  S2R R0, SR_TID.X ;  /* 0x0000000000007919 */ /* 0x000e220000002100 */
[----:B------:R-:W1:Y:S01]  /*2ba60*/  S2R R170, SR_CgaCtaId ;  /* 0x0000000000aa7919 */ /* 0x000e620000008800 */
[----:B------:R-:W1:Y:S01]  /*2ba70*/  S2R R172, SR_TID.X ;  /* 0x0000000000ac7919 */ /* 0x000e620000002100 */
[----:B0-----:R-:W-:-:S02]  /*2ba80*/  SHF.L.U32 R4, R0, 0x3, RZ ;  /* 0x0000000300047819 */ /* 0x001fc400000006ff */
[C---:B------:R-:W-:Y:S02]  /*2ba90*/  SHF.L.U32 R3, R0.reuse, 0x2, RZ ;  /* 0x0000000200037819 */ /* 0x040fe400000006ff */
[C---:B------:R-:W-:Y:S02]  /*2baa0*/  SHF.L.U32 R2, R0.reuse, 0x4, RZ ;  /* 0x0000000400027819 */ /* 0x040fe400000006ff */
[----:B------:R-:W-:Y:S02]  /*2bab0*/  SHF.L.U32 R252, R0, 0x6, RZ ;  /* 0x0000000600fc7819 */ /* 0x000fe400000006ff */
[----:B-1----:R-:W-:Y:S02]  /*2bac0*/  LEA R169, R170, R169, 0x18 ;  /* 0x000000a9aaa97211 */ /* 0x002fe400078ec0ff */
[----:B------:R-:W-:Y:S02]  /*2bad0*/  LOP3.LUT R4, R4, 0x38, RZ, 0xc0, !PT ;  /* 0x0000003804047812 */ /* 0x000fe400078ec0ff */
[----:B------:R-:W-:-:S02]  /*2bae0*/  LOP3.LUT R3, R3, 0x1c0, RZ, 0xc0, !PT ;  /* 0x000001c003037812 */ /* 0x000fc400078ec0ff */
[----:B------:R-:W-:Y:S02]  /*2baf0*/  LOP3.LUT R172, R172, 0x7f, RZ, 0xc0, !PT ;  /* 0x0000007facac7812 */ /* 0x000fe400078ec0ff */
[----:B------:R-:W-:Y:S02]  /*2bb00*/  LOP3.LUT R2, R2, 0xf0, RZ, 0xc0, !PT ;  /* 0x000000f002027812 */ /* 0x000fe400078ec0ff */
[----:B------:R-:W-:Y:S02]  /*2bb10*/  LOP3.LUT R252, R252, 0x400, RZ, 0xc0, !PT ;  /* 0x00000400fcfc7812 */ /* 0x000fe400078ec0ff */
[----:B------:R-:W-:Y:S02]  /*2bb20*/  IADD3 R3, R3, R169, R4 ;  /* 0x000000a903037210 */ /* 0x000fe40007ffe004 */
[C---:B------:R-:W-:Y:S02]  /*2bb30*/  SHF.L.U32 R4, R0.reuse, 0x1, RZ ;  /* 0x0000000100047819 */ /* 0x040fe400000006ff */
[----:B------:R-:W-:-:S02]  /*2bb40*/  LOP3.LUT R7, R0, 0x60, RZ, 0xc0, !PT ;  /* 0x0000006000077812 */ /* 0x000fc400078ec0ff */
[----:B------:R-:W-:Y:S02]  /*2bb50*/  SHF.R.U32.HI R6, RZ, 0x1, R0 ;  /* 0x00000001ff067819 */ /* 0x000fe40000011600 */
[-C--:B------:R-:W-:Y:S02]  /*2bb60*/  LEA R0, R172, R169.reuse, 0x4 ;  /* 0x000000a9ac007211 */ /* 0x080fe400078e20ff */
[----:B------:R-:W-:Y:S02]  /*2bb70*/  IADD3 R252, R252, R169, R2 ;  /* 0x000000a9fcfc7210 */ /* 0x000fe40007ffe002 */
[----:B------:R-:W-:Y:S01]  /*2bb80*/  LOP3.LUT R4, R4, 0xf8, RZ, 0xc0, !PT ;  /* 0x000000f804047812 */ /* 0x000fe200078ec0ff */
[----:B------:R0:W-:Y:S01]  /*2bb90*/  STL [R1+0x1990], R0 ;  /* 0x0019900001007387 */ /* 0x0001e20000100800 */
[----:B------:R-:W-:Y:S02]  /*2bba0*/  LOP3.LUT R6, R6, 0x4, RZ, 0xc0, !PT ;  /* 0x0000000406067812 */ /* 0x000fe400078ec0ff */
[----:B------:R-:W-:-:S02]  /*2bbb0*/  LEA R252, R7, R252, 0x3 ;  /* 0x000000fc07fc7211 */ /* 0x000fc400078e18ff */
[----:B------:R-:W-:-:S03]  /*2bbc0*/  IADD3 R3, R6, R3, RZ ;  /* 0x0000000306037210 */ /* 0x000fc60007ffe0ff */
[----:B------:R-:W-:Y:S01]  /*2bbd0*/  STL [R1+0x1994], R252 ;  /* 0x001994fc01007387 */ /* 0x000fe20000100800 */
[----:B0-----:R-:W-:-:S05]  /*2bbe0*/  IADD3 R0, R169, R4, RZ ;  /* 0x00000004a9007210 */ /* 0x001fca0007ffe0ff */
[----:B------:R-:W-:Y:S04]  /*2bbf0*/  STL [R1+0x878], R0 ;  /* 0x0008780001007387 */ /* 0x000fe80000100800 */
[----:B------:R3:W-:Y:S01]  /*2bc00*/  STL [R1+0x87c], R3 ;  /* 0x00087c0301007387 */ /* 0x0007e20000100800 */
[----:B--2---:R-:W-:Y:S02]  /*2bc10*/  MOV R4, R165 ;  /* 0x000000a500047202 */ /* 0x004fe40000000f00 */
[----:B---3--:R-:W-:Y:S02]  /*2bc20*/  MOV R3, R166 ;  /* 0x000000a600037202 */ /* 0x008fe40000000f00 */
[----:B------:R-:W-:Y:S02]  /*2bc30*/  FSETP.GT.AND P0, PT, |R4|, 8.50705917302346158658e+37, PT ;  /* 0x7e8000000400780b */ /* 0x000fe40003f04200 */
[----:B------:R-:W-:-:S02]  /*2bc40*/  FSETP.GT.AND P3, PT, |R3|, 8.50705917302346158658e+37, PT ;  /* 0x7e8000000300780b */ /* 0x000fc40003f64200 */
[----:B----4-:R-:W-:Y:S01]  /*2bc50*/  MOV R5, R171 ;  /* 0x000000ab00057202 */ /* 0x010fe20000000f00 */
[----:B------:R-:W-:Y:S03]  /*2bc60*/  BAR.SYNC.DEFER_BLOCKING 0x0 ;  /* 0x0000000000007b1d */ /* 0x000fe60000010000 */
[----:B------:R-:W-:Y:S01]  /*2bc70*/  FSETP.GT.AND P1, PT, |R5|, 8.50705917302346158658e+37, PT ;  /* 0x7e8000000500780b */ /* 0x000fe20003f24200 */
[----:B------:R-:W-:Y:S01]  /*2bc80*/  FMUL R7, R163, 0.25 ;  /* 0x3e800000a3077820 */ /* 0x000fe20000400000 */
[----:B------:R-:W-:Y:S01]  /*2bc90*/  FMUL R8, R164, 0.25 ;  /* 0x3e800000a4087820 */ /* 0x000fe20000400000 */
[----:B------:R-:W-:-:S04]  /*2bca0*/  FMUL R2, R168, 0.25 ;  /* 0x3e800000a8027820 */ /* 0x000fc80000400000 */
[----:B------:R-:W-:Y:S01]  /*2bcb0*/  FSEL R8, R8, R164, P0 ;  /* 0x000000a408087208 */ /* 0x000fe20000000000 */
[----:B------:R-:W-:Y:S01]  /*2bcc0*/  FMUL R6, R162, 0.25 ;  /* 0x3e800000a2067820 */ /* 0x000fe20000400000 */
[----:B------:R-:W-:Y:S02]  /*2bcd0*/  FSEL R0, R2, R168, P1 ;  /* 0x000000a802007208 */ /* 0x000fe40000800000 */
[----:B------:R-:W-:-:S03]  /*2bce0*/  MOV R2, R167 ;  /* 0x000000a700027202 */ /* 0x000fc60000000f00 */
[----:B------:R0:W-:Y:S01]  /*2bcf0*/  STL [R1+0x860], R0 ;  /* 0x0008600001007387 */ /* 0x0001e20000100800 */
[----:B------:R-:W-:-:S03]  /*2bd00*/  FSETP.GT.AND P2, PT, |R2|, 8.50705917302346158658e+37, PT ;  /* 0x7e8000000200780b */ /* 0x000fc60003f44200 */
[----:B------:R1:W-:Y:S01]  /*2bd10*/  STL [R1+0x86c], R8 ;  /* 0x00086c0801007387 */ /* 0x0003e20000100800 */
[----:B0-----:R-:W-:Y:S02]  /*2bd20*/  FSEL R0, R7, R163, P3 ;  /* 0x000000a307007208 */ /* 0x001fe40001800000 */
[----:B------:R-:W-:Y:S02]  /*2bd30*/  FSEL R7, R6, R162, P2 ;  /* 0x000000a206077208 */ /* 0x000fe40001000000 */
[----:B------:R-:W-:Y:S01]  /*2bd40*/  FSEL R6, R10, R151, P1 ;  /* 0x000000970a067208 */ /* 0x000fe20000800000 */
[----:B------:R0:W-:Y:S01]  /*2bd50*/  STL [R1+0x874], R0 ;  /* 0x0008740001007387 */ /* 0x0001e20000100800 */
[----:B------:R-:W-:Y:S01]  /*2bd60*/  FMUL R10, R149, 0.25 ;  /* 0x3e800000950a7820 */ /* 0x000fe20000400000 */
[----:B-1----:R-:W-:Y:S02]  /*2bd70*/  FMUL R8, R147, 0.25 ;  /* 0x3e80000093087820 */ /* 0x002fe40000400000 */
[----:B------:R1:W-:Y:S02]  /*2bd80*/  STL [R1+0x870], R7 ;  /* 0x0008700701007387 */ /* 0x0003e40000100800 */
[----:B------:R-:W-:-:S02]  /*2bd90*/  FSEL R10, R10, R149, P0 ;  /* 0x000000950a0a7208 */ /* 0x000fc40000000000 */
[----:B------:R2:W-:Y:S01]  /*2bda0*/  STL [R1+0x854], R6 ;  /* 0x0008540601007387 */ /* 0x0005e20000100800 */
[----:B------:R-:W-:Y:S02]  /*2bdb0*/  FSEL R8, R8, R147, P1 ;  /* 0x0000009308087208 */ /* 0x000fe40000800000 */
[----:B0-----:R-:W-:Y:S01]  /*2bdc0*/  FSEL R0, R9, R150, P1 ;  /* 0x0000009609007208 */ /* 0x001fe20000800000 */
[----:B------:R-:W-:Y:S01]  /*2bdd0*/  FMUL R9, R148, 0.25 ;  /* 0x3e80000094097820 */ /* 0x000fe20000400000 */
[----:B-1----:R-:W-:-:S03]  /*2bde0*/  FMUL R7, R146, 0.25 ;  /* 0x3e80000092077820 */ /* 0x002fc60000400000 */
[----:B------:R0:W-:Y:S01]  /*2bdf0*/  STL [R1+0x84c], R0 ;  /* 0x00084c0001007387 */ /* 0x0001e20000100800 */
[----:B--2---:R-:W-:Y:S01]  /*2be00*/  FMUL R6, R145, 0.25 ;  /* 0x3e80000091067820 */ /* 0x004fe20000400000 */
[----:B------:R-:W-:Y:S02]  /*2be10*/  FSEL R7, R7, R146, P1 ;  /* 0x0000009207077208 */ /* 0x000fe40000800000 */
[----:B------:R1:W-:Y:S01]  /*2be20*/  STL [R1+0x868], R10 ;  /* 0x0008680a01007387 */ /* 0x0003e20000100800 */
[----:B0-----:R-:W-:Y:S01]  /*2be30*/  FSEL R0, R9, R148, P0 ;  /* 0x0000009409007208 */ /* 0x001fe20000000000 */
[----:B------:R-:W-:Y:S01]  /*2be40*/  FMUL R9, R143, 0.25 ;  /* 0x3e8000008f097820 */ /* 0x000fe20000400000 */
[----:B-1----:R-:W-:-:S03]  /*2be50*/  FMUL R10, R144, 0.25 ;  /* 0x3e800000900a7820 */ /* 0x002fc60000400000 */
[----:B------:R0:W-:Y:S04]  /*2be60*/  STL [R1+0x864], R0 ;  /* 0x0008640001007387 */ /* 0x0001e80000100800 */
[----:B------:R1:W-:Y:S01]  /*2be70*/  STL [R1+0x844], R8 ;  /* 0x0008440801007387 */ /* 0x0003e20000100800 */
[----:B------:R-:W-:-:S03]  /*2be80*/  FSEL R10, R10, R144, P0 ;  /* 0x000000900a0a7208 */ /* 0x000fc60000000000 */
[----:B------:R2:W-:Y:S01]  /*2be90*/  STL [R1+0x83c], R7 ;  /* 0x00083c0701007387 */ /* 0x0005e20000100800 */
[----:B0-----:R-:W-:Y:S01]  /*2bea0*/  FSEL R0, R6, R145, P0 ;  /* 0x0000009106007208 */ /* 0x001fe20000000000 */
[----:B------:R-:W-:Y:S01]  /*2beb0*/  FMUL R6, R140, 0.25 ;  /* 0x3e8000008c067820 */ /* 0x000fe20000400000 */
[----:B-1----:R-:W-:-:S03]  /*2bec0*/  FMUL R8, R142, 0.25 ;  /* 0x3e8000008e087820 */ /* 0x002fc60000400000 */
[----:B------:R0:W-:Y:S01]  /*2bed0*/  STL [R1+0x85c], R0 ;  /* 0x00085c0001007387 */ /* 0x0001e20000100800 */
[----:B--2---:R-:W-:-:S03]  /*2bee0*/  FMUL R7, R141, 0.25 ;  /* 0x3e8000008d077820 */ /* 0x004fc60000400000 */
[----:B------:R1:W-:Y:S01]  /*2bef0*/  STL [R1+0x858], R10 ;  /* 0x0008580a01007387 */ /* 0x0003e20000100800 */
[----:B------:R-:W-:Y:S02]  /*2bf00*/  FSEL R8, R8, R142, P1 ;  /* 0x0000008e08087208 */ /* 0x000fe40000800000 */
[----:B------:R-:W-:Y:S02]  /*2bf10*/  FSEL R7, R7, R141, P0 ;  /* 0x0000008d07077208 */ /* 0x000fe40000000000 */
        /* <DEDUP_REMOVED lines=26> */
[----:B--2---:R-:W-:Y:S01]  /*2c0c0*/  FMUL R7, R131, 0.25 ;  /* 0x3e80000083077820 */ /* 0x004fe20000400000 */
[----:B------:R-:W-:Y:S02]  /*2c0d0*/  FSEL R8, R8, R132, P0 ;  /* 0x0000008408087208 */ /* 0x000fe40000000000 */
[----:B------:R1:W-:Y:S02]  /*2c0e0*/  STL [R1+0x80c], R10 ;  /* 0x00080c0a01007387 */ /* 0x0003e40000100800 */
[----:B------:R-:W-:Y:S02]  /*2c0f0*/  FSEL R7, R7, R131, P1 ;  /* 0x0000008307077208 */ /* 0x000fe40000800000 */
[----:B0-----:R-:W-:Y:S01]  /*2c100*/  FSEL R0, R9, R133, P0 ;  /* 0x0000008509007208 */ /* 0x001fe20000000000 */
[----:B------:R-:W-:-:S04]  /*2c110*/  FMUL R9, R128, 0.25 ;  /* 0x3e80000080097820 */ /* 0x000fc80000400000 */
[----:B------:R0:W-:Y:S01]  /*2c120*/  STL [R1+0x830], R0 ;  /* 0x0008300001007387 */ /* 0x0001e20000100800 */
[----:B-1----:R-:W-:-:S03]  /*2c130*/  FMUL R10, R129, 0.25 ;  /* 0x3e800000810a7820 */ /* 0x002fc60000400000 */
[----:B------:R1:W-:Y:S02]  /*2c140*/  STL [R1+0x828], R8 ;  /* 0x0008280801007387 */ /* 0x0003e40000100800 */
[----:B------:R-:W-:Y:S02]  /*2c150*/  FSEL R10, R10, R129, P0 ;  /* 0x000000810a0a7208 */ /* 0x000fe40000000000 */
        /* <DEDUP_REMOVED lines=291> */
[----:B------:R1:W-:Y:S02]  /*2d390*/  STL [R1+0x680], R10 ;  /* 0x0006800a01007387 */ /* 0x0003e40000100800 */
[----:B------:R-:W-:Y:S02]  /*2d3a0*/  FSEL R7, R7, R31, P1 ;  /* 0x0000001f07077208 */ /* 0x000fe40000800000 */
[----:B0-----:R-:W-:Y:S01]  /*2d3b0*/  FSEL R0, R9, R33, P0 ;  /* 0x0000002109007208 */ /* 0x001fe20000000000 */
[----:B------:R-:W-:Y:S01]  /*2d3c0*/  FMUL R9, R28, 0.25 ;  /* 0x3e8000001c097820 */ /* 0x000fe20000400000 */
[----:B-1----:R-:W-:-:S03]  /*2d3d0*/  FMUL R10, R29, 0.25 ;  /* 0x3e8000001d0a7820 */ /* 0x002fc60000400000 */
[----:B------:R0:W-:Y:S02]  /*2d3e0*/  STL [R1+0x6a0], R0 ;  /* 0x0006a00001007387 */ /* 0x0001e40000100800 */
[----:B------:R-:W-:Y:S02]  /*2d3f0*/  FSEL R10, R10, R29, P0 ;  /* 0x0000001d0a0a7208 */ /* 0x000fe40000000000 */
[----:B0-----:R-:W-:Y:S01]  /*2d400*/  FSEL R0, R8, R32, P0 ;  /* 0x0000002008007208 */ /* 0x001fe20000000000 */
[----:B------:R-:W-:-:S04]  /*2d410*/  FMUL R8, R27, 0.25 ;  /* 0x3e8000001b087820 */ /* 0x000fc80000400000 */
[----:B------:R0:W-:Y:S01]  /*2d420*/  STL [R1+0x698], R0 ;  /* 0x0006980001007387 */ /* 0x0001e20000100800 */
[----:B------:R-:W-:-:S03]  /*2d430*/  FSEL R8, R8, R27, P1 ;  /* 0x0000001b08087208 */ /* 0x000fc60000800000 */
[----:B------:R1:W-:Y:S01]  /*2d440*/  STL [R1+0x674], R7 ;  /* 0x0006740701007387 */ /* 0x0003e20000100800 */
[----:B0-----:R-:W-:Y:S01]  /*2d450*/  FSEL R0, R6, R30, P1 ;  /* 0x0000001e06007208 */ /* 0x001fe20000800000 */
[----:B------:R-:W-:Y:S01]  /*2d460*/  FMUL R6, R25, 0.25 ;  /* 0x3e80000019067820 */ /* 0x000fe20000400000 */
[----:B-1----:R-:W-:-:S03]  /*2d470*/  FMUL R7, R26, 0.25 ;  /* 0x3e8000001a077820 */ /* 0x002fc60000400000 */
[----:B------:R0:W-:Y:S04]  /*2d480*/  STL [R1+0x670], R0 ;  /* 0x0006700001007387 */ /* 0x0001e80000100800 */
[----:B------:R1:W-:Y:S01]  /*2d490*/  STL [R1+0x68c], R10 ;  /* 0x00068c0a01007387 */ /* 0x0003e20000100800 */
        /* <DEDUP_REMOVED lines=16> */
[----:B0-----:R-:W-:-:S05]  /*2d5a0*/  FSEL R0, R9, R161, P1 ;  /* 0x000000a109007208 */ /* 0x001fca0000800000 */
[----:B------:R0:W-:Y:S01]  /*2d5b0*/  STL [R1+0x654], R0 ;  /* 0x0006540001007387 */ /* 0x0001e20000100800 */
[----:B-1----:R-:W-:-:S03]  /*2d5c0*/  FMUL R10, R158, 0.25 ;  /* 0x3e8000009e0a7820 */ /* 0x002fc60000400000 */
[----:B------:R1:W-:Y:S01]  /*2d5d0*/  STL [R1+0x650], R8 ;  /* 0x0006500801007387 */ /* 0x0003e20000100800 */
[----:B------:R-:W-:Y:S01]  /*2d5e0*/  FMUL R9, R21, 0.25 ;  /* 0x3e80000015097820 */ /* 0x000fe20000400000 */
[----:B0-----:R-:W-:Y:S02]  /*2d5f0*/  FSEL R0, R6, R154, P0 ;  /* 0x0000009a06007208 */ /* 0x001fe40000000000 */
[----:B------:R-:W2:Y:S01]  /*2d600*/  LDL.LU R154, [R1+0x1c4] ;  /* 0x0001c400019a7983 */ /* 0x000ea20000300800 */
[----:B------:R-:W-:Y:S01]  /*2d610*/  FSEL R10, R10, R158, P1 ;  /* 0x0000009e0a0a7208 */ /* 0x000fe20000800000 */
[----:B-1----:R-:W-:Y:S01]  /*2d620*/  FMUL R8, R20, 0.25 ;  /* 0x3e80000014087820 */ /* 0x002fe20000400000 */
[----:B------:R-:W-:Y:S01]  /*2d630*/  FMUL R6, R18, 0.25 ;  /* 0x3e80000012067820 */ /* 0x000fe20000400000 */
[----:B------:R0:W-:Y:S03]  /*2d640*/  STL [R1+0x66c], R7 ;  /* 0x00066c0701007387 */ /* 0x0001e60000100800 */
[----:B------:R-:W-:Y:S01]  /*2d650*/  FSEL R8, R8, R20, P0 ;  /* 0x0000001408087208 */ /* 0x000fe20000000000 */
[----:B------:R1:W-:Y:S04]  /*2d660*/  STL [R1+0x668], R0 ;  /* 0x0006680001007387 */ /* 0x0003e80000100800 */
[----:B------:R3:W-:Y:S01]  /*2d670*/  STL [R1+0x644], R10 ;  /* 0x0006440a01007387 */ /* 0x0007e20000100800 */
[----:B0-----:R-:W-:Y:S01]  /*2d680*/  FMUL R7, R19, 0.25 ;  /* 0x3e80000013077820 */ /* 0x001fe20000400000 */
[----:B-1----:R-:W-:-:S04]  /*2d690*/  FSEL R0, R9, R21, P1 ;  /* 0x0000001509007208 */ /* 0x002fc80000800000 */
[----:B------:R-:W-:Y:S01]  /*2d6a0*/  FSEL R7, R7, R19, P0 ;  /* 0x0000001307077208 */ /* 0x000fe20000000000 */
[----:B------:R0:W-:Y:S01]  /*2d6b0*/  STL [R1+0x640], R0 ;  /* 0x0006400001007387 */ /* 0x0001e20000100800 */
[----:B---3--:R-:W-:Y:S01]  /*2d6c0*/  FMUL R10, R157, 0.25 ;  /* 0x3e8000009d0a7820 */ /* 0x008fe20000400000 */
[----:B------:R-:W-:Y:S02]  /*2d6d0*/  FMUL R9, R156, 0.25 ;  /* 0x3e8000009c097820 */ /* 0x000fe40000400000 */
[----:B------:R1:W-:Y:S04]  /*2d6e0*/  STL [R1+0x65c], R8 ;  /* 0x00065c0801007387 */ /* 0x0003e80000100800 */
[----:B------:R-:W3:Y:S01]  /*2d6f0*/  LDL.LU R158, [R1+0x1b0] ;  /* 0x0001b000019e7983 */ /* 0x000ee20000300800 */
[----:B0-----:R-:W-:-:S03]  /*2d700*/  FSEL R0, R6, R18, P1 ;  /* 0x0000001206007208 */ /* 0x001fc60000800000 */
[----:B------:R0:W-:Y:S01]  /*2d710*/  STL [R1+0x658], R7 ;  /* 0x0006580701007387 */ /* 0x0001e20000100800 */
[----:B-1----:R-:W-:-:S03]  /*2d720*/  FMUL R8, R155, 0.25 ;  /* 0x3e8000009b087820 */ /* 0x002fc60000400000 */
[----:B------:R-:W4:Y:S01]  /*2d730*/  LDL.LU R21, [R1+0x1ac] ;  /* 0x0001ac0001157983 */ /* 0x000f220000300800 */
[----:B------:R-:W-:-:S03]  /*2d740*/  FSEL R10, R10, R157, P1 ;  /* 0x0000009d0a0a7208 */ /* 0x000fc60000800000 */
[----:B------:R1:W-:Y:S01]  /*2d750*/  STL [R1+0x634], R0 ;  /* 0x0006340001007387 */ /* 0x0003e20000100800 */
[----:B0-----:R-:W-:-:S03]  /*2d760*/  FMUL R7, R17, 0.25 ;  /* 0x3e80000011077820 */ /* 0x001fc60000400000 */
[----:B------:R-:W4:Y:S01]  /*2d770*/  LDL.LU R20, [R1+0x1a8] ;  /* 0x0001a80001147983 */ /* 0x000f220000300800 */
[----:B------:R-:W-:Y:S01]  /*2d780*/  FMUL R6, R16, 0.25 ;  /* 0x3e80000010067820 */ /* 0x000fe20000400000 */
[----:B------:R-:W-:Y:S02]  /*2d790*/  FSEL R8, R8, R155, P0 ;  /* 0x0000009b08087208 */ /* 0x000fe40000000000 */
[----:B------:R-:W4:Y:S01]  /*2d7a0*/  LDL.LU R19, [R1+0x1a4] ;  /* 0x0001a40001137983 */ /* 0x000f220000300800 */
[----:B-1----:R-:W-:-:S03]  /*2d7b0*/  FSEL R0, R9, R156, P0 ;  /* 0x0000009c09007208 */ /* 0x002fc60000000000 */
[----:B------:R-:W4:Y:S01]  /*2d7c0*/  LDL.LU R18, [R1+0x1a0] ;  /* 0x0001a00001127983 */ /* 0x000f220000300800 */
[----:B------:R-:W-:-:S03]  /*2d7d0*/  FSEL R7, R7, R17, P1 ;  /* 0x0000001107077208 */ /* 0x000fc60000800000 */
[----:B------:R-:W-:Y:S04]  /*2d7e0*/  STL [R1+0x630], R10 ;  /* 0x0006300a01007387 */ /* 0x000fe80000100800 */
[----:B------:R0:W-:Y:S04]  /*2d7f0*/  STL [R1+0x64c], R0 ;  /* 0x00064c0001007387 */ /* 0x0001e80000100800 */
[----:B------:R1:W-:Y:S04]  /*2d800*/  STL [R1+0x648], R8 ;  /* 0x0006480801007387 */ /* 0x0003e80000100800 */
[----:B------:R-:W4:Y:S01]  /*2d810*/  LDL.LU R157, [R1+0x19c] ;  /* 0x00019c00019d7983 */ /* 0x000f220000300800 */
[----:B0-----:R-:W-:-:S03]  /*2d820*/  FSEL R0, R6, R16, P1 ;  /* 0x0000001006007208 */ /* 0x001fc60000800000 */
[----:B------:R0:W-:Y:S04]  /*2d830*/  STL [R1+0x624], R7 ;  /* 0x0006240701007387 */ /* 0x0001e80000100800 */
[----:B------:R-:W4:Y:S04]  /*2d840*/  LDL.LU R156, [R1+0x198] ;  /* 0x00019800019c7983 */ /* 0x000f280000300800 */
[----:B------:R0:W-:Y:S04]  /*2d850*/  STL [R1+0x620], R0 ;  /* 0x0006200001007387 */ /* 0x0001e80000100800 */
[----:B------:R-:W4:Y:S04]  /*2d860*/  LDL.LU R155, [R1+0x194] ;  /* 0x00019400019b7983 */ /* 0x000f280000300800 */
[----:B------:R-:W4:Y:S04]  /*2d870*/  LDL.LU R17, [R1+0x190] ;  /* 0x0001900001117983 */ /* 0x000f280000300800 */
[----:B------:R-:W4:Y:S01]  /*2d880*/  LDL.LU R16, [R1+0x18c] ;  /* 0x00018c0001107983 */ /* 0x000f220000300800 */
[----:B------:R-:W-:Y:S01]  /*2d890*/  FMUL R9, R153, 0.25 ;  /* 0x3e80000099097820 */ /* 0x000fe20000400000 */
[----:B-1----:R-:W-:Y:S01]  /*2d8a0*/  FMUL R8, R152, 0.25 ;  /* 0x3e80000098087820 */ /* 0x002fe20000400000 */
[----:B0-----:R-:W-:Y:S01]  /*2d8b0*/  FMUL R7, R23, 0.25 ;  /* 0x3e80000017077820 */ /* 0x001fe20000400000 */
[----:B------:R-:W-:-:S02]  /*2d8c0*/  FMUL R6, R22, 0.25 ;  /* 0x3e80000016067820 */ /* 0x000fc40000400000 */
[----:B------:R-:W-:Y:S02]  /*2d8d0*/  FSEL R0, R9, R153, P0 ;  /* 0x0000009909007208 */ /* 0x000fe40000000000 */
[----:B------:R-:W-:Y:S02]  /*2d8e0*/  FSEL R8, R8, R152, P1 ;  /* 0x0000009808087208 */ /* 0x000fe40000800000 */
[----:B------:R-:W-:Y:S01]  /*2d8f0*/  FSEL R7, R7, R23, P1 ;  /* 0x0000001707077208 */ /* 0x000fe20000800000 */
[----:B--2---:R-:W-:-:S05]  /*2d900*/  FMUL R10, R154, 0.25 ;  /* 0x3e8000009a0a7820 */ /* 0x004fca0000400000 */
[----:B------:R-:W-:-:S05]  /*2d910*/  FSEL R10, R10, R154, P0 ;  /* 0x0000009a0a0a7208 */ /* 0x000fca0000000000 */
[----:B------:R-:W-:Y:S04]  /*2d920*/  STL [R1+0x63c], R10 ;  /* 0x00063c0a01007387 */ /* 0x000fe80000100800 */
[----:B------:R0:W-:Y:S04]  /*2d930*/  STL [R1+0x638], R0 ;  /* 0x0006380001007387 */ /* 0x0001e80000100800 */
[----:B------:R-:W-:Y:S04]  /*2d940*/  STL [R1+0x614], R8 ;  /* 0x0006140801007387 */ /* 0x000fe80000100800 */
[----:B------:R-:W2:Y:S01]  /*2d950*/  LDL.LU R154, [R1+0x188] ;  /* 0x00018800019a7983 */ /* 0x000ea20000300800 */
[----:B0-----:R-:W-:-:S03]  /*2d960*/  FSEL R0, R6, R22, P0 ;  /* 0x0000001606007208 */ /* 0x001fc60000000000 */
[----:B------:R-:W-:Y:S04]  /*2d970*/  STL [R1+0x610], R7 ;  /* 0x0006100701007387 */ /* 0x000fe80000100800 */
[----:B------:R-:W2:Y:S01]  /*2d980*/  LDL.LU R153, [R1+0x184] ;  /* 0x0001840001997983 */ /* 0x000ea20000300800 */
[----:B---3--:R-:W-:-:S03]  /*2d990*/  FMUL R10, R158, 0.25 ;  /* 0x3e8000009e0a7820 */ /* 0x008fc60000400000 */
[----:B------:R0:W-:Y:S04]  /*2d9a0*/  STL [R1+0x62c], R0 ;  /* 0x00062c0001007387 */ /* 0x0001e80000100800 */
[----:B------:R-:W3:Y:S01]  /*2d9b0*/  LDL.LU R152, [R1+0x180] ;  /* 0x0001800001987983 */ /* 0x000ee20000300800 */
[----:B----4-:R-:W-:Y:S01]  /*2d9c0*/  FMUL R9, R21, 0.25 ;  /* 0x3e80000015097820 */ /* 0x010fe20000400000 */
[----:B------:R-:W-:Y:S02]  /*2d9d0*/  FSEL R10, R10, R158, P0 ;  /* 0x0000009e0a0a7208 */ /* 0x000fe40000000000 */
[----:B------:R-:W4:Y:S02]  /*2d9e0*/  LDL.LU R23, [R1+0x17c] ;  /* 0x00017c0001177983 */ /* 0x000f240000300800 */
[----:B0-----:R-:W-:-:S02]  /*2d9f0*/  FSEL R0, R9, R21, P1 ;  /* 0x0000001509007208 */ /* 0x001fc40000800000 */
[----:B------:R-:W4:Y:S01]  /*2da00*/  LDL.LU R22, [R1+0x178] ;  /* 0x0001780001167983 */ /* 0x000f220000300800 */
[----:B------:R-:W-:Y:S01]  /*2da10*/  FMUL R8, R20, 0.25 ;  /* 0x3e80000014087820 */ /* 0x000fe20000400000 */
[----:B------:R-:W-:-:S04]  /*2da20*/  FMUL R7, R19, 0.25 ;  /* 0x3e80000013077820 */ /* 0x000fc80000400000 */
[----:B------:R-:W-:Y:S01]  /*2da30*/  FSEL R8, R8, R20, P1 ;  /* 0x0000001408087208 */ /* 0x000fe20000800000 */
[----:B------:R-:W-:Y:S01]  /*2da40*/  FMUL R6, R18, 0.25 ;  /* 0x3e80000012067820 */ /* 0x000fe20000400000 */
[----:B------:R-:W-:Y:S01]  /*2da50*/  STL [R1+0x628], R10 ;  /* 0x0006280a01007387 */ /* 0x000fe20000100800 */
[----:B------:R-:W-:-:S03]  /*2da60*/  FSEL R7, R7, R19, P0 ;  /* 0x0000001307077208 */ /* 0x000fc60000000000 */
[----:B------:R0:W-:Y:S04]  /*2da70*/  STL [R1+0x1fc], R0 ;  /* 0x0001fc0001007387 */ /* 0x0001e80000100800 */
[----:B------:R1:W-:Y:S04]  /*2da80*/  STL [R1+0x1f8], R8 ;  /* 0x0001f80801007387 */ /* 0x0003e80000100800 */
[----:B------:R-:W4:Y:S01]  /*2da90*/  LDL.LU R158, [R1+0x174] ;  /* 0x00017400019e7983 */ /* 0x000f220000300800 */
[----:B0-----:R-:W-:Y:S01]  /*2daa0*/  FSEL R0, R6, R18, P0 ;  /* 0x0000001206007208 */ /* 0x001fe20000000000 */
[----:B------:R-:W-:-:S02]  /*2dab0*/  FMUL R10, R157, 0.25 ;  /* 0x3e8000009d0a7820 */ /* 0x000fc40000400000 */
[----:B------:R-:W-:Y:S04]  /*2dac0*/  STL [R1+0x61c], R7 ;  /* 0x00061c0701007387 */ /* 0x000fe80000100800 */
[----:B------:R-:W4:Y:S01]  /*2dad0*/  LDL.LU R21, [R1+0x170] ;  /* 0x0001700001157983 */ /* 0x000f220000300800 */
[----:B------:R-:W-:-:S03]  /*2dae0*/  FMUL R9, R156, 0.25 ;  /* 0x3e8000009c097820 */ /* 0x000fc60000400000 */
[----:B------:R0:W-:Y:S01]  /*2daf0*/  STL [R1+0x618], R0 ;  /* 0x0006180001007387 */ /* 0x0001e20000100800 */
[----:B------:R-:W-:-:S03]  /*2db00*/  FSEL R10, R10, R157, P1 ;  /* 0x0000009d0a0a7208 */ /* 0x000fc60000800000 */
[----:B------:R-:W4:Y:S01]  /*2db10*/  LDL.LU R20, [R1+0x16c] ;  /* 0x00016c0001147983 */ /* 0x000f220000300800 */
[----:B-1----:R-:W-:-:S03]  /*2db20*/  FMUL R8, R155, 0.25 ;  /* 0x3e8000009b087820 */ /* 0x002fc60000400000 */
[----:B------:R-:W4:Y:S01]  /*2db30*/  LDL.LU R19, [R1+0x168] ;  /* 0x0001680001137983 */ /* 0x000f220000300800 */
[----:B0-----:R-:W-:Y:S01]  /*2db40*/  FSEL R0, R9, R156, P1 ;  /* 0x0000009c09007208 */ /* 0x001fe20000800000 */
[----:B------:R-:W-:Y:S02]  /*2db50*/  FMUL R7, R17, 0.25 ;  /* 0x3e80000011077820 */ /* 0x000fe40000400000 */
[----:B------:R-:W4:Y:S01]  /*2db60*/  LDL.LU R18, [R1+0x164] ;  /* 0x0001640001127983 */ /* 0x000f220000300800 */
[----:B------:R-:W-:Y:S01]  /*2db70*/  FSEL R8, R8, R155, P0 ;  /* 0x0000009b08087208 */ /* 0x000fe20000000000 */
[----:B------:R-:W-:Y:S02]  /*2db80*/  FMUL R6, R16, 0.25 ;  /* 0x3e80000010067820 */ /* 0x000fe40000400000 */
[----:B------:R-:W-:Y:S01]  /*2db90*/  STL [R1+0x1ec], R10 ;  /* 0x0001ec0a01007387 */ /* 0x000fe20000100800 */
[----:B------:R-:W-:-:S03]  /*2dba0*/  FSEL R7, R7, R17, P0 ;  /* 0x0000001107077208 */ /* 0x000fc60000000000 */
[----:B------:R0:W-:Y:S04]  /*2dbb0*/  STL [R1+0x1e8], R0 ;  /* 0x0001e80001007387 */ /* 0x0001e80000100800 */
[----:B------:R-:W-:Y:S04]  /*2dbc0*/  STL [R1+0x408], R8 ;  /* 0x0004080801007387 */ /* 0x000fe80000100800 */
[----:B------:R-:W4:Y:S01]  /*2dbd0*/  LDL.LU R157, [R1+0x160] ;  /* 0x00016000019d7983 */ /* 0x000f220000300800 */
[----:B0-----:R-:W-:-:S03]  /*2dbe0*/  FSEL R0, R6, R16, P1 ;  /* 0x0000001006007208 */ /* 0x001fc60000800000 */
[----:B------:R-:W-:Y:S04]  /*2dbf0*/  STL [R1+0x400], R7 ;  /* 0x0004000701007387 */ /* 0x000fe80000100800 */
[----:B------:R-:W4:Y:S04]  /*2dc00*/  LDL.LU R156, [R1+0x15c] ;  /* 0x00015c00019c7983 */ /* 0x000f280000300800 */
[----:B------:R0:W-:Y:S04]  /*2dc10*/  STL [R1+0x1dc], R0 ;  /* 0x0001dc0001007387 */ /* 0x0001e80000100800 */
[----:B------:R-:W4:Y:S04]  /*2dc20*/  LDL.LU R155, [R1+0x158] ;  /* 0x00015800019b7983 */ /* 0x000f280000300800 */
[----:B------:R-:W4:Y:S04]  /*2dc30*/  LDL.LU R17, [R1+0x154] ;  /* 0x0001540001117983 */ /* 0x000f280000300800 */
[----:B------:R-:W4:Y:S01]  /*2dc40*/  LDL.LU R16, [R1+0x150] ;  /* 0x0001500001107983 */ /* 0x000f220000300800 */
[----:B--2---:R-:W-:Y:S01]  /*2dc50*/  FMUL R10, R154, 0.25 ;  /* 0x3e8000009a0a7820 */ /* 0x004fe20000400000 */
[----:B------:R-:W-:-:S04]  /*2dc60*/  FMUL R9, R153, 0.25 ;  /* 0x3e80000099097820 */ /* 0x000fc80000400000 */
[----:B------:R-:W-:Y:S02]  /*2dc70*/  FSEL R10, R10, R154, P1 ;  /* 0x0000009a0a0a7208 */ /* 0x000fe40000800000 */
[----:B0-----:R-:W-:Y:S01]  /*2dc80*/  FSEL R0, R9, R153, P0 ;  /* 0x0000009909007208 */ /* 0x001fe20000000000 */
[----:B---3--:R-:W-:Y:S01]  /*2dc90*/  FMUL R8, R152, 0.25 ;  /* 0x3e80000098087820 */ /* 0x008fe20000400000 */
[----:B----4-:R-:W-:-:S04]  /*2dca0*/  FMUL R7, R23, 0.25 ;  /* 0x3e80000017077820 */ /* 0x010fc80000400000 */
[----:B------:R-:W-:Y:S01]  /*2dcb0*/  FSEL R8, R8, R152, P0 ;  /* 0x0000009808087208 */ /* 0x000fe20000000000 */
[----:B------:R-:W-:Y:S01]  /*2dcc0*/  FMUL R6, R22, 0.25 ;  /* 0x3e80000016067820 */ /* 0x000fe20000400000 */
[----:B------:R-:W-:Y:S01]  /*2dcd0*/  STL [R1+0x1d8], R10 ;  /* 0x0001d80a01007387 */ /* 0x000fe20000100800 */
[----:B------:R-:W-:-:S03]  /*2dce0*/  FSEL R7, R7, R23, P1 ;  /* 0x0000001707077208 */ /* 0x000fc60000800000 */
[----:B------:R0:W-:Y:S04]  /*2dcf0*/  STL [R1+0x1f4], R0 ;  /* 0x0001f40001007387 */ /* 0x0001e80000100800 */
[----:B------:R-:W-:Y:S04]  /*2dd00*/  STL [R1+0x1f0], R8 ;  /* 0x0001f00801007387 */ /* 0x000fe80000100800 */
[----:B------:R-:W2:Y:S01]  /*2dd10*/  LDL.LU R154, [R1+0x14c] ;  /* 0x00014c00019a7983 */ /* 0x000ea20000300800 */
[----:B0-----:R-:W-:-:S03]  /*2dd20*/  FSEL R0, R6, R22, P1 ;  /* 0x0000001606007208 */ /* 0x001fc60000800000 */
[----:B------:R-:W-:Y:S04]  /*2dd30*/  STL [R1+0x1cc], R7 ;  /* 0x0001cc0701007387 */ /* 0x000fe80000100800 */
[----:B------:R-:W3:Y:S01]  /*2dd40*/  LDL.LU R153, [R1+0x148] ;  /* 0x0001480001997983 */ /* 0x000ee20000300800 */
[----:B------:R-:W-:-:S03]  /*2dd50*/  FMUL R10, R158, 0.25 ;  /* 0x3e8000009e0a7820 */ /* 0x000fc60000400000 */
[----:B------:R0:W-:Y:S04]  /*2dd60*/  STL [R1+0x1c8], R0 ;  /* 0x0001c80001007387 */ /* 0x0001e80000100800 */
[----:B------:R-:W4:Y:S01]  /*2dd70*/  LDL.LU R152, [R1+0x144] ;  /* 0x0001440001987983 */ /* 0x000f220000300800 */
[----:B------:R-:W-:Y:S01]  /*2dd80*/  FMUL R9, R21, 0.25 ;  /* 0x3e80000015097820 */ /* 0x000fe20000400000 */
        /* <DEDUP_REMOVED lines=41> */
[----:B---3--:R-:W-:-:S04]  /*2e020*/  FMUL R9, R153, 0.25 ;  /* 0x3e80000099097820 */ /* 0x008fc80000400000 */
[----:B------:R-:W-:Y:S02]  /*2e030*/  FSEL R10, R10, R154, P1 ;  /* 0x0000009a0a0a7208 */ /* 0x000fe40000800000 */
[----:B0-----:R-:W-:Y:S01]  /*2e040*/  FSEL R0, R9, R153, P1 ;  /* 0x0000009909007208 */ /* 0x001fe20000800000 */
[----:B----4-:R-:W-:Y:S01]  /*2e050*/  FMUL R8, R152, 0.25 ;  /* 0x3e80000098087820 */ /* 0x010fe20000400000 */
[----:B------:R-:W-:-:S04]  /*2e060*/  FMUL R7, R23, 0.25 ;  /* 0x3e80000017077820 */ /* 0x000fc80000400000 */
        /* <DEDUP_REMOVED lines=218> */
[----:B------:R-:W-:Y:S01]  /*2ee10*/  FMUL R7, R17, 0.25 ;  /* 0x3e80000011077820 */ /* 0x000fe20000400000 */
[----:B------:R-:W-:Y:S01]  /*2ee20*/  FSEL R8, R8, R155, P1 ;  /* 0x0000009b08087208 */ /* 0x000fe20000800000 */
[----:B------:R-:W4:Y:S01]  /*2ee30*/  LDL.LU R18, [R1+0x38] ;  /* 0x0000380001127983 */ /* 0x000f220000300800 */
[----:B------:R-:W-:Y:S02]  /*2ee40*/  FMUL R6, R16, 0.25 ;  /* 0x3e80000010067820 */ /* 0x000fe40000400000 */
[----:B------:R-:W-:Y:S01]  /*2ee50*/  FSEL R7, R7, R17, P0 ;  /* 0x0000001107077208 */ /* 0x000fe20000000000 */
[----:B------:R-:W-:Y:S04]  /*2ee60*/  STL [R1+0xd8], R10 ;  /* 0x0000d80a01007387 */ /* 0x000fe80000100800 */
        /* <DEDUP_REMOVED lines=21> */
[----:B------:R1:W-:Y:S04]  /*2efc0*/  STL [R1+0xb0], R8 ;  /* 0x0000b00801007387 */ /* 0x0003e80000100800 */
[----:B------:R-:W2:Y:S01]  /*2efd0*/  LDL.LU R154, [R1+0x20] ;  /* 0x00002000019a7983 */ /* 0x000ea20000300800 */
[----:B0-----:R-:W-:-:S03]  /*2efe0*/  FSEL R0, R6, R22, P1 ;  /* 0x0000001606007208 */ /* 0x001fc60000800000 */
[----:B------:R-:W-:Y:S04]  /*2eff0*/  STL [R1+0xa8], R7 ;  /* 0x0000a80701007387 */ /* 0x000fe80000100800 */
[----:B------:R-:W3:Y:S01]  /*2f000*/  LDL.LU R153, [R1+0x1c] ;  /* 0x00001c0001997983 */ /* 0x000ee20000300800 */
[----:B------:R-:W-:-:S03]  /*2f010*/  FMUL R10, R158, 0.25 ;  /* 0x3e8000009e0a7820 */ /* 0x000fc60000400000 */
[----:B------:R0:W-:Y:S04]  /*2f020*/  STL [R1+0x4c], R0 ;  /* 0x00004c0001007387 */ /* 0x0001e80000100800 */
[----:B------:R-:W4:Y:S01]  /*2f030*/  LDL.LU R152, [R1+0x18] ;  /* 0x0000180001987983 */ /* 0x000f220000300800 */
[----:B------:R-:W-:-:S03]  /*2f040*/  FMUL R9, R21, 0.25 ;  /* 0x3e80000015097820 */ /* 0x000fc60000400000 */
[----:B------:R-:W4:Y:S01]  /*2f050*/  LDL.LU R23, [R1+0x14] ;  /* 0x0000140001177983 */ /* 0x000f220000300800 */
[----:B------:R-:W-:-:S03]  /*2f060*/  FSEL R10, R10, R158, P1 ;  /* 0x0000009e0a0a7208 */ /* 0x000fc60000800000 */
[----:B------:R-:W4:Y:S01]  /*2f070*/  LDL.LU R22, [R1+0x10] ;  /* 0x0000100001167983 */ /* 0x000f220000300800 */
[----:B-1----:R-:W-:Y:S01]  /*2f080*/  FMUL R8, R20, 0.25 ;  /* 0x3e80000014087820 */ /* 0x002fe20000400000 */
[----:B0-----:R-:W-:Y:S01]  /*2f090*/  FSEL R0, R9, R21, P0 ;  /* 0x0000001509007208 */ /* 0x001fe20000000000 */
[----:B------:R-:W-:-:S03]  /*2f0a0*/  FMUL R7, R19, 0.25 ;  /* 0x3e80000013077820 */ /* 0x000fc60000400000 */
[----:B------:R-:W-:Y:S01]  /*2f0b0*/  FSEL R8, R8, R20, P0 ;  /* 0x0000001408087208 */ /* 0x000fe20000000000 */
[----:B------:R-:W-:Y:S01]  /*2f0c0*/  STL [R1+0x48], R10 ;  /* 0x0000480a01007387 */ /* 0x000fe20000100800 */
[----:B------:R-:W-:Y:S01]  /*2f0d0*/  FMUL R6, R18, 0.25 ;  /* 0x3e80000012067820 */ /* 0x000fe20000400000 */
[----:B------:R-:W-:Y:S02]  /*2f0e0*/  FSEL R7, R7, R19, P1 ;  /* 0x0000001307077208 */ /* 0x000fe40000800000 */
[----:B------:R0:W-:Y:S04]  /*2f0f0*/  STL [R1+0xa4], R0 ;  /* 0x0000a40001007387 */ /* 0x0001e80000100800 */
[----:B------:R1:W-:Y:S04]  /*2f100*/  STL [R1+0x9c], R8 ;  /* 0x00009c0801007387 */ /* 0x0003e80000100800 */
[----:B------:R-:W4:Y:S01]  /*2f110*/  LDL.LU R21, [R1+0xc] ;  /* 0x00000c0001157983 */ /* 0x000f220000300800 */
[----:B0-----:R-:W-:-:S03]  /*2f120*/  FSEL R0, R6, R18, P1 ;  /* 0x0000001206007208 */ /* 0x001fc60000800000 */
[----:B------:R-:W-:Y:S01]  /*2f130*/  STL [R1+0x3c], R7 ;  /* 0x00003c0701007387 */ /* 0x000fe20000100800 */
[----:B------:R-:W-:-:S03]  /*2f140*/  FMUL R10, R157, 0.25 ;  /* 0x3e8000009d0a7820 */ /* 0x000fc60000400000 */
[----:B------:R-:W4:Y:S04]  /*2f150*/  LDL.LU R20, [R1+0x4] ;  /* 0x0000040001147983 */ /* 0x000f280000300800 */
[----:B------:R0:W-:Y:S01]  /*2f160*/  STL [R1+0x38], R0 ;  /* 0x0000380001007387 */ /* 0x0001e20000100800 */
[----:B------:R-:W-:Y:S01]  /*2f170*/  FMUL R9, R156, 0.25 ;  /* 0x3e8000009c097820 */ /* 0x000fe20000400000 */
[----:B------:R-:W-:Y:S02]  /*2f180*/  FSEL R10, R10, R157, P0 ;  /* 0x0000009d0a0a7208 */ /* 0x000fe40000000000 */
[----:B------:R-:W4:Y:S04]  /*2f190*/  LDL.LU R19, [R1+0x3fc] ;  /* 0x0003fc0001137983 */ /* 0x000f280000300800 */
[----:B------:R-:W4:Y:S01]  /*2f1a0*/  LDL.LU R18, [R1+0x3f8] ;  /* 0x0003f80001127983 */ /* 0x000f220000300800 */
[----:B-1----:R-:W-:Y:S01]  /*2f1b0*/  FMUL R8, R155, 0.25 ;  /* 0x3e8000009b087820 */ /* 0x002fe20000400000 */
[----:B0-----:R-:W-:-:S02]  /*2f1c0*/  FSEL R0, R9, R156, P0 ;  /* 0x0000009c09007208 */ /* 0x001fc40000000000 */
[----:B------:R-:W4:Y:S01]  /*2f1d0*/  LDL.LU R159, [R1+0x3f4] ;  /* 0x0003f400019f7983 */ /* 0x000f220000300800 */
[----:B------:R-:W-:Y:S01]  /*2f1e0*/  FMUL R7, R17, 0.25 ;  /* 0x3e80000011077820 */ /* 0x000fe20000400000 */
[----:B------:R-:W-:Y:S02]  /*2f1f0*/  FSEL R8, R8, R155, P1 ;  /* 0x0000009b08087208 */ /* 0x000fe40000800000 */
[----:B------:R-:W-:Y:S01]  /*2f200*/  STL [R1+0x34], R10 ;  /* 0x0000340a01007387 */ /* 0x000fe20000100800 */
[----:B------:R-:W-:Y:S01]  /*2f210*/  FMUL R6, R16, 0.25 ;  /* 0x3e80000010067820 */ /* 0x000fe20000400000 */
[----:B------:R-:W-:Y:S02]  /*2f220*/  FSEL R7, R7, R17, P1 ;  /* 0x0000001107077208 */ /* 0x000fe40000800000 */
        /* <DEDUP_REMOVED lines=24> */
[----:B------:R-:W-:Y:S01]  /*2f3b0*/  STL [R1+0x80], R7 ;  /* 0x0000800701007387 */ /* 0x000fe20000100800 */
[----:B------:R-:W-:-:S03]  /*2f3c0*/  FMUL R10, R21, 0.25 ;  /* 0x3e800000150a7820 */ /* 0x000fc60000400000 */
[----:B------:R-:W3:Y:S04]  /*2f3d0*/  LDL.LU R154, [R1+0x3d8] ;  /* 0x0003d800019a7983 */ /* 0x000ee80000300800 */
[----:B------:R0:W-:Y:S01]  /*2f3e0*/  STL [R1+0x78], R0 ;  /* 0x0000780001007387 */ /* 0x0001e20000100800 */
[----:B------:R-:W-:-:S03]  /*2f3f0*/  FMUL R9, R20, 0.25 ;  /* 0x3e80000014097820 */ /* 0x000fc60000400000 */
[----:B------:R-:W4:Y:S04]  /*2f400*/  LDL.LU R153, [R1+0x3d4] ;  /* 0x0003d40001997983 */ /* 0x000f280000300800 */
[----:B------:R-:W4:Y:S01]  /*2f410*/  LDL.LU R152, [R1+0x3d0] ;  /* 0x0003d00001987983 */ /* 0x000f220000300800 */
[----:B0-----:R-:W-:Y:S02]  /*2f420*/  FSEL R0, R10, R21, P1 ;  /* 0x000000150a007208 */ /* 0x001fe40000800000 */
[----:B------:R-:W-:Y:S01]  /*2f430*/  FSEL R9, R9, R20, P0 ;  /* 0x0000001409097208 */ /* 0x000fe20000000000 */
[----:B------:R-:W4:Y:S01]  /*2f440*/  LDL.LU R23, [R1+0x3cc] ;  /* 0x0003cc0001177983 */ /* 0x000f220000300800 */
[----:B------:R-:W-:-:S03]  /*2f450*/  FMUL R7, R18, 0.25 ;  /* 0x3e80000012077820 */ /* 0x000fc60000400000 */
[----:B------:R0:W-:Y:S01]  /*2f460*/  STL [R1+0x18], R0 ;  /* 0x0000180001007387 */ /* 0x0001e20000100800 */
[----:B------:R-:W-:Y:S01]  /*2f470*/  FMUL R8, R19, 0.25 ;  /* 0x3e80000013087820 */ /* 0x000fe20000400000 */
[----:B------:R-:W-:Y:S02]  /*2f480*/  FMUL R6, R159, 0.25 ;  /* 0x3e8000009f067820 */ /* 0x000fe40000400000 */
[----:B------:R-:W-:Y:S04]  /*2f490*/  STL [R1+0x68], R9 ;  /* 0x0000680901007387 */ /* 0x000fe80000100800 */
[----:B------:R-:W4:Y:S01]  /*2f4a0*/  LDL.LU R22, [R1+0x3c8] ;  /* 0x0003c80001167983 */ /* 0x000f220000300800 */
[----:B0-----:R-:W-:-:S03]  /*2f4b0*/  FSEL R0, R7, R18, P3 ;  /* 0x0000001207007208 */ /* 0x001fc60001800000 */
[----:B------:R-:W4:Y:S01]  /*2f4c0*/  LDL.LU R21, [R1+0x3c4] ;  /* 0x0003c40001157983 */ /* 0x000f220000300800 */
[----:B------:R-:W-:-:S03]  /*2f4d0*/  FSEL R112, R8, R19, P3 ;  /* 0x0000001308707208 */ /* 0x000fc60001800000 */
[----:B------:R0:W-:Y:S01]  /*2f4e0*/  STL [R1+0x6c], R0 ;  /* 0x00006c0001007387 */ /* 0x0001e20000100800 */
[----:B------:R-:W-:-:S03]  /*2f4f0*/  FMUL R10, R17, 0.25 ;  /* 0x3e800000110a7820 */ /* 0x000fc60000400000 */
[----:B------:R-:W4:Y:S02]  /*2f500*/  LDL.LU R20, [R1+0x3c0] ;  /* 0x0003c00001147983 */ /* 0x000f240000300800 */
[----:B------:R-:W-:Y:S02]  /*2f510*/  FSEL R10, R10, R17, P2 ;  /* 0x000000110a0a7208 */ /* 0x000fe40001000000 */
[----:B------:R-:W4:Y:S01]  /*2f520*/  LDL.LU R19, [R1+0x3bc] ;  /* 0x0003bc0001137983 */ /* 0x000f220000300800 */
[----:B0-----:R-:W-:Y:S01]  /*2f530*/  FSEL R0, R6, R159, P2 ;  /* 0x0000009f06007208 */ /* 0x001fe20001000000 */
[----:B------:R-:W-:Y:S02]  /*2f540*/  FMUL R9, R16, 0.25 ;  /* 0x3e80000010097820 */ /* 0x000fe40000400000 */
[----:B------:R-:W4:Y:S04]  /*2f550*/  LDL.LU R18, [R1+0x3b8] ;  /* 0x0003b80001127983 */ /* 0x000f280000300800 */
[----:B------:R0:W-:Y:S04]  /*2f560*/  STL [R1+0xd4], R0 ;  /* 0x0000d40001007387 */ /* 0x0001e80000100800 */
[----:B------:R-:W4:Y:S04]  /*2f570*/  LDL.LU R17, [R1+0x3b4] ;  /* 0x0003b40001117983 */ /* 0x000f280000300800 */
[----:B------:R-:W-:Y:S01]  /*2f580*/  STL [R1+0xd0], R10 ;  /* 0x0000d00a01007387 */ /* 0x000fe20000100800 */
[----:B0-----:R-:W-:-:S03]  /*2f590*/  FSEL R0, R9, R16, P3 ;  /* 0x0000001009007208 */ /* 0x001fc60001800000 */
[----:B------:R-:W4:Y:S01]  /*2f5a0*/  LDL.LU R16, [R1+0x3b0] ;  /* 0x0003b00001107983 */ /* 0x000f220000300800 */
[----:B------:R-:W-:Y:S01]  /*2f5b0*/  FMUL R8, R158, 0.25 ;  /* 0x3e8000009e087820 */ /* 0x000fe20000400000 */
[----:B------:R-:W-:Y:S01]  /*2f5c0*/  FMUL R7, R157, 0.25 ;  /* 0x3e8000009d077820 */ /* 0x000fe20000400000 */
[----:B------:R-:W-:Y:S01]  /*2f5d0*/  FMUL R6, R156, 0.25 ;  /* 0x3e8000009c067820 */ /* 0x000fe20000400000 */
[----:B------:R0:W-:Y:S02]  /*2f5e0*/  STL [R1+0x60], R0 ;  /* 0x0000600001007387 */ /* 0x0001e40000100800 */
[----:B------:R-:W-:Y:S02]  /*2f5f0*/  FSEL R8, R8, R158, P3 ;  /* 0x0000009e08087208 */ /* 0x000fe40001800000 */
[----:B------:R-:W-:Y:S01]  /*2f600*/  FSEL R7, R7, R157, P2 ;  /* 0x0000009d07077208 */ /* 0x000fe20001000000 */
[----:B------:R-:W4:Y:S04]  /*2f610*/  LDL.LU R13, [R1+0x3ac] ;  /* 0x0003ac00010d7983 */ /* 0x000f280000300800 */
[----:B------:R-:W4:Y:S01]  /*2f620*/  LDL.LU R12, [R1+0x3a8] ;  /* 0x0003a800010c7983 */ /* 0x000f220000300800 */
[----:B0-----:R-:W-:-:S03]  /*2f630*/  FSEL R0, R6, R156, P2 ;  /* 0x0000009c06007208 */ /* 0x001fc60001000000 */
[----:B------:R-:W4:Y:S04]  /*2f640*/  LDL.LU R11, [R1+0x3a4] ;  /* 0x0003a400010b7983 */ /* 0x000f280000300800 */
[----:B------:R4:W-:Y:S04]  /*2f650*/  STL [R1+0x5c], R8 ;  /* 0x00005c0801007387 */ /* 0x0009e80000100800 */
[----:B------:R-:W-:Y:S04]  /*2f660*/  STL [R1+0xbc], R7 ;  /* 0x0000bc0701007387 */ /* 0x000fe80000100800 */
[----:B------:R0:W-:Y:S01]  /*2f670*/  STL [R1+0xb8], R0 ;  /* 0x0000b80001007387 */ /* 0x0001e20000100800 */
[----:B--2---:R-:W-:Y:S01]  /*2f680*/  FMUL R10, R155, 0.25 ;  /* 0x3e8000009b0a7820 */ /* 0x004fe20000400000 */
[----:B---3--:R-:W-:-:S04]  /*2f690*/  FMUL R9, R154, 0.25 ;  /* 0x3e8000009a097820 */ /* 0x008fc80000400000 */
[----:B------:R-:W-:Y:S01]  /*2f6a0*/  FSEL R10, R10, R155, P3 ;  /* 0x0000009b0a0a7208 */ /* 0x000fe20001800000 */
[----:B----4-:R-:W-:Y:S01]  /*2f6b0*/  FMUL R8, R153, 0.25 ;  /* 0x3e80000099087820 */ /* 0x010fe20000400000 */
[----:B0-----:R-:W-:Y:S01]  /*2f6c0*/  FSEL R0, R9, R154, P3 ;  /* 0x0000009a09007208 */ /* 0x001fe20001800000 */
[----:B------:R-:W-:-:S03]  /*2f6d0*/  FMUL R7, R152, 0.25 ;  /* 0x3e80000098077820 */ /* 0x000fc60000400000 */
[----:B------:R-:W-:Y:S01]  /*2f6e0*/  FSEL R8, R8, R153, P2 ;  /* 0x0000009908087208 */ /* 0x000fe20001000000 */
[----:B------:R-:W-:Y:S01]  /*2f6f0*/  STL [R1+0x50], R10 ;  /* 0x0000500a01007387 */ /* 0x000fe20000100800 */
[----:B------:R-:W-:-:S03]  /*2f700*/  FSEL R7, R7, R152, P2 ;  /* 0x0000009807077208 */ /* 0x000fc60001000000 */
[----:B------:R0:W-:Y:S01]  /*2f710*/  STL [R1+0x1c], R0 ;  /* 0x00001c0001007387 */ /* 0x0001e20000100800 */
[----:B------:R-:W-:-:S03]  /*2f720*/  FMUL R6, R23, 0.25 ;  /* 0x3e80000017067820 */ /* 0x000fc60000400000 */
[----:B------:R-:W-:Y:S04]  /*2f730*/  STL [R1+0xa0], R8 ;  /* 0x0000a00801007387 */ /* 0x000fe80000100800 */
[----:B------:R1:W-:Y:S01]  /*2f740*/  STL [R1+0x98], R7 ;  /* 0x0000980701007387 */ /* 0x0003e20000100800 */
[----:B------:R-:W-:Y:S01]  /*2f750*/  FMUL R249, R22, 0.25 ;  /* 0x3e80000016f97820 */ /* 0x000fe20000400000 */
[----:B0-----:R-:W-:Y:S01]  /*2f760*/  FSEL R0, R6, R23, P3 ;  /* 0x0000001706007208 */ /* 0x001fe20001800000 */
[----:B-1----:R-:W-:-:S03]  /*2f770*/  FMUL R7, R21, 0.25 ;  /* 0x3e80000015077820 */ /* 0x002fc60000400000 */
[----:B------:R-:W-:Y:S01]  /*2f780*/  FSEL R249, R249, R22, P3 ;  /* 0x00000016f9f97208 */ /* 0x000fe20001800000 */
[----:B------:R0:W-:Y:S01]  /*2f790*/  STL [R1+0x4], R0 ;  /* 0x0000040001007387 */ /* 0x0001e20000100800 */
[----:B------:R-:W-:Y:S01]  /*2f7a0*/  FMUL R6, R20, 0.25 ;  /* 0x3e80000014067820 */ /* 0x000fe20000400000 */
[----:B------:R-:W-:Y:S01]  /*2f7b0*/  FSEL R7, R7, R21, P2 ;  /* 0x0000001507077208 */ /* 0x000fe20001000000 */
[----:B------:R-:W-:Y:S01]  /*2f7c0*/  FMUL R248, R19, 0.25 ;  /* 0x3e80000013f87820 */ /* 0x000fe20000400000 */
[----:B------:R-:W-:Y:S01]  /*2f7d0*/  STL [R1+0x19bc], R249 ;  /* 0x0019bcf901007387 */ /* 0x000fe20000100800 */
[----:B------:R-:W-:-:S03]  /*2f7e0*/  FMUL R244, R18, 0.25 ;  /* 0x3e80000012f47820 */ /* 0x000fc60000400000 */
[----:B------:R-:W-:Y:S01]  /*2f7f0*/  FSEL R248, R248, R19, P3 ;  /* 0x00000013f8f87208 */ /* 0x000fe20001800000 */
[----:B------:R1:W-:Y:S01]  /*2f800*/  STL [R1+0x94], R7 ;  /* 0x0000940701007387 */ /* 0x0003e20000100800 */
[----:B0-----:R-:W-:Y:S02]  /*2f810*/  FSEL R0, R6, R20, P2 ;  /* 0x0000001406007208 */ /* 0x001fe40001000000 */
[----:B------:R-:W-:Y:S01]  /*2f820*/  FSEL R244, R244, R18, P3 ;  /* 0x00000012f4f47208 */ /* 0x000fe20001800000 */
[----:B------:R-:W-:Y:S01]  /*2f830*/  FMUL R8, R17, 0.25 ;  /* 0x3e80000011087820 */ /* 0x000fe20000400000 */
[----:B------:R-:W-:Y:S04]  /*2f840*/  STL [R1+0x19c0], R248 ;  /* 0x0019c0f801007387 */ /* 0x000fe80000100800 */
[----:B------:R-:W-:Y:S01]  /*2f850*/  FSEL R8, R8, R17, P2 ;  /* 0x0000001108087208 */ /* 0x000fe20001000000 */
[----:B-1----:R-:W-:Y:S01]  /*2f860*/  FMUL R7, R16, 0.25 ;  /* 0x3e80000010077820 */ /* 0x002fe20000400000 */
[----:B------:R0:W-:Y:S04]  /*2f870*/  STL [R1+0x8c], R0 ;  /* 0x00008c0001007387 */ /* 0x0001e80000100800 */
[----:B------:R-:W-:Y:S04]  /*2f880*/  STL [R1+0x19c4], R244 ;  /* 0x0019c4f401007387 */ /* 0x000fe80000100800 */
[----:B------:R-:W2:Y:S01]  /*2f890*/  LDL.LU R251, [R1+0x3a0] ;  /* 0x0003a00001fb7983 */ /* 0x000ea20000300800 */
[----:B0-----:R-:W-:-:S03]  /*2f8a0*/  FSEL R0, R7, R16, P2 ;  /* 0x0000001007007208 */ /* 0x001fc60001000000 */
[----:B------:R2:W-:Y:S04]  /*2f8b0*/  STL [R1+0x70], R8 ;  /* 0x0000700801007387 */ /* 0x0005e80000100800 */
[----:B------:R-:W3:Y:S04]  /*2f8c0*/  LDL.LU R250, [R1+0x39c] ;  /* 0x00039c0001fa7983 */ /* 0x000ee80000300800 */
[----:B------:R0:W-:Y:S04]  /*2f8d0*/  STL [R1+0x64], R0 ;  /* 0x0000640001007387 */ /* 0x0001e80000100800 */
        /* <DEDUP_REMOVED lines=102> */
[----:B------:R-:W4:Y:S01]  /*2ff40*/  LDL.LU R152, [R1+0x200] ;  /* 0x0002000001987983 */ /* 0x000f220000300800 */
[----:B------:R-:W-:Y:S01]  /*2ff50*/  FMUL R9, R12, 0.25 ;  /* 0x3e8000000c097820 */ /* 0x000fe20000400000 */
[----:B------:R-:W-:Y:S01]  /*2ff60*/  FMUL R10, R11, 0.25 ;  /* 0x3e8000000b0a7820 */ /* 0x000fe20000400000 */
[----:B--2---:R-:W-:Y:S01]  /*2ff70*/  FMUL R8, R251, 0.25 ;  /* 0x3e800000fb087820 */ /* 0x004fe20000400000 */
[----:B------:R-:W-:-:S02]  /*2ff80*/  FMUL R6, R13, 0.25 ;  /* 0x3e8000000d067820 */ /* 0x000fc40000400000 */
[----:B------:R-:W-:Y:S01]  /*2ff90*/  FSEL R7, R9, R12, P3 ;  /* 0x0000000c09077208 */ /* 0x000fe20001800000 */
[----:B---3--:R-:W-:Y:S01]  /*2ffa0*/  FMUL R12, R250, 0.25 ;  /* 0x3e800000fa0c7820 */ /* 0x008fe20000400000 */
[----:B------:R-:W-:Y:S01]  /*2ffb0*/  FSEL R252, R10, R11, P2 ;  /* 0x0000000b0afc7208 */ /* 0x000fe20001000000 */
[----:B----4-:R-:W-:Y:S01]  /*2ffc0*/  FMUL R11, R16, 0.25 ;  /* 0x3e800000100b7820 */ /* 0x010fe20000400000 */
[----:B0-----:R-:W-:Y:S01]  /*2ffd0*/  FSEL R0, R8, R251, P2 ;  /* 0x000000fb08007208 */ /* 0x001fe20001000000 */
[----:B------:R-:W-:Y:S01]  /*2ffe0*/  FMUL R9, R247, 0.25 ;  /* 0x3e800000f7097820 */ /* 0x000fe20000400000 */
[----:B------:R-:W-:Y:S01]  /*2fff0*/  FSEL R6, R6, R13, P3 ;  /* 0x0000000d06067208 */ /* 0x000fe20001800000 */
[----:B------:R-:W-:Y:S01]  /*30000*/  FMUL R10, R246, 0.25 ;  /* 0x3e800000f60a7820 */ /* 0x000fe20000400000 */
[----:B------:R-:W-:Y:S01]  /*30010*/  FSEL R8, R12, R250, P3 ;  /* 0x000000fa0c087208 */ /* 0x000fe20001800000 */
[----:B------:R-:W-:Y:S01]  /*30020*/  FMUL R12, R21, 0.25 ;  /* 0x3e800000150c7820 */ /* 0x000fe20000400000 */
[----:B------:R-:W-:Y:S01]  /*30030*/  FSEL R11, R11, R16, P2 ;  /* 0x000000100b0b7208 */ /* 0x000fe20001000000 */
[----:B------:R-:W-:Y:S01]  /*30040*/  FMUL R13, R20, 0.25 ;  /* 0x3e800000140d7820 */ /* 0x000fe20000400000 */
[----:B------:R-:W-:Y:S01]  /*30050*/  FMUL R16, R17, 0.25 ;  /* 0x3e80000011107820 */ /* 0x000fe20000400000 */
[----:B------:R-:W-:Y:S01]  /*30060*/  FMUL R15, R18, 0.25 ;  /* 0x3e800000120f7820 */ /* 0x000fe20000400000 */
[----:B------:R-:W-:Y:S01]  /*30070*/  FMUL R14, R19, 0.25 ;  /* 0x3e800000130e7820 */ /* 0x000fe20000400000 */
[----:B------:R-:W-:Y:S01]  /*30080*/  STL [R1+0x19c8], R6 ;  /* 0x0019c80601007387 */ /* 0x000fe20000100800 */
[----:B------:R-:W-:-:S02]  /*30090*/  FSEL R9, R9, R247, P3 ;  /* 0x000000f709097208 */ /* 0x000fc40001800000 */
[----:B------:R-:W-:Y:S01]  /*300a0*/  FSEL R10, R10, R246, P2 ;  /* 0x000000f60a0a7208 */ /* 0x000fe20001000000 */
[----:B------:R-:W-:Y:S01]  /*300b0*/  STL [R1+0x19cc], R7 ;  /* 0x0019cc0701007387 */ /* 0x000fe20000100800 */
[----:B------:R-:W-:Y:S01]  /*300c0*/  FSEL R12, R12, R21, P3 ;  /* 0x000000150c0c7208 */ /* 0x000fe20001800000 */
[----:B------:R-:W-:Y:S01]  /*300d0*/  FMUL R21, R22, 0.25 ;  /* 0x3e80000016157820 */ /* 0x000fe20000400000 */
[----:B------:R-:W-:Y:S01]  /*300e0*/  FSEL R13, R13, R20, P3 ;  /* 0x000000140d0d7208 */ /* 0x000fe20001800000 */
[----:B------:R-:W-:Y:S01]  /*300f0*/  STL [R1+0x1998], R252 ;  /* 0x001998fc01007387 */ /* 0x000fe20000100800 */
[----:B------:R-:W-:Y:S01]  /*30100*/  FSEL R16, R16, R17, P3 ;  /* 0x0000001110107208 */ /* 0x000fe20001800000 */
[----:B------:R-:W-:Y:S01]  /*30110*/  FMUL R17, R245, 0.25 ;  /* 0x3e800000f5117820 */ /* 0x000fe20000400000 */
[----:B------:R-:W-:Y:S01]  /*30120*/  FSEL R15, R15, R18, P2 ;  /* 0x000000120f0f7208 */ /* 0x000fe20001000000 */
[----:B------:R-:W-:Y:S01]  /*30130*/  STL [R1+0x199c], R0 ;  /* 0x00199c0001007387 */ /* 0x000fe20000100800 */
[----:B------:R-:W-:Y:S01]  /*30140*/  FMUL R20, R23, 0.25 ;  /* 0x3e80000017147820 */ /* 0x000fe20000400000 */
[----:B------:R-:W-:Y:S01]  /*30150*/  FSEL R14, R14, R19, P2 ;  /* 0x000000130e0e7208 */ /* 0x000fe20001000000 */
[----:B------:R-:W-:Y:S01]  /*30160*/  FMUL R18, R243, 0.25 ;  /* 0x3e800000f3127820 */ /* 0x000fe20000400000 */
[----:B------:R-:W-:Y:S01]  /*30170*/  STL [R1+0x19d0], R8 ;  /* 0x0019d00801007387 */ /* 0x000fe20000100800 */
[----:B------:R-:W-:Y:S01]  /*30180*/  FMUL R19, R242, 0.25 ;  /* 0x3e800000f2137820 */ /* 0x000fe20000400000 */
[----:B------:R-:W-:-:S02]  /*30190*/  FSEL R21, R21, R22, P3 ;  /* 0x0000001615157208 */ /* 0x000fc40001800000 */
[----:B------:R0:W-:Y:S01]  /*301a0*/  STL [R1+0x19d4], R9 ;  /* 0x0019d40901007387 */ /* 0x0001e20000100800 */
[----:B------:R-:W-:Y:S01]  /*301b0*/  FSEL R17, R17, R245, P3 ;  /* 0x000000f511117208 */ /* 0x000fe20001800000 */
[----:B------:R-:W-:Y:S02]  /*301c0*/  FMUL R22, R241, 0.25 ;  /* 0x3e800000f1167820 */ /* 0x000fe40000400000 */
[----:B------:R-:W-:Y:S01]  /*301d0*/  STL [R1+0x19a0], R10 ;  /* 0x0019a00a01007387 */ /* 0x000fe20000100800 */
[----:B------:R-:W-:Y:S01]  /*301e0*/  FSEL R20, R20, R23, P3 ;  /* 0x0000001714147208 */ /* 0x000fe20001800000 */
[----:B------:R-:W-:Y:S02]  /*301f0*/  FMUL R23, R240, 0.25 ;  /* 0x3e800000f0177820 */ /* 0x000fe40000400000 */
[----:B------:R-:W-:Y:S01]  /*30200*/  STL [R1+0x19a4], R11 ;  /* 0x0019a40b01007387 */ /* 0x000fe20000100800 */
[----:B------:R-:W-:Y:S01]  /*30210*/  FSEL R18, R18, R243, P2 ;  /* 0x000000f312127208 */ /* 0x000fe20001000000 */
[----:B------:R-:W-:-:S02]  /*30220*/  FMUL R24, R239, 0.25 ;  /* 0x3e800000ef187820 */ /* 0x000fc40000400000 */
[----:B------:R-:W-:Y:S01]  /*30230*/  STL [R1+0x19d8], R12 ;  /* 0x0019d80c01007387 */ /* 0x000fe20000100800 */
[----:B------:R-:W-:Y:S01]  /*30240*/  FSEL R19, R19, R242, P2 ;  /* 0x000000f213137208 */ /* 0x000fe20001000000 */
[----:B------:R-:W-:Y:S02]  /*30250*/  FMUL R25, R238, 0.25 ;  /* 0x3e800000ee197820 */ /* 0x000fe40000400000 */
[----:B------:R-:W-:Y:S01]  /*30260*/  STL [R1+0x19dc], R13 ;  /* 0x0019dc0d01007387 */ /* 0x000fe20000100800 */
[----:B------:R-:W-:-:S03]  /*30270*/  FMUL R26, R237, 0.25 ;  /* 0x3e800000ed1a7820 */ /* 0x000fc60000400000 */
[----:B------:R-:W-:Y:S01]  /*30280*/  STL [R1+0x19a8], R14 ;  /* 0x0019a80e01007387 */ /* 0x000fe20000100800 */
        /* <DEDUP_REMOVED lines=252> */
[----:B------:R-:W-:-:S03]  /*31250*/  FSEL R106, R106, R157, P2 ;  /* 0x0000009d6a6a7208 */ /* 0x000fc60001000000 */
        /* <DEDUP_REMOVED lines=27> */
[----:B------:R-:W2:Y:S04]  /*31410*/  LDL.LU R135, [R1+0x5d0] ;  /* 0x0005d00001877983 */ /* 0x000ea80000300800 */
        /* <DEDUP_REMOVED lines=18> */
[----:B------:R-:W-:-:S03]  /*31540*/  FMUL R111, R152, 0.25 ;  /* 0x3e800000986f7820 */ /* 0x000fc60000400000 */
[----:B------:R-:W4:Y:S04]  /*31550*/  LDL.LU R247, [R1+0x584] ;  /* 0x0005840001f77983 */ /* 0x000f280000300800 */
[----:B------:R-:W4:Y:S04]  /*31560*/  LDL.LU R246, [R1+0x580] ;  /* 0x0005800001f67983 */ /* 0x000f280000300800 */
[----:B------:R-:W4:Y:S04]  /*31570*/  LDL.LU R245, [R1+0x57c] ;  /* 0x00057c0001f57983 */ /* 0x000f280000300800 */
[----:B------:R-:W4:Y:S04]  /*31580*/  LDL.LU R243, [R1+0x578] ;  /* 0x0005780001f37983 */ /* 0x000f280000300800 */
[----:B------:R-:W4:Y:S01]  /*31590*/  LDL.LU R242, [R1+0x574] ;  /* 0x0005740001f27983 */ /* 0x000f220000300800 */
[----:B------:R-:W-:-:S03]  /*315a0*/  FSEL R111, R111, R152, P2 ;  /* 0x000000986f6f7208 */ /* 0x000fc60001000000 */
        /* <DEDUP_REMOVED lines=90> */
[----:B---3--:R-:W-:Y:S01]  /*31b50*/  FMUL R113, R125, 0.25 ;  /* 0x3e8000007d717820 */ /* 0x008fe20000400000 */
[----:B--2---:R-:W-:Y:S01]  /*31b60*/  FMUL R121, R135, 0.25 ;  /* 0x3e80000087797820 */ /* 0x004fe20000400000 */
[----:B------:R-:W-:Y:S01]  /*31b70*/  MOV R249, R112 ;  /* 0x0000007000f97202 */ /* 0x000fe20000000f00 */
[----:B------:R-:W-:Y:S01]  /*31b80*/  FMUL R112, R124, 0.25 ;  /* 0x3e8000007c707820 */ /* 0x000fe20000400000 */
[----:B----4-:R-:W-:Y:S01]  /*31b90*/  FMUL R115, R127, 0.25 ;  /* 0x3e8000007f737820 */ /* 0x010fe20000400000 */
[----:B------:R-:W-:Y:S01]  /*31ba0*/  FSEL R113, R113, R125, P3 ;  /* 0x0000007d71717208 */ /* 0x000fe20001800000 */
[----:B------:R-:W-:Y:S01]  /*31bb0*/  FMUL R125, R139, 0.25 ;  /* 0x3e8000008b7d7820 */ /* 0x000fe20000400000 */
        /* <DEDUP_REMOVED lines=86> */
[----:B------:R-:W-:Y:S01]  /*32120*/  FSETP.GEU.AND P5, PT, R2, 1.175494350822287508e-38, PT ;  /* 0x008000000200780b */ /* 0x000fe20003fae000 */
[----:B------:R-:W-:Y:S01]  /*32130*/  FMUL R119, R129, 0.25 ;  /* 0x3e80000081777820 */ /* 0x000fe20000400000 */
[----:B------:R-:W-:Y:S01]  /*32140*/  FMUL R187, R188, 0.25 ;  /* 0x3e800000bcbb7820 */ /* 0x000fe20000400000 */
        /* <DEDUP_REMOVED lines=12> */
[----:B------:R-:W-:-:S02]  /*32210*/  FSEL R175, R175, R182, P3 ;  /* 0x000000b6afaf7208 */ /* 0x000fc40001800000 */
[----:B------:R-:W-:Y:S02]  /*32220*/  FSETP.GEU.AND P6, PT, R3, 1.175494350822287508e-38, PT ;  /* 0x008000000300780b */ /* 0x000fe40003fce000 */
[----:B------:R-:W-:Y:S01]  /*32230*/  FSETP.GEU.AND P4, PT, R4, 1.175494350822287508e-38, PT ;  /* 0x008000000400780b */ /* 0x000fe20003f8e000 */
[----:B------:R-:W-:Y:S01]  /*32240*/  FMUL R117, R131, 0.25 ;  /* 0x3e80000083757820 */ /* 0x000fe20000400000 */
[----:B------:R-:W2:Y:S01]  /*32250*/  LDL.LU R248, [R1+0x404] ;  /* 0x0004040001f87983 */ /* 0x000ea20000300800 */
[----:B------:R-:W-:Y:S01]  /*32260*/  FMUL R188, R193, 0.25 ;  /* 0x3e800000c1bc7820 */ /* 0x000fe20000400000 */
[----:B------:R-:W-:-:S04]  /*32270*/  FMUL R182, R181, 0.25 ;  /* 0x3e800000b5b67820 */ /* 0x000fc80000400000 */
[----:B------:R-:W-:Y:S02]  /*32280*/  FSEL R188, R188, R193, P2 ;  /* 0x000000c1bcbc7208 */ /* 0x000fe40001000000 */
[----:B------:R-:W-:Y:S01]  /*32290*/  FSEL R186, R186, R189, P3 ;  /* 0x000000bdbaba7208 */ /* 0x000fe20001800000 */
[----:B------:R-:W-:Y:S01]  /*322a0*/  FMUL R189, R192, 0.25 ;  /* 0x3e800000c0bd7820 */ /* 0x000fe20000400000 */
[----:B------:R-:W-:Y:S02]  /*322b0*/  FSEL R185, R185, R198, P2 ;  /* 0x000000c6b9b97208 */ /* 0x000fe40001000000 */
[----:B------:R-:W-:Y:S01]  /*322c0*/  FSEL R183, R183, R180, P3 ;  /* 0x000000b4b7b77208 */ /* 0x000fe20001800000 */
[----:B------:R-:W-:Y:S01]  /*322d0*/  FMUL R180, R191, 0.25 ;  /* 0x3e800000bfb47820 */ /* 0x000fe20000400000 */
[----:B------:R-:W-:Y:S01]  /*322e0*/  FSEL R182, R182, R181, P3 ;  /* 0x000000b5b6b67208 */ /* 0x000fe20001800000 */
[----:B------:R-:W-:Y:S01]  /*322f0*/  FMUL R193, R197, 0.25 ;  /* 0x3e800000c5c17820 */ /* 0x000fe20000400000 */
[----:B------:R-:W-:Y:S01]  /*32300*/  FMUL R181, R190, 0.25 ;  /* 0x3e800000beb57820 */ /* 0x000fe20000400000 */
[----:B------:R-:W-:-:S03]  /*32310*/  FMUL R198, R196, 0.25 ;  /* 0x3e800000c4c67820 */ /* 0x000fc60000400000 */
[----:B------:R-:W-:Y:S02]  /*32320*/  FSEL R193, R193, R197, P2 ;  /* 0x000000c5c1c17208 */ /* 0x000fe40001000000 */
[----:B------:R-:W-:Y:S01]  /*32330*/  FSEL R189, R189, R192, P2 ;  /* 0x000000c0bdbd7208 */ /* 0x000fe20001000000 */
[----:B------:R-:W-:Y:S01]  /*32340*/  FMUL R192, R199, 0.25 ;  /* 0x3e800000c7c07820 */ /* 0x000fe20000400000 */
[----:B------:R-:W-:Y:S02]  /*32350*/  FSEL R198, R198, R196, P3 ;  /* 0x000000c4c6c67208 */ /* 0x000fe40001800000 */
[----:B------:R-:W-:Y:S01]  /*32360*/  FSEL R180, R180, R191, P2 ;  /* 0x000000bfb4b47208 */ /* 0x000fe20001000000 */
[----:B------:R-:W-:Y:S01]  /*32370*/  FMUL R197, R204, 0.25 ;  /* 0x3e800000ccc57820 */ /* 0x000fe20000400000 */
[----:B------:R-:W-:Y:S01]  /*32380*/  FMUL R196, R206, 0.25 ;  /* 0x3e800000cec47820 */ /* 0x000fe20000400000 */
[----:B------:R-:W-:Y:S01]  /*32390*/  FMUL R191, R194, 0.25 ;  /* 0x3e800000c2bf7820 */ /* 0x000fe20000400000 */
[----:B------:R-:W-:-:S02]  /*323a0*/  FSEL R181, R181, R190, P2 ;  /* 0x000000beb5b57208 */ /* 0x000fc40001000000 */
[----:B------:R-:W-:Y:S01]  /*323b0*/  FSEL R197, R197, R204, P2 ;  /* 0x000000ccc5c57208 */ /* 0x000fe20001000000 */
[----:B------:R-:W-:Y:S01]  /*323c0*/  FMUL R190, R195, 0.25 ;  /* 0x3e800000c3be7820 */ /* 0x000fe20000400000 */
[----:B------:R-:W-:Y:S01]  /*323d0*/  FSEL R192, R192, R199, P2 ;  /* 0x000000c7c0c07208 */ /* 0x000fe20001000000 */
[----:B------:R-:W-:Y:S01]  /*323e0*/  FMUL R199, R207, 0.25 ;  /* 0x3e800000cfc77820 */ /* 0x000fe20000400000 */
[----:B------:R-:W-:Y:S02]  /*323f0*/  FSEL R196, R196, R206, P2 ;  /* 0x000000cec4c47208 */ /* 0x000fe40001000000 */
[----:B------:R-:W-:Y:S01]  /*32400*/  FSEL R191, R191, R194, P3 ;  /* 0x000000c2bfbf7208 */ /* 0x000fe20001800000 */
[----:B------:R-:W-:Y:S01]  /*32410*/  FMUL R194, R203, 0.25 ;  /* 0x3e800000cbc27820 */ /* 0x000fe20000400000 */
[----:B------:R-:W-:Y:S01]  /*32420*/  FSEL R190, R190, R195, P3 ;  /* 0x000000c3bebe7208 */ /* 0x000fe20001800000 */
[----:B------:R-:W-:Y:S01]  /*32430*/  FMUL R195, R202, 0.25 ;  /* 0x3e800000cac37820 */ /* 0x000fe20000400000 */
[----:B------:R-:W-:Y:S01]  /*32440*/  FSEL R199, R199, R207, P3 ;  /* 0x000000cfc7c77208 */ /* 0x000fe20001800000 */
[----:B------:R-:W-:Y:S01]  /*32450*/  FMUL R206, R209, 0.25 ;  /* 0x3e800000d1ce7820 */ /* 0x000fe20000400000 */
[----:B------:R-:W-:-:S05]  /*32460*/  FMUL R204, R205, 0.25 ;  /* 0x3e800000cdcc7820 */ /* 0x000fca0000400000 */
[----:B------:R-:W-:Y:S01]  /*32470*/  FSEL R204, R204, R205, P2 ;  /* 0x000000cdcccc7208 */ /* 0x000fe20001000000 */
[----:B------:R-:W-:Y:S01]  /*32480*/  FMUL R205, R218, 0.25 ;  /* 0x3e800000dacd7820 */ /* 0x000fe20000400000 */
        /* <DEDUP_REMOVED lines=11> */
[----:B------:R-:W-:-:S02]  /*32540*/  FMUL R200, R211, 0.25 ;  /* 0x3e800000d3c87820 */ /* 0x000fc40000400000 */
[----:B------:R-:W-:Y:S02]  /*32550*/  FSEL R209, R209, R212, P2 ;  /* 0x000000d4d1d17208 */ /* 0x000fe40001000000 */
[----:B------:R-:W-:Y:S01]  /*32560*/  FSEL R202, R202, R201, P3 ;  /* 0x000000c9caca7208 */ /* 0x000fe20001800000 */
[----:B------:R-:W-:Y:S01]  /*32570*/  FMUL R201, R210, 0.25 ;  /* 0x3e800000d2c97820 */ /* 0x000fe20000400000 */
        /* <DEDUP_REMOVED lines=20> */
[----:B------:R-:W-:Y:S01]  /*326c0*/  FSEL R211, R211, R214, P3 ;  /* 0x000000d6d3d37208 */ /* 0x000fe20001800000 */
[----:B------:R-:W-:Y:S01]  /*326d0*/  FMUL R226, R229, 0.25 ;  /* 0x3e800000e5e27820 */ /* 0x000fe20000400000 */
[----:B------:R-:W-:Y:S01]  /*326e0*/  FMUL R214, R223, 0.25 ;  /* 0x3e800000dfd67820 */ /* 0x000fe20000400000 */
[----:B------:R-:W-:Y:S01]  /*326f0*/  FSEL R133, R133, R147, P2 ;  /* 0x0000009385857208 */ /* 0x000fe20001000000 */
[----:B------:R-:W-:Y:S02]  /*32700*/  FMUL R227, R228, 0.25 ;  /* 0x3e800000e4e37820 */ /* 0x000fe40000400000 */
        /* <DEDUP_REMOVED lines=11> */
[----:B------:R-:W-:Y:S02]  /*327c0*/  FSEL R147, R147, R243, P3 ;  /* 0x000000f393937208 */ /* 0x000fe40001800000 */
[----:B------:R-:W-:Y:S01]  /*327d0*/  FSEL R215, R215, R222, P3 ;  /* 0x000000ded7d77208 */ /* 0x000fe20001800000 */
[----:B------:R-:W-:Y:S01]  /*327e0*/  FMUL R222, R221, 0.25 ;  /* 0x3e800000ddde7820 */ /* 0x000fe20000400000 */
[----:B------:R-:W-:Y:S01]  /*327f0*/  FMUL R229, R234, 0.25 ;  /* 0x3e800000eae57820 */ /* 0x000fe20000400000 */
[----:B------:R-:W-:Y:S01]  /*32800*/  FMUL R228, R235, 0.25 ;  /* 0x3e800000ebe47820 */ /* 0x000fe20000400000 */
[----:B------:R-:W-:-:S03]  /*32810*/  FSEL R146, R146, R245, P3 ;  /* 0x000000f592927208 */ /* 0x000fc60001800000 */
[----:B------:R-:W-:Y:S02]  /*32820*/  FSEL R229, R229, R234, P2 ;  /* 0x000000eae5e57208 */ /* 0x000fe40001000000 */
[----:B------:R-:W-:Y:S01]  /*32830*/  FSEL R120, R120, R134, P2 ;  /* 0x0000008678787208 */ /* 0x000fe20001000000 */
[----:B------:R-:W-:Y:S01]  /*32840*/  FMUL R243, R237, 0.25 ;  /* 0x3e800000edf37820 */ /* 0x000fe20000400000 */
        /* <DEDUP_REMOVED lines=10> */
[----:B------:R-:W-:Y:S01]  /*328f0*/  FMUL R236, R2, 8388608 ;  /* 0x4b00000002ec7820 */ /* 0x000fe20000400000 */
[----:B------:R-:W-:Y:S01]  /*32900*/  FSEL R222, R222, R221, P3 ;  /* 0x000000dddede7208 */ /* 0x000fe20001800000 */
[----:B------:R-:W-:Y:S01]  /*32910*/  FMUL R221, R230, 0.25 ;  /* 0x3e800000e6dd7820 */ /* 0x000fe20000400000 */
[----:B------:R-:W-:Y:S01]  /*32920*/  FSEL R243, R243, R237, P3 ;  /* 0x000000edf3f37208 */ /* 0x000fe20001800000 */
[----:B------:R-:W-:Y:S01]  /*32930*/  FMUL R237, R3, 8388608 ;  /* 0x4b00000003ed7820 */ /* 0x000fe20000400000 */
[----:B------:R-:W-:Y:S01]  /*32940*/  FSEL R245, R245, R232, P3 ;  /* 0x000000e8f5f57208 */ /* 0x000fe20001800000 */
[----:B------:R-:W-:Y:S01]  /*32950*/  FMUL R232, R4, 8388608 ;  /* 0x4b00000004e87820 */ /* 0x000fe20000400000 */
[----:B------:R-:W-:Y:S01]  /*32960*/  FSEL R134, R134, R144, P3 ;  /* 0x0000009086867208 */ /* 0x000fe20001800000 */
[----:B------:R-:W-:Y:S01]  /*32970*/  FMUL R144, R242, 0.25 ;  /* 0x3e800000f2907820 */ /* 0x000fe20000400000 */
[----:B------:R-:W-:Y:S01]  /*32980*/  FSEL R225, R225, R241, P2 ;  /* 0x000000f1e1e17208 */ /* 0x000fe20001000000 */
[----:B------:R-:W-:Y:S01]  /*32990*/  FMUL R241, R238, 0.25 ;  /* 0x3e800000eef17820 */ /* 0x000fe20000400000 */
[----:B------:R-:W-:Y:S01]  /*329a0*/  FSEL R235, R235, R233, P2 ;  /* 0x000000e9ebeb7208 */ /* 0x000fe20001000000 */
[----:B------:R-:W-:Y:S01]  /*329b0*/  FMUL R233, R5, 8388608 ;  /* 0x4b00000005e97820 */ /* 0x000fe20000400000 */
[----:B------:R-:W-:Y:S01]  /*329c0*/  FSEL R220, R220, R231, P2 ;  /* 0x000000e7dcdc7208 */ /* 0x000fe20001000000 */
[----:B------:R-:W-:Y:S01]  /*329d0*/  FMUL R231, R239, 0.25 ;  /* 0x3e800000efe77820 */ /* 0x000fe20000400000 */
[----:B------:R-:W-:-:S02]  /*329e0*/  FSEL R236, R236, R2, !P5 ;  /* 0x00000002ecec7208 */ /* 0x000fc40006800000 */
[----:B0-----:R-:W-:Y:S02]  /*329f0*/  FSEL R9, RZ, -23, P5 ;  /* 0xc1b80000ff097808 */ /* 0x001fe40002800000 */
[----:B------:R-:W-:Y:S01]  /*32a00*/  FSEL R118, R118, R128, P3 ;  /* 0x0000008076767208 */ /* 0x000fe20001800000 */
[----:B------:R-:W-:Y:S01]  /*32a10*/  FMUL R128, R142, 0.25 ;  /* 0x3e8000008e807820 */ /* 0x000fe20000400000 */
[----:B------:R-:W-:Y:S02]  /*32a20*/  FSETP.GEU.AND P5, PT, R5, 1.175494350822287508e-38, PT ;  /* 0x008000000500780b */ /* 0x000fe40003fae000 */
[----:B------:R-:W-:Y:S01]  /*32a30*/  FSEL R119, R119, R129, P3 ;  /* 0x0000008177777208 */ /* 0x000fe20001800000 */
[----:B------:R-:W-:Y:S01]  /*32a40*/  FMUL R129, R143, 0.25 ;  /* 0x3e8000008f817820 */ /* 0x000fe20000400000 */
[----:B------:R-:W-:Y:S01]  /*32a50*/  FSEL R221, R221, R230, P2 ;  /* 0x000000e6dddd7208 */ /* 0x000fe20001000000 */
[----:B------:R-:W-:Y:S01]  /*32a60*/  FMUL R230, R240, 0.25 ;  /* 0x3e800000f0e67820 */ /* 0x000fe20000400000 */
[----:B------:R-:W-:-:S02]  /*32a70*/  FSEL R237, R237, R3, !P6 ;  /* 0x00000003eded7208 */ /* 0x000fc40007000000 */
[----:B------:R-:W-:Y:S02]  /*32a80*/  FSEL R232, R232, R4, !P4 ;  /* 0x00000004e8e87208 */ /* 0x000fe40006000000 */
[----:B------:R-:W-:Y:S01]  /*32a90*/  FSEL R116, R116, R130, P2 ;  /* 0x0000008274747208 */ /* 0x000fe20001000000 */
[----:B------:R-:W-:Y:S01]  /*32aa0*/  FMUL R130, R140, 0.25 ;  /* 0x3e8000008c827820 */ /* 0x000fe20000400000 */
[----:B------:R-:W-:Y:S01]  /*32ab0*/  FSEL R144, R144, R242, P2 ;  /* 0x000000f290907208 */ /* 0x000fe20001000000 */
[----:B------:R-:W-:Y:S01]  /*32ac0*/  STL [R1+0x1b50], R111 ;  /* 0x001b506f01007387 */ /* 0x000fe20000100800 */
[----:B------:R-:W-:Y:S02]  /*32ad0*/  FSEL R241, R241, R238, P3 ;  /* 0x000000eef1f17208 */ /* 0x000fe40001800000 */
[----:B------:R-:W-:Y:S02]  /*32ae0*/  FSEL R233, R233, R5, !P5 ;  /* 0x00000005e9e97208 */ /* 0x000fe40006800000 */
[----:B------:R-:W-:Y:S01]  /*32af0*/  IADD3 R242, R236, -0x3f3504f3, RZ ;  /* 0xc0cafb0decf27810 */ /* 0x000fe20007ffe0ff */
[----:B------:R-:W-:Y:S01]  /*32b00*/  STL [R1+0x1b54], R112 ;  /* 0x001b547001007387 */ /* 0x000fe20000100800 */
[----:B------:R-:W-:-:S02]  /*32b10*/  FSEL R231, R231, R239, P3 ;  /* 0x000000efe7e77208 */ /* 0x000fc40001800000 */
[----:B------:R-:W-:Y:S01]  /*32b20*/  IADD3 R238, R237, -0x3f3504f3, RZ ;  /* 0xc0cafb0dedee7810 */ /* 0x000fe20007ffe0ff */
[----:B------:R-:W-:Y:S01]  /*32b30*/  STL [R1+0x1b58], R113 ;  /* 0x001b587101007387 */ /* 0x000fe20000100800 */
[----:B------:R-:W-:Y:S01]  /*32b40*/  FSEL R128, R128, R142, P2 ;  /* 0x0000008e80807208 */ /* 0x000fe20001000000 */
[----:B------:R-:W-:Y:S01]  /*32b50*/  FMUL R142, R251, 0.25 ;  /* 0x3e800000fb8e7820 */ /* 0x000fe20000400000 */
[----:B------:R-:W-:Y:S01]  /*32b60*/  IADD3 R239, R232, -0x3f3504f3, RZ ;  /* 0xc0cafb0de8ef7810 */ /* 0x000fe20007ffe0ff */
[----:B------:R-:W-:Y:S01]  /*32b70*/  STL [R1+0x1b5c], R114 ;  /* 0x001b5c7201007387 */ /* 0x000fe20000100800 */
[----:B------:R-:W-:Y:S01]  /*32b80*/  FSEL R129, R129, R143, P2 ;  /* 0x0000008f81817208 */ /* 0x000fe20001000000 */
[----:B------:R-:W-:Y:S01]  /*32b90*/  FMUL R143, R250, 0.25 ;  /* 0x3e800000fa8f7820 */ /* 0x000fe20000400000 */
[----:B------:R-:W-:Y:S01]  /*32ba0*/  FSEL R230, R230, R240, P3 ;  /* 0x000000f0e6e67208 */ /* 0x000fe20001800000 */
[----:B------:R-:W-:Y:S01]  /*32bb0*/  STL [R1+0x1b60], R115 ;  /* 0x001b607301007387 */ /* 0x000fe20000100800 */
[----:B------:R-:W-:-:S02]  /*32bc0*/  FSEL R117, R117, R131, P2 ;  /* 0x0000008375757208 */ /* 0x000fc40001000000 */
[----:B------:R-:W-:Y:S02]  /*32bd0*/  IADD3 R240, R233, -0x3f3504f3, RZ ;  /* 0xc0cafb0de9f07810 */ /* 0x000fe40007ffe0ff */
[----:B------:R-:W-:Y:S01]  /*32be0*/  LOP3.LUT R242, R242, 0xff800000, RZ, 0xc0, !PT ;  /* 0xff800000f2f27812 */ /* 0x000fe200078ec0ff */
[----:B------:R-:W-:Y:S01]  /*32bf0*/  STL [R1+0x1b64], R118 ;  /* 0x001b647601007387 */ /* 0x000fe20000100800 */
[----:B------:R-:W-:Y:S01]  /*32c00*/  FSEL R130, R130, R140, P3 ;  /* 0x0000008c82827208 */ /* 0x000fe20001800000 */
[----:B------:R-:W-:Y:S01]  /*32c10*/  FMUL R140, R247, 0.25 ;  /* 0x3e800000f78c7820 */ /* 0x000fe20000400000 */
[----:B------:R-:W-:Y:S01]  /*32c20*/  LOP3.LUT R238, R238, 0xff800000, RZ, 0xc0, !PT ;  /* 0xff800000eeee7812 */ /* 0x000fe200078ec0ff */
[----:B------:R-:W-:Y:S01]  /*32c30*/  STL [R1+0x1b68], R119 ;  /* 0x001b687701007387 */ /* 0x000fe20000100800 */
[----:B------:R-:W-:Y:S02]  /*32c40*/  LOP3.LUT R239, R239, 0xff800000, RZ, 0xc0, !PT ;  /* 0xff800000efef7812 */ /* 0x000fe400078ec0ff */
[----:B------:R-:W-:Y:S01]  /*32c50*/  FSEL R142, R142, R251, P3 ;  /* 0x000000fb8e8e7208 */ /* 0x000fe20001800000 */
[----:B------:R-:W-:Y:S01]  /*32c60*/  STL [R1+0x1b6c], R116 ;  /* 0x001b6c7401007387 */ /* 0x000fe20000100800 */
[----:B------:R-:W-:-:S02]  /*32c70*/  LOP3.LUT R240, R240, 0xff800000, RZ, 0xc0, !PT ;  /* 0xff800000f0f07812 */ /* 0x000fc400078ec0ff */
[----:B------:R-:W-:Y:S01]  /*32c80*/  I2FP.F32.S32 R8, R242 ;  /* 0x000000f200087245 */ /* 0x000fe20000201400 */
[----:B------:R-:W-:Y:S01]  /*32c90*/  STL [R1+0x1b70], R117 ;  /* 0x001b707501007387 */ /* 0x000fe20000100800 */
[----:B------:R-:W-:Y:S02]  /*32ca0*/  FSEL R143, R143, R250, P3 ;  /* 0x000000fa8f8f7208 */ /* 0x000fe40001800000 */
[----:B------:R-:W-:Y:S01]  /*32cb0*/  FSEL R7, RZ, -23, P6 ;  /* 0xc1b80000ff077808 */ /* 0x000fe20003000000 */
[----:B------:R-:W-:Y:S01]  /*32cc0*/  STL [R1+0x1b74], R122 ;  /* 0x001b747a01007387 */ /* 0x000fe20000100800 */
[----:B------:R-:W-:Y:S02]  /*32cd0*/  I2FP.F32.S32 R251, R238 ;  /* 0x000000ee00fb7245 */ /* 0x000fe40000201400 */
[----:B------:R-:W-:Y:S01]  /*32ce0*/  FSEL R6, RZ, -23, P4 ;  /* 0xc1b80000ff067808 */ /* 0x000fe20002000000 */
[----:B------:R-:W-:Y:S01]  /*32cf0*/  STL [R1+0x1b78], R123 ;  /* 0x001b787b01007387 */ /* 0x000fe20000100800 */
[----:B------:R-:W-:-:S02]  /*32d00*/  I2FP.F32.S32 R250, R239 ;  /* 0x000000ef00fa7245 */ /* 0x000fc40000201400 */
[----:B------:R-:W-:Y:S01]  /*32d10*/  FSEL R140, R140, R247, P2 ;  /* 0x000000f78c8c7208 */ /* 0x000fe20001000000 */
[----:B------:R-:W-:Y:S01]  /*32d20*/  STL [R1+0x1b7c], R120 ;  /* 0x001b7c7801007387 */ /* 0x000fe20000100800 */
[----:B------:R-:W-:Y:S01]  /*32d30*/  FSEL R0, RZ, -23, P5 ;  /* 0xc1b80000ff007808 */ /* 0x000fe20002800000 */
[----:B------:R-:W-:Y:S01]  /*32d40*/  FFMA.FTZ R8, R8, 1.1920928955078125e-07, R9 ;  /* 0x3400000008087823 */ /* 0x000fe20000010009 */
[----:B------:R-:W-:Y:S01]  /*32d50*/  I2FP.F32.S32 R247, R240 ;  /* 0x000000f000f77245 */ /* 0x000fe20000201400 */
[----:B------:R-:W-:Y:S01]  /*32d60*/  STL [R1+0x1b80], R121 ;  /* 0x001b807901007387 */ /* 0x000fe20000100800 */
[----:B------:R-:W-:Y:S01]  /*32d70*/  FFMA.FTZ R7, R251, 1.1920928955078125e-07, R7 ;  /* 0x34000000fb077823 */ /* 0x000fe20000010007 */
[----:B------:R-:W-:Y:S02]  /*32d80*/  FFMA.FTZ R6, R250, 1.1920928955078125e-07, R6 ;  /* 0x34000000fa067823 */ /* 0x000fe40000010006 */
[----:B------:R-:W-:Y:S01]  /*32d90*/  STL [R1+0x1b84], R126 ;  /* 0x001b847e01007387 */ /* 0x000fe20000100800 */
[----:B------:R-:W-:-:S03]  /*32da0*/  FFMA.FTZ R0, R247, 1.1920928955078125e-07, R0 ;  /* 0x34000000f7007823 */ /* 0x000fc60000010000 */
[----:B------:R-:W-:Y:S04]  /*32db0*/  STL [R1+0x1b88], R127 ;  /* 0x001b887f01007387 */ /* 0x000fe80000100800 */
[----:B------:R-:W-:Y:S04]  /*32dc0*/  STL [R1+0x1b8c], R124 ;  /* 0x001b8c7c01007387 */ /* 0x000fe80000100800 */
[----:B------:R0:W-:Y:S04]  /*32dd0*/  STL [R1+0x1b90], R125 ;  /* 0x001b907d01007387 */ /* 0x0001e80000100800 */
[----:B------:R1:W-:Y:S04]  /*32de0*/  STL [R1+0x220], R8 ;  /* 0x0002200801007387 */ /* 0x0003e80000100800 */
[----:B------:R-:W-:Y:S04]  /*32df0*/  STL [R1+0x218], R7 ;  /* 0x0002180701007387 */ /* 0x000fe80000100800 */
[----:B------:R-:W-:Y:S04]  /*32e00*/  STL [R1+0x210], R6 ;  /* 0x0002100601007387 */ /* 0x000fe80000100800 */
[----:B------:R-:W3:Y:S04]  /*32e10*/  LDL.LU R252, [R1+0x860] ;  /* 0x0008600001fc7983 */ /* 0x000ee80000300800 */
[----:B------:R4:W-:Y:S04]  /*32e20*/  STL [R1+0x214], R0 ;  /* 0x0002140001007387 */ /* 0x0009e80000100800 */
[----:B------:R-:W2:Y:S04]  /*32e30*/  LDL.LU R250, [R1+0x854] ;  /* 0x0008540001fa7983 */ /* 0x000ea80000300800 */
[----:B------:R-:W3:Y:S04]  /*32e40*/  LDL.LU R251, [R1+0x84c] ;  /* 0x00084c0001fb7983 */ /* 0x000ee80000300800 */
[----:B0-----:R-:W3:Y:S04]  /*32e50*/  LDL.LU R125, [R1+0x844] ;  /* 0x00084400017d7983 */ /* 0x001ee80000300800 */
[----:B------:R-:W3:Y:S04]  /*32e60*/  LDL.LU R124, [R1+0x83c] ;  /* 0x00083c00017c7983 */ /* 0x000ee80000300800 */
        /* <DEDUP_REMOVED lines=117> */
[----:B-1----:R-:W3:Y:S04]  /*335c0*/  LDL.LU R8, [R1+0x38] ;  /* 0x0000380001087983 */ /* 0x002ee80000300800 */
[----:B----4-:R-:W4:Y:S04]  /*335d0*/  LDL.LU R0, [R1+0x2c] ;  /* 0x00002c0001007983 */ /* 0x010f280000300800 */
[----:B------:R-:W4:Y:S04]  /*335e0*/  LDL.LU R7, [R1+0x28] ;  /* 0x0000280001077983 */ /* 0x000f280000300800 */
[----:B------:R-:W4:Y:S04]  /*335f0*/  LDL.LU R6, [R1+0x24] ;  /* 0x0000240001067983 */ /* 0x000f280000300800 */
[----:B------:R-:W4:Y:S01]  /*33600*/  LDL.LU R244, [R1+0x20] ;  /* 0x0000200001f47983 */ /* 0x000f220000300800 */
[C---:B------:R-:W-:Y:S01]  /*33610*/  FSETP.GEU.AND P6, PT, |R5|.reuse, 1.175494350822287508e-38, PT ;  /* 0x008000000500780b */ /* 0x040fe20003fce200 */
[----:B------:R-:W-:Y:S01]  /*33620*/  @P1 FMUL R5, R5, 0.25 ;  /* 0x3e80000005051820 */ /* 0x000fe20000400000 */
[----:B------:R-:W-:-:S11]  /*33630*/  FMUL R131, R141, 0.25 ;  /* 0x3e8000008d837820 */ /* 0x000fd60000400000 */
[----:B------:R-:W-:-:S06]  /*33640*/  @!P6 FMUL R5, R5, 16777216 ;  /* 0x4b8000000505e820 */ /* 0x000fcc0000400000 */
[----:B------:R-:W0:Y:S01]  /*33650*/  MUFU.RCP R5, R5 ;  /* 0x0000000500057308 */ /* 0x000e220000001000 */
[----:B------:R-:W-:Y:S01]  /*33660*/  FSEL R131, R131, R141, P3 ;  /* 0x0000008d83837208 */ /* 0x000fe20001800000 */
[----:B------:R-:W-:Y:S01]  /*33670*/  FMUL R141, R246, 0.25 ;  /* 0x3e800000f68d7820 */ /* 0x000fe20000400000 */
[----:B--2---:R-:W-:Y:S01]  /*33680*/  @!P6 FMUL R250, R250, 16777216 ;  /* 0x4b800000fafae820 */ /* 0x004fe20000400000 */
[----:B---3--:R-:W-:-:S03]  /*33690*/  @!P6 FMUL R251, R251, 16777216 ;  /* 0x4b800000fbfbe820 */ /* 0x008fc60000400000 */
[----:B------:R-:W-:Y:S01]  /*336a0*/  FSEL R141, R141, R246, P2 ;  /* 0x000000f68d8d7208 */ /* 0x000fe20001000000 */
[----:B------:R-:W-:Y:S01]  /*336b0*/  FMUL R246, R248, 0.25 ;  /* 0x3e800000f8f67820 */ /* 0x000fe20000400000 */
[----:B------:R-:W-:Y:S01]  /*336c0*/  @!P6 FMUL R125, R125, 16777216 ;  /* 0x4b8000007d7de820 */ /* 0x000fe20000400000 */
[----:B------:R-:W-:Y:S01]  /*336d0*/  @!P6 FMUL R124, R124, 16777216 ;  /* 0x4b8000007c7ce820 */ /* 0x000fe20000400000 */
[----:B------:R-:W-:Y:S01]  /*336e0*/  @!P6 FMUL R127, R127, 16777216 ;  /* 0x4b8000007f7fe820 */ /* 0x000fe20000400000 */
[----:B------:R-:W-:Y:S01]  /*336f0*/  @!P6 FMUL R126, R126, 16777216 ;  /* 0x4b8000007e7ee820 */ /* 0x000fe20000400000 */
[----:B------:R-:W-:Y:S01]  /*33700*/  FSEL R246, R246, R248, P2 ;  /* 0x000000f8f6f67208 */ /* 0x000fe20001000000 */
[----:B------:R-:W-:Y:S01]  /*33710*/  @!P6 FMUL R121, R121, 16777216 ;  /* 0x4b8000007979e820 */ /* 0x000fe20000400000 */
[----:B------:R-:W2:Y:S01]  /*33720*/  LDL.LU R248, [R1+0x18] ;  /* 0x0000180001f87983 */ /* 0x000ea20000300800 */
[C---:B0-----:R-:W-:Y:S01]  /*33730*/  FMUL R247, R5.reuse, R250 ;  /* 0x000000fa05f77220 */ /* 0x041fe20000400000 */
[C---:B------:R-:W-:Y:S01]  /*33740*/  FMUL R251, R5.reuse, R251 ;  /* 0x000000fb05fb7220 */ /* 0x040fe20000400000 */
[C---:B------:R-:W-:Y:S01]  /*33750*/  FMUL R250, R5.reuse, R125 ;  /* 0x0000007d05fa7220 */ /* 0x040fe20000400000 */
[----:B------:R-:W-:-:S02]  /*33760*/  FMUL R125, R5, R127 ;  /* 0x0000007f057d7220 */ /* 0x000fc40000400000 */
[----:B------:R0:W-:Y:S01]  /*33770*/  STL [R1+0x5dc], R247 ;  /* 0x0005dcf701007387 */ /* 0x0001e20000100800 */
[----:B------:R-:W-:Y:S01]  /*33780*/  FMUL R121, R5, R121 ;  /* 0x0000007905797220 */ /* 0x000fe20000400000 */
[----:B------:R-:W-:Y:S02]  /*33790*/  @!P6 FMUL R120, R120, 16777216 ;  /* 0x4b8000007878e820 */ /* 0x000fe40000400000 */
[----:B------:R-:W-:Y:S01]  /*337a0*/  STL [R1+0x5d8], R251 ;  /* 0x0005d8fb01007387 */ /* 0x000fe20000100800 */
[----:B------:R-:W-:Y:S01]  /*337b0*/  @!P6 FMUL R123, R123, 16777216 ;  /* 0x4b8000007b7be820 */ /* 0x000fe20000400000 */
[C---:B0-----:R-:W-:Y:S01]  /*337c0*/  FMUL R247, R5.reuse, R124 ;  /* 0x0000007c05f77220 */ /* 0x041fe20000400000 */
[----:B------:R-:W-:Y:S01]  /*337d0*/  FMUL R124, R5, R126 ;  /* 0x0000007e057c7220 */ /* 0x000fe20000400000 */
[----:B------:R-:W-:Y:S01]  /*337e0*/  STL [R1+0x5d4], R250 ;  /* 0x0005d4fa01007387 */ /* 0x000fe20000100800 */
[----:B------:R-:W-:Y:S01]  /*337f0*/  @!P6 FMUL R122, R122, 16777216 ;  /* 0x4b8000007a7ae820 */ /* 0x000fe20000400000 */
[----:B------:R-:W-:-:S02]  /*33800*/  @!P6 FMUL R117, R117, 16777216 ;  /* 0x4b8000007575e820 */ /* 0x000fc40000400000 */
[----:B------:R-:W-:Y:S01]  /*33810*/  STL [R1+0x5d0], R247 ;  /* 0x0005d0f701007387 */ /* 0x000fe20000100800 */
[----:B------:R-:W-:-:S03]  /*33820*/  @!P6 FMUL R116, R116, 16777216 ;  /* 0x4b8000007474e820 */ /* 0x000fc60000400000 */
[----:B------:R-:W-:Y:S04]  /*33830*/  STL [R1+0x5cc], R125 ;  /* 0x0005cc7d01007387 */ /* 0x000fe80000100800 */
[----:B------:R0:W-:Y:S01]  /*33840*/  STL [R1+0x5c8], R124 ;  /* 0x0005c87c01007387 */ /* 0x0001e20000100800 */
[----:B------:R-:W-:-:S03]  /*33850*/  FMUL R117, R5, R117 ;  /* 0x0000007505757220 */ /* 0x000fc60000400000 */
[----:B------:R1:W-:Y:S01]  /*33860*/  STL [R1+0x5c4], R121 ;  /* 0x0005c47901007387 */ /* 0x0003e20000100800 */
[----:B------:R-:W-:Y:S01]  /*33870*/  @!P6 FMUL R119, R119, 16777216 ;  /* 0x4b8000007777e820 */ /* 0x000fe20000400000 */
[C---:B------:R-:W-:Y:S01]  /*33880*/  FMUL R116, R5.reuse, R116 ;  /* 0x0000007405747220 */ /* 0x040fe20000400000 */
[C---:B0-----:R-:W-:Y:S01]  /*33890*/  FMUL R124, R5.reuse, R120 ;  /* 0x00000078057c7220 */ /* 0x041fe20000400000 */
[C---:B------:R-:W-:Y:S01]  /*338a0*/  FMUL R120, R5.reuse, R122 ;  /* 0x0000007a05787220 */ /* 0x040fe20000400000 */
[----:B-1----:R-:W-:Y:S01]  /*338b0*/  FMUL R121, R5, R123 ;  /* 0x0000007b05797220 */ /* 0x002fe20000400000 */
[----:B------:R-:W-:Y:S02]  /*338c0*/  @!P6 FMUL R118, R118, 16777216 ;  /* 0x4b8000007676e820 */ /* 0x000fe40000400000 */
[----:B------:R-:W-:Y:S01]  /*338d0*/  STL [R1+0x5c0], R124 ;  /* 0x0005c07c01007387 */ /* 0x000fe20000100800 */
[----:B------:R-:W-:Y:S01]  /*338e0*/  @!P6 FMUL R115, R115, 16777216 ;  /* 0x4b8000007373e820 */ /* 0x000fe20000400000 */
[----:B------:R-:W-:-:S02]  /*338f0*/  @!P6 FMUL R114, R114, 16777216 ;  /* 0x4b8000007272e820 */ /* 0x000fc40000400000 */
[----:B------:R-:W-:Y:S01]  /*33900*/  STL [R1+0x5bc], R121 ;  /* 0x0005bc7901007387 */ /* 0x000fe20000100800 */
[----:B------:R-:W-:Y:S01]  /*33910*/  @!P6 FMUL R113, R113, 16777216 ;  /* 0x4b8000007171e820 */ /* 0x000fe20000400000 */
[----:B------:R-:W-:Y:S02]  /*33920*/  FMUL R119, R5, R119 ;  /* 0x0000007705777220 */ /* 0x000fe40000400000 */
[----:B------:R-:W-:Y:S01]  /*33930*/  STL [R1+0x5b8], R120 ;  /* 0x0005b87801007387 */ /* 0x000fe20000100800 */
[----:B------:R-:W-:Y:S01]  /*33940*/  @!P6 FMUL R112, R112, 16777216 ;  /* 0x4b8000007070e820 */ /* 0x000fe20000400000 */
[----:B------:R-:W-:Y:S02]  /*33950*/  @!P6 FMUL R111, R111, 16777216 ;  /* 0x4b8000006f6fe820 */ /* 0x000fe40000400000 */
[----:B------:R0:W-:Y:S01]  /*33960*/  STL [R1+0x5b4], R117 ;  /* 0x0005b47501007387 */ /* 0x0001e20000100800 */
[----:B------:R-:W-:-:S03]  /*33970*/  @!P6 FMUL R110, R110, 16777216 ;  /* 0x4b8000006e6ee820 */ /* 0x000fc60000400000 */
[----:B------:R1:W-:Y:S01]  /*33980*/  STL [R1+0x5b0], R116 ;  /* 0x0005b07401007387 */ /* 0x0003e20000100800 */
[----:B------:R-:W-:Y:S01]  /*33990*/  @!P6 FMUL R109, R109, 16777216 ;  /* 0x4b8000006d6de820 */ /* 0x000fe20000400000 */
[----:B------:R-:W-:Y:S01]  /*339a0*/  @!P6 FMUL R108, R108, 16777216 ;  /* 0x4b8000006c6ce820 */ /* 0x000fe20000400000 */
[C---:B0-----:R-:W-:Y:S01]  /*339b0*/  FMUL R117, R5.reuse, R118 ;  /* 0x0000007605757220 */ /* 0x041fe20000400000 */
[----:B------:R-:W-:Y:S01]  /*339c0*/  STL [R1+0x5ac], R119 ;  /* 0x0005ac7701007387 */ /* 0x000fe20000100800 */
[C---:B-1----:R-:W-:Y:S01]  /*339d0*/  FMUL R116, R5.reuse, R115 ;  /* 0x0000007305747220 */ /* 0x042fe20000400000 */
[C---:B------:R-:W-:Y:S01]  /*339e0*/  FMUL R115, R5.reuse, R114 ;  /* 0x0000007205737220 */ /* 0x040fe20000400000 */
[C---:B------:R-:W-:Y:S01]  /*339f0*/  FMUL R114, R5.reuse, R113 ;  /* 0x0000007105727220 */ /* 0x040fe20000400000 */
[----:B------:R-:W-:Y:S01]  /*33a00*/  FMUL R113, R5, R112 ;  /* 0x0000007005717220 */ /* 0x000fe20000400000 */
[----:B------:R-:W-:Y:S01]  /*33a10*/  @!P6 FMUL R107, R107, 16777216 ;  /* 0x4b8000006b6be820 */ /* 0x000fe20000400000 */
[----:B------:R0:W-:Y:S01]  /*33a20*/  STL [R1+0x5a8], R117 ;  /* 0x0005a87501007387 */ /* 0x0001e20000100800 */
[C---:B------:R-:W-:Y:S01]  /*33a30*/  FMUL R112, R5.reuse, R111 ;  /* 0x0000006f05707220 */ /* 0x040fe20000400000 */
[----:B------:R-:W-:Y:S01]  /*33a40*/  @!P6 FMUL R106, R106, 16777216 ;  /* 0x4b8000006a6ae820 */ /* 0x000fe20000400000 */
[----:B------:R-:W-:Y:S01]  /*33a50*/  FMUL R111, R5, R110 ;  /* 0x0000006e056f7220 */ /* 0x000fe20000400000 */
[----:B------:R1:W-:Y:S01]  /*33a60*/  STL [R1+0x5a4], R116 ;  /* 0x0005a47401007387 */ /* 0x0003e20000100800 */
[----:B------:R-:W-:Y:S01]  /*33a70*/  @!P6 FMUL R105, R105, 16777216 ;  /* 0x4b8000006969e820 */ /* 0x000fe20000400000 */
[C---:B------:R-:W-:Y:S01]  /*33a80*/  FMUL R110, R5.reuse, R109 ;  /* 0x0000006d056e7220 */ /* 0x040fe20000400000 */
[----:B------:R-:W-:Y:S01]  /*33a90*/  @!P6 FMUL R104, R104, 16777216 ;  /* 0x4b8000006868e820 */ /* 0x000fe20000400000 */
[----:B------:R3:W-:Y:S01]  /*33aa0*/  STL [R1+0x5a0], R115 ;  /* 0x0005a07301007387 */ /* 0x0007e20000100800 */
[----:B------:R-:W-:Y:S01]  /*33ab0*/  FMUL R109, R5, R108 ;  /* 0x0000006c056d7220 */ /* 0x000fe20000400000 */
[----:B------:R-:W-:Y:S01]  /*33ac0*/  @!P6 FMUL R103, R103, 16777216 ;  /* 0x4b8000006767e820 */ /* 0x000fe20000400000 */
[C---:B------:R-:W-:Y:S01]  /*33ad0*/  FMUL R108, R5.reuse, R107 ;  /* 0x0000006b056c7220 */ /* 0x040fe20000400000 */
[----:B------:R3:W-:Y:S01]  /*33ae0*/  STL [R1+0x59c], R114 ;  /* 0x00059c7201007387 */ /* 0x0007e20000100800 */
[----:B------:R-:W-:Y:S01]  /*33af0*/  @!P6 FMUL R102, R102, 16777216 ;  /* 0x4b8000006666e820 */ /* 0x000fe20000400000 */
[----:B------:R-:W-:-:S02]  /*33b00*/  FMUL R107, R5, R106 ;  /* 0x0000006a056b7220 */ /* 0x000fc40000400000 */
[----:B------:R3:W-:Y:S01]  /*33b10*/  STL [R1+0x598], R113 ;  /* 0x0005987101007387 */ /* 0x0007e20000100800 */
[----:B------:R-:W-:Y:S01]  /*33b20*/  @!P6 FMUL R101, R101, 16777216 ;  /* 0x4b8000006565e820 */ /* 0x000fe20000400000 */
[C---:B------:R-:W-:Y:S02]  /*33b30*/  FMUL R106, R5.reuse, R105 ;  /* 0x00000069056a7220 */ /* 0x040fe40000400000 */
[----:B------:R3:W-:Y:S01]  /*33b40*/  STL [R1+0x594], R112 ;  /* 0x0005947001007387 */ /* 0x0007e20000100800 */
[----:B------:R-:W-:Y:S01]  /*33b50*/  @!P6 FMUL R100, R100, 16777216 ;  /* 0x4b8000006464e820 */ /* 0x000fe20000400000 */
[----:B------:R-:W-:Y:S02]  /*33b60*/  FMUL R105, R5, R104 ;  /* 0x0000006805697220 */ /* 0x000fe40000400000 */
[----:B------:R3:W-:Y:S01]  /*33b70*/  STL [R1+0x590], R111 ;  /* 0x0005906f01007387 */ /* 0x0007e20000100800 */
[----:B------:R-:W-:Y:S01]  /*33b80*/  @!P6 FMUL R99, R99, 16777216 ;  /* 0x4b8000006363e820 */ /* 0x000fe20000400000 */
[----:B------:R-:W-:-:S02]  /*33b90*/  FMUL R104, R5, R103 ;  /* 0x0000006705687220 */ /* 0x000fc40000400000 */
[----:B------:R3:W-:Y:S01]  /*33ba0*/  STL [R1+0x58c], R110 ;  /* 0x00058c6e01007387 */ /* 0x0007e20000100800 */
[----:B------:R-:W-:Y:S01]  /*33bb0*/  @!P6 FMUL R98, R98, 16777216 ;  /* 0x4b8000006262e820 */ /* 0x000fe20000400000 */
[----:B------:R-:W-:Y:S02]  /*33bc0*/  FMUL R103, R5, R102 ;  /* 0x0000006605677220 */ /* 0x000fe40000400000 */
[----:B------:R3:W-:Y:S01]  /*33bd0*/  STL [R1+0x588], R109 ;  /* 0x0005886d01007387 */ /* 0x0007e20000100800 */
[----:B------:R-:W-:Y:S01]  /*33be0*/  @!P6 FMUL R97, R97, 16777216 ;  /* 0x4b8000006161e820 */ /* 0x000fe20000400000 */
[C---:B------:R-:W-:Y:S02]  /*33bf0*/  FMUL R102, R5.reuse, R101 ;  /* 0x0000006505667220 */ /* 0x040fe40000400000 */
        /* <DEDUP_REMOVED lines=237> */
[----:B------:R-:W-:Y:S01]  /*34ad0*/  STL [R1+0x228], R29 ;  /* 0x0002281d01007387 */ /* 0x000fe20000100800 */
[----:B------:R-:W-:Y:S01]  /*34ae0*/  @!P6 FMUL R17, R17, 16777216 ;  /* 0x4b8000001111e820 */ /* 0x000fe20000400000 */
[C---:B------:R-:W-:Y:S02]  /*34af0*/  FMUL R22, R5.reuse, R21 ;  /* 0x0000001505167220 */ /* 0x040fe40000400000 */
[----:B------:R-:W-:Y:S01]  /*34b00*/  STL [R1+0x204], R28 ;  /* 0x0002041c01007387 */ /* 0x000fe20000100800 */
[----:B------:R-:W-:Y:S01]  /*34b10*/  @!P6 FMUL R16, R16, 16777216 ;  /* 0x4b8000001010e820 */ /* 0x000fe20000400000 */
[----:B------:R-:W-:Y:S02]  /*34b20*/  FMUL R21, R5, R20 ;  /* 0x0000001405157220 */ /* 0x000fe40000400000 */
[----:B------:R-:W-:Y:S01]  /*34b30*/  STL [R1+0x200], R27 ;  /* 0x0002001b01007387 */ /* 0x000fe20000100800 */
[----:B------:R-:W-:Y:S01]  /*34b40*/  @!P6 FMUL R15, R15, 16777216 ;  /* 0x4b8000000f0fe820 */ /* 0x000fe20000400000 */
[----:B------:R-:W-:-:S02]  /*34b50*/  FMUL R20, R5, R19 ;  /* 0x0000001305147220 */ /* 0x000fc40000400000 */
[----:B------:R-:W-:Y:S01]  /*34b60*/  STL [R1+0x1fc], R26 ;  /* 0x0001fc1a01007387 */ /* 0x000fe20000100800 */
[----:B------:R-:W-:Y:S01]  /*34b70*/  @!P6 FMUL R14, R14, 16777216 ;  /* 0x4b8000000e0ee820 */ /* 0x000fe20000400000 */
[----:B------:R-:W-:Y:S02]  /*34b80*/  FMUL R19, R5, R18 ;  /* 0x0000001205137220 */ /* 0x000fe40000400000 */
[----:B------:R-:W-:Y:S01]  /*34b90*/  STL [R1+0x1f8], R25 ;  /* 0x0001f81901007387 */ /* 0x000fe20000100800 */
[----:B------:R-:W-:Y:S01]  /*34ba0*/  @!P6 FMUL R13, R13, 16777216 ;  /* 0x4b8000000d0de820 */ /* 0x000fe20000400000 */
[C---:B------:R-:W-:Y:S02]  /*34bb0*/  FMUL R18, R5.reuse, R17 ;  /* 0x0000001105127220 */ /* 0x040fe40000400000 */
[----:B------:R-:W-:Y:S01]  /*34bc0*/  STL [R1+0x1e8], R24 ;  /* 0x0001e81801007387 */ /* 0x000fe20000100800 */
        /* <DEDUP_REMOVED lines=13> */
[C---:B------:R-:W-:Y:S02]  /*34ca0*/  FMUL R13, R5.reuse, R12 ;  /* 0x0000000c050d7220 */ /* 0x040fe40000400000 */
[----:B------:R-:W-:Y:S01]  /*34cb0*/  STL [R1+0x15c], R19 ;  /* 0x00015c1301007387 */ /* 0x000fe20000100800 */
[----:B----4-:R-:W-:Y:S01]  /*34cc0*/  @!P6 FMUL R0, R0, 16777216 ;  /* 0x4b8000000000e820 */ /* 0x010fe20000400000 */
        /* <DEDUP_REMOVED lines=9> */
[C---:B------:R-:W-:Y:S02]  /*34d60*/  FMUL R9, R5.reuse, R8 ;  /* 0x0000000805097220 */ /* 0x040fe40000400000 */
[----:B------:R-:W-:Y:S01]  /*34d70*/  STL [R1+0x104], R15 ;  /* 0x0001040f01007387 */ /* 0x000fe20000100800 */
[C---:B------:R-:W-:Y:S01]  /*34d80*/  FMUL R8, R5.reuse, R0 ;  /* 0x0000000005087220 */ /* 0x040fe20000400000 */
[----:B------:R-:W-:-:S02]  /*34d90*/  FMUL R0, R5, R7 ;  /* 0x0000000705007220 */ /* 0x000fc40000400000 */
[----:B------:R-:W-:Y:S01]  /*34da0*/  STL [R1+0xf4], R14 ;  /* 0x0000f40e01007387 */ /* 0x000fe20000100800 */
[----:B------:R-:W-:-:S03]  /*34db0*/  FMUL R7, R5, R6 ;  /* 0x0000000605077220 */ /* 0x000fc60000400000 */
[----:B------:R-:W-:Y:S01]  /*34dc0*/  STL [R1+0xec], R13 ;  /* 0x0000ec0d01007387 */ /* 0x000fe20000100800 */
[----:B------:R-:W-:-:S03]  /*34dd0*/  FMUL R6, R5, R244 ;  /* 0x000000f405067220 */ /* 0x000fc60000400000 */
[----:B------:R-:W-:Y:S04]  /*34de0*/  STL [R1+0x4c], R12 ;  /* 0x00004c0c01007387 */ /* 0x000fe80000100800 */
[----:B------:R-:W-:Y:S04]  /*34df0*/  STL [R1+0x48], R11 ;  /* 0x0000480b01007387 */ /* 0x000fe80000100800 */
[----:B------:R-:W-:Y:S04]  /*34e00*/  STL [R1+0x44], R10 ;  /* 0x0000440a01007387 */ /* 0x000fe80000100800 */
[----:B------:R-:W-:Y:S04]  /*34e10*/  STL [R1+0x40], R9 ;  /* 0x0000400901007387 */ /* 0x000fe80000100800 */
[----:B------:R-:W-:Y:S04]  /*34e20*/  STL [R1+0x2c], R8 ;  /* 0x00002c0801007387 */ /* 0x000fe80000100800 */
[----:B------:R4:W-:Y:S04]  /*34e30*/  STL [R1+0x28], R0 ;  /* 0x0000280001007387 */ /* 0x0009e80000100800 */
[----:B------:R4:W-:Y:S04]  /*34e40*/  STL [R1+0x24], R7 ;  /* 0x0000240701007387 */ /* 0x0009e80000100800 */
        /* <DEDUP_REMOVED lines=10> */
[----:B0-----:R-:W4:Y:S04]  /*34ef0*/  LDL.LU R117, [R1+0x830] ;  /* 0x0008300001757983 */ /* 0x001f280000300800 */
[----:B-1----:R-:W4:Y:S04]  /*34f00*/  LDL.LU R116, [R1+0x828] ;  /* 0x0008280001747983 */ /* 0x002f280000300800 */
[----:B------:R-:W4:Y:S04]  /*34f10*/  LDL.LU R119, [R1+0x820] ;  /* 0x0008200001777983 */ /* 0x000f280000300800 */
[----:B------:R-:W4:Y:S04]  /*34f20*/  LDL.LU R118, [R1+0x818] ;  /* 0x0008180001767983 */ /* 0x000f280000300800 */
[----:B---3--:R-:W3:Y:S04]  /*34f30*/  LDL.LU R115, [R1+0x810] ;  /* 0x0008100001737983 */ /* 0x008ee80000300800 */
        /* <DEDUP_REMOVED lines=25> */
[----:B--2---:R-:W2:Y:S04]  /*350d0*/  LDL.LU R89, [R1+0x740] ;  /* 0x0007400001597983 */ /* 0x004ea80000300800 */
[----:B------:R-:W2:Y:S04]  /*350e0*/  LDL.LU R88, [R1+0x738] ;  /* 0x0007380001587983 */ /* 0x000ea80000300800 */
        /* <DEDUP_REMOVED lines=54> */
[----:B------:R-:W2:Y:S01]  /*35450*/  LDL.LU R33, [R1+0x170] ;  /* 0x0001700001217983 */ /* 0x000ea20000300800 */
[----:B------:R-:W-:-:S03]  /*35460*/  @!P6 FMUL R252, R252, 16777216 ;  /* 0x4b800000fcfce820 */ /* 0x000fc60000400000 */
[----:B------:R-:W2:Y:S01]  /*35470*/  LDL.LU R32, [R1+0x168] ;  /* 0x0001680001207983 */ /* 0x000ea20000300800 */
[----:B------:R-:W-:-:S03]  /*35480*/  @!P6 FMUL R248, R248, 16777216 ;  /* 0x4b800000f8f8e820 */ /* 0x000fc60000400000 */
[----:B------:R-:W2:Y:S01]  /*35490*/  LDL.LU R31, [R1+0x160] ;  /* 0x00016000011f7983 */ /* 0x000ea20000300800 */
[----:B------:R-:W-:-:S03]  /*354a0*/  FMUL R252, R5, R252 ;  /* 0x000000fc05fc7220 */ /* 0x000fc60000400000 */
[----:B------:R-:W2:Y:S01]  /*354b0*/  LDL.LU R30, [R1+0x158] ;  /* 0x00015800011e7983 */ /* 0x000ea20000300800 */
[----:B----4-:R-:W-:-:S03]  /*354c0*/  FMUL R0, R5, R248 ;  /* 0x000000f805007220 */ /* 0x010fc60000400000 */
        /* <DEDUP_REMOVED lines=25> */
[----:B------:R-:W-:-:S03]  /*35660*/  MOV R10, R249 ;  /* 0x000000f9000a7202 */ /* 0x000fc60000000f00 */
[----:B------:R-:W4:Y:S04]  /*35670*/  LDL.LU R244, [R1+0x88] ;  /* 0x0000880001f47983 */ /* 0x000f280000300800 */
[----:B------:R-:W4:Y:S04]  /*35680*/  LDL.LU R248, [R1+0x80] ;  /* 0x0000800001f87983 */ /* 0x000f280000300800 */
[----:B------:R-:W4:Y:S01]  /*35690*/  LDL.LU R249, [R1+0x78] ;  /* 0x0000780001f97983 */ /* 0x000f220000300800 */
[C---:B------:R-:W-:Y:S01]  /*356a0*/  FSETP.GEU.AND P4, PT, |R4|.reuse, 1.175494350822287508e-38, PT ;  /* 0x008000000400780b */ /* 0x040fe20003f8e200 */
[----:B------:R-:W-:-:S02]  /*356b0*/  @P0 FMUL R4, R4, 0.25 ;  /* 0x3e80000004040820 */ /* 0x000fc40000400000 */
[----:B------:R-:W4:Y:S10]  /*356c0*/  LDL.LU R250, [R1+0x68] ;  /* 0x0000680001fa7983 */ /* 0x000f340000300800 */
[----:B------:R-:W-:-:S06]  /*356d0*/  @!P4 FMUL R4, R4, 16777216 ;  /* 0x4b8000000404c820 */ /* 0x000fcc0000400000 */
[----:B------:R-:W0:Y:S01]  /*356e0*/  MUFU.RCP R4, R4 ;  /* 0x0000000400047308 */ /* 0x000e220000001000 */
[----:B------:R-:W-:Y:S01]  /*356f0*/  @!P4 FMUL R125, R125, 16777216 ;  /* 0x4b8000007d7dc820 */ /* 0x000fe20000400000 */
[----:B------:R-:W-:Y:S01]  /*35700*/  @!P4 FMUL R124, R124, 16777216 ;  /* 0x4b8000007c7cc820 */ /* 0x000fe20000400000 */
[----:B------:R-:W-:Y:S01]  /*35710*/  @!P4 FMUL R127, R127, 16777216 ;  /* 0x4b8000007f7fc820 */ /* 0x000fe20000400000 */
[----:B------:R-:W-:Y:S01]  /*35720*/  @!P4 FMUL R126, R126, 16777216 ;  /* 0x4b8000007e7ec820 */ /* 0x000fe20000400000 */
[----:B------:R-:W-:Y:S01]  /*35730*/  @!P4 FMUL R121, R121, 16777216 ;  /* 0x4b8000007979c820 */ /* 0x000fe20000400000 */
[----:B------:R-:W-:Y:S01]  /*35740*/  @!P4 FMUL R120, R120, 16777216 ;  /* 0x4b8000007878c820 */ /* 0x000fe20000400000 */
[----:B------:R-:W-:Y:S01]  /*35750*/  @!P4 FMUL R123, R123, 16777216 ;  /* 0x4b8000007b7bc820 */ /* 0x000fe20000400000 */
[C---:B0-----:R-:W-:Y:S01]  /*35760*/  FMUL R125, R4.reuse, R125 ;  /* 0x0000007d047d7220 */ /* 0x041fe20000400000 */
[C---:B------:R-:W-:Y:S01]  /*35770*/  FMUL R124, R4.reuse, R124 ;  /* 0x0000007c047c7220 */ /* 0x040fe20000400000 */
[C---:B------:R-:W-:Y:S01]  /*35780*/  FMUL R127, R4.reuse, R127 ;  /* 0x0000007f047f7220 */ /* 0x040fe20000400000 */
[----:B------:R-:W-:-:S02]  /*35790*/  FMUL R126, R4, R126 ;  /* 0x0000007e047e7220 */ /* 0x000fc40000400000 */
[----:B------:R0:W-:Y:S01]  /*357a0*/  STL [R1+0x574], R125 ;  /* 0x0005747d01007387 */ /* 0x0001e20000100800 */
[----:B------:R-:W-:Y:S01]  /*357b0*/  FMUL R121, R4, R121 ;  /* 0x0000007904797220 */ /* 0x000fe20000400000 */
[----:B------:R-:W-:Y:S01]  /*357c0*/  @!P4 FMUL R122, R122, 16777216 ;  /* 0x4b8000007a7ac820 */ /* 0x000fe20000400000 */
[C---:B------:R-:W-:Y:S01]  /*357d0*/  FMUL R120, R4.reuse, R120 ;  /* 0x0000007804787220 */ /* 0x040fe20000400000 */
[----:B------:R-:W-:Y:S01]  /*357e0*/  @!P4 FMUL R117, R117, 16777216 ;  /* 0x4b8000007575c820 */ /* 0x000fe20000400000 */
[----:B0-----:R-:W4:Y:S04]  /*357f0*/  LDL.LU R125, [R1+0x1b90] ;  /* 0x001b9000017d7983 */ /* 0x001f280000300800 */
[----:B------:R0:W-:Y:S01]  /*35800*/  STL [R1+0x570], R124 ;  /* 0x0005707c01007387 */ /* 0x0001e20000100800 */
[----:B------:R-:W-:Y:S01]  /*35810*/  FMUL R123, R4, R123 ;  /* 0x0000007b047b7220 */ /* 0x000fe20000400000 */
[----:B------:R-:W-:Y:S01]  /*35820*/  @!P4 FMUL R116, R116, 16777216 ;  /* 0x4b8000007474c820 */ /* 0x000fe20000400000 */
[C---:B------:R-:W-:Y:S01]  /*35830*/  FMUL R122, R4.reuse, R122 ;  /* 0x0000007a047a7220 */ /* 0x040fe20000400000 */
[----:B0-----:R-:W4:Y:S04]  /*35840*/  LDL.LU R124, [R1+0x1b8c] ;  /* 0x001b8c00017c7983 */ /* 0x001f280000300800 */
[----:B------:R0:W-:Y:S01]  /*35850*/  STL [R1+0x55c], R127 ;  /* 0x00055c7f01007387 */ /* 0x0001e20000100800 */
[----:B------:R-:W-:Y:S01]  /*35860*/  @!P4 FMUL R119, R119, 16777216 ;  /* 0x4b8000007777c820 */ /* 0x000fe20000400000 */
[----:B------:R-:W-:-:S02]  /*35870*/  FMUL R117, R4, R117 ;  /* 0x0000007504757220 */ /* 0x000fc40000400000 */
[----:B0-----:R-:W4:Y:S04]  /*35880*/  LDL.LU R127, [R1+0x1b88] ;  /* 0x001b8800017f7983 */ /* 0x001f280000300800 */
[----:B------:R0:W-:Y:S01]  /*35890*/  STL [R1+0x558], R126 ;  /* 0x0005587e01007387 */ /* 0x0001e20000100800 */
[----:B------:R-:W-:Y:S01]  /*358a0*/  @!P4 FMUL R118, R118, 16777216 ;  /* 0x4b8000007676c820 */ /* 0x000fe20000400000 */
[C---:B------:R-:W-:Y:S02]  /*358b0*/  FMUL R116, R4.reuse, R116 ;  /* 0x0000007404747220 */ /* 0x040fe40000400000 */
[----:B0-----:R-:W4:Y:S04]  /*358c0*/  LDL.LU R126, [R1+0x1b84] ;  /* 0x001b8400017e7983 */ /* 0x001f280000300800 */
[----:B------:R0:W-:Y:S01]  /*358d0*/  STL [R1+0x554], R121 ;  /* 0x0005547901007387 */ /* 0x0001e20000100800 */
[----:B---3--:R-:W-:Y:S01]  /*358e0*/  @!P4 FMUL R115, R115, 16777216 ;  /* 0x4b8000007373c820 */ /* 0x008fe20000400000 */
[----:B------:R-:W-:-:S02]  /*358f0*/  FMUL R119, R4, R119 ;  /* 0x0000007704777220 */ /* 0x000fc40000400000 */
[----:B0-----:R-:W3:Y:S04]  /*35900*/  LDL.LU R121, [R1+0x1b80] ;  /* 0x001b800001797983 */ /* 0x001ee80000300800 */
[----:B------:R0:W-:Y:S01]  /*35910*/  STL [R1+0x550], R120 ;  /* 0x0005507801007387 */ /* 0x0001e20000100800 */
[----:B------:R-:W-:Y:S01]  /*35920*/  @!P4 FMUL R114, R114, 16777216 ;  /* 0x4b8000007272c820 */ /* 0x000fe20000400000 */
[C---:B------:R-:W-:Y:S02]  /*35930*/  FMUL R118, R4.reuse, R118 ;  /* 0x0000007604767220 */ /* 0x040fe40000400000 */
[----:B0-----:R-:W3:Y:S04]  /*35940*/  LDL.LU R120, [R1+0x1b7c] ;  /* 0x001b7c0001787983 */ /* 0x001ee80000300800 */
[----:B------:R0:W-:Y:S01]  /*35950*/  STL [R1+0x53c], R123 ;  /* 0x00053c7b01007387 */ /* 0x0001e20000100800 */
[----:B------:R-:W-:Y:S01]  /*35960*/  @!P4 FMUL R113, R113, 16777216 ;  /* 0x4b8000007171c820 */ /* 0x000fe20000400000 */
        /* <DEDUP_REMOVED lines=95> */
[----:B--2---:R-:W-:Y:S01]  /*35f60*/  @!P4 FMUL R89, R89, 16777216 ;  /* 0x4b8000005959c820 */ /* 0x004fe20000400000 */
[----:B------:R-:W-:-:S02]  /*35f70*/  FMUL R91, R4, R91 ;  /* 0x0000005b045b7220 */ /* 0x000fc40000400000 */
[----:B0-----:R-:W2:Y:S04]  /*35f80*/  LDL.LU R97, [R1+0x1b18] ;  /* 0x001b180001617983 */ /* 0x001ea80000300800 */
[----:B------:R0:W-:Y:S01]  /*35f90*/  STL [R1+0x460], R96 ;  /* 0x0004606001007387 */ /* 0x0001e20000100800 */
[----:B------:R-:W-:Y:S01]  /*35fa0*/  @!P4 FMUL R88, R88, 16777216 ;  /* 0x4b8000005858c820 */ /* 0x000fe20000400000 */
[C---:B------:R-:W-:Y:S02]  /*35fb0*/  FMUL R90, R4.reuse, R90 ;  /* 0x0000005a045a7220 */ /* 0x040fe40000400000 */
[----:B0-----:R-:W3:Y:S04]  /*35fc0*/  LDL.LU R96, [R1+0x1b14] ;  /* 0x001b140001607983 */ /* 0x001ee80000300800 */
[----:B------:R0:W-:Y:S01]  /*35fd0*/  STL [R1+0x45c], R95 ;  /* 0x00045c5f01007387 */ /* 0x0001e20000100800 */
[----:B------:R-:W-:Y:S01]  /*35fe0*/  @!P4 FMUL R87, R87, 16777216 ;  /* 0x4b8000005757c820 */ /* 0x000fe20000400000 */
[----:B------:R-:W-:-:S02]  /*35ff0*/  FMUL R89, R4, R89 ;  /* 0x0000005904597220 */ /* 0x000fc40000400000 */
[----:B0-----:R-:W2:Y:S04]  /*36000*/  LDL.LU R95, [R1+0x1b10] ;  /* 0x001b1000015f7983 */ /* 0x001ea80000300800 */
[----:B------:R0:W-:Y:S01]  /*36010*/  STL [R1+0x458], R94 ;  /* 0x0004585e01007387 */ /* 0x0001e20000100800 */
[----:B------:R-:W-:Y:S01]  /*36020*/  @!P4 FMUL R86, R86, 16777216 ;  /* 0x4b8000005656c820 */ /* 0x000fe20000400000 */
[C---:B------:R-:W-:Y:S02]  /*36030*/  FMUL R88, R4.reuse, R88 ;  /* 0x0000005804587220 */ /* 0x040fe40000400000 */
[----:B0-----:R-:W2:Y:S04]  /*36040*/  LDL.LU R94, [R1+0x1b0c] ;  /* 0x001b0c00015e7983 */ /* 0x001ea80000300800 */
[----:B------:R0:W-:Y:S01]  /*36050*/  STL [R1+0x438], R93 ;  /* 0x0004385d01007387 */ /* 0x0001e20000100800 */
[----:B------:R-:W-:Y:S01]  /*36060*/  @!P4 FMUL R85, R85, 16777216 ;  /* 0x4b8000005555c820 */ /* 0x000fe20000400000 */
[----:B------:R-:W-:-:S02]  /*36070*/  FMUL R87, R4, R87 ;  /* 0x0000005704577220 */ /* 0x000fc40000400000 */
[----:B0-----:R-:W3:Y:S04]  /*36080*/  LDL.LU R93, [R1+0x1b08] ;  /* 0x001b0800015d7983 */ /* 0x001ee80000300800 */
        /* <DEDUP_REMOVED lines=221> */
[----:B----4-:R-:W-:Y:S01]  /*36e60*/  @!P4 FMUL R29, R29, 16777216 ;  /* 0x4b8000001d1dc820 */ /* 0x010fe20000400000 */
[----:B------:R-:W-:-:S02]  /*36e70*/  FMUL R31, R4, R31 ;  /* 0x0000001f041f7220 */ /* 0x000fc40000400000 */
[----:B0-----:R-:W4:Y:S04]  /*36e80*/  LDL.LU R37, [R1+0x1a28] ;  /* 0x001a280001257983 */ /* 0x001f280000300800 */
[----:B------:R0:W-:Y:S01]  /*36e90*/  STL [R1+0x180], R36 ;  /* 0x0001802401007387 */ /* 0x0001e20000100800 */
[----:B------:R-:W-:Y:S01]  /*36ea0*/  @!P4 FMUL R5, R5, 16777216 ;  /* 0x4b8000000505c820 */ /* 0x000fe20000400000 */
[C---:B------:R-:W-:Y:S02]  /*36eb0*/  FMUL R30, R4.reuse, R30 ;  /* 0x0000001e041e7220 */ /* 0x040fe40000400000 */
[----:B0-----:R-:W3:Y:S04]  /*36ec0*/  LDL.LU R36, [R1+0x1a24] ;  /* 0x001a240001247983 */ /* 0x001ee80000300800 */
[----:B------:R0:W-:Y:S01]  /*36ed0*/  STL [R1+0x178], R35 ;  /* 0x0001782301007387 */ /* 0x0001e20000100800 */
[C---:B------:R-:W-:Y:S01]  /*36ee0*/  FMUL R29, R4.reuse, R29 ;  /* 0x0000001d041d7220 */ /* 0x040fe20000400000 */
[----:B------:R-:W-:-:S02]  /*36ef0*/  FMUL R5, R4, R5 ;  /* 0x0000000504057220 */ /* 0x000fc40000400000 */
[----:B0-----:R-:W2:Y:S04]  /*36f00*/  LDL.LU R35, [R1+0x1a20] ;  /* 0x001a200001237983 */ /* 0x001ea80000300800 */
[----:B------:R0:W-:Y:S01]  /*36f10*/  STL [R1+0x174], R34 ;  /* 0x0001742201007387 */ /* 0x0001e20000100800 */
[----:B------:R-:W-:Y:S01]  /*36f20*/  @!P4 FMUL R247, R247, 16777216 ;  /* 0x4b800000f7f7c820 */ /* 0x000fe20000400000 */
[----:B------:R-:W-:Y:S02]  /*36f30*/  @!P4 FMUL R22, R22, 16777216 ;  /* 0x4b8000001616c820 */ /* 0x000fe40000400000 */
[----:B0-----:R-:W2:Y:S04]  /*36f40*/  LDL.LU R34, [R1+0x1a1c] ;  /* 0x001a1c0001227983 */ /* 0x001ea80000300800 */
[----:B------:R0:W-:Y:S01]  /*36f50*/  STL [R1+0x16c], R33 ;  /* 0x00016c2101007387 */ /* 0x0001e20000100800 */
[----:B------:R-:W-:-:S03]  /*36f60*/  @!P4 FMUL R19, R19, 16777216 ;  /* 0x4b8000001313c820 */ /* 0x000fc60000400000 */
[----:B0-----:R-:W4:Y:S04]  /*36f70*/  LDL.LU R33, [R1+0x1a18] ;  /* 0x001a180001217983 */ /* 0x001f280000300800 */
[----:B------:R0:W-:Y:S01]  /*36f80*/  STL [R1+0x168], R32 ;  /* 0x0001682001007387 */ /* 0x0001e20000100800 */
[----:B------:R-:W-:Y:S01]  /*36f90*/  @!P4 FMUL R18, R18, 16777216 ;  /* 0x4b8000001212c820 */ /* 0x000fe20000400000 */
[----:B------:R-:W-:Y:S02]  /*36fa0*/  FMUL R247, R4, R247 ;  /* 0x000000f704f77220 */ /* 0x000fe40000400000 */
[----:B0-----:R-:W3:Y:S04]  /*36fb0*/  LDL.LU R32, [R1+0x1a14] ;  /* 0x001a140001207983 */ /* 0x001ee80000300800 */
[----:B------:R0:W-:Y:S01]  /*36fc0*/  STL [R1+0x160], R31 ;  /* 0x0001601f01007387 */ /* 0x0001e20000100800 */
[----:B------:R-:W-:Y:S01]  /*36fd0*/  @!P4 FMUL R15, R15, 16777216 ;  /* 0x4b8000000f0fc820 */ /* 0x000fe20000400000 */
[----:B------:R-:W-:-:S02]  /*36fe0*/  @!P4 FMUL R14, R14, 16777216 ;  /* 0x4b8000000e0ec820 */ /* 0x000fc40000400000 */
[----:B0-----:R-:W2:Y:S04]  /*36ff0*/  LDL.LU R31, [R1+0x1a10] ;  /* 0x001a1000011f7983 */ /* 0x001ea80000300800 */
[----:B------:R0:W-:Y:S01]  /*37000*/  STL [R1+0x158], R30 ;  /* 0x0001581e01007387 */ /* 0x0001e20000100800 */
[C---:B------:R-:W-:Y:S01]  /*37010*/  FMUL R19, R4.reuse, R19 ;  /* 0x0000001304137220 */ /* 0x040fe20000400000 */
[C---:B------:R-:W-:Y:S02]  /*37020*/  FMUL R18, R4.reuse, R18 ;  /* 0x0000001204127220 */ /* 0x040fe40000400000 */
[----:B0-----:R-:W2:Y:S04]  /*37030*/  LDL.LU R30, [R1+0x1a0c] ;  /* 0x001a0c00011e7983 */ /* 0x001ea80000300800 */
[----:B------:R0:W-:Y:S01]  /*37040*/  STL [R1+0x14c], R29 ;  /* 0x00014c1d01007387 */ /* 0x0001e20000100800 */
[----:B------:R-:W-:Y:S01]  /*37050*/  @!P4 FMUL R11, R11, 16777216 ;  /* 0x4b8000000b0bc820 */ /* 0x000fe20000400000 */
[----:B------:R-:W-:-:S02]  /*37060*/  FMUL R15, R4, R15 ;  /* 0x0000000f040f7220 */ /* 0x000fc40000400000 */
[----:B0-----:R-:W4:Y:S04]  /*37070*/  LDL.LU R29, [R1+0x1a08] ;  /* 0x001a0800011d7983 */ /* 0x001f280000300800 */
[----:B------:R0:W-:Y:S01]  /*37080*/  STL [R1+0x148], R5 ;  /* 0x0001480501007387 */ /* 0x0001e20000100800 */
[----:B------:R-:W-:-:S03]  /*37090*/  FMUL R14, R4, R14 ;  /* 0x0000000e040e7220 */ /* 0x000fc60000400000 */
[----:B------:R-:W-:Y:S01]  /*370a0*/  STL [R1+0x13c], R247 ;  /* 0x00013cf701007387 */ /* 0x000fe20000100800 */
[C---:B0-----:R-:W-:Y:S01]  /*370b0*/  FMUL R5, R4.reuse, R22 ;  /* 0x0000001604057220 */ /* 0x041fe20000400000 */
[----:B------:R-:W-:-:S04]  /*370c0*/  FMUL R11, R4, R11 ;  /* 0x0000000b040b7220 */ /* 0x000fc80000400000 */
[----:B------:R0:W-:Y:S01]  /*370d0*/  STL [R1+0x134], R5 ;  /* 0x0001340501007387 */ /* 0x0001e20000100800 */
[----:B------:R-:W-:Y:S01]  /*370e0*/  @!P4 FMUL R28, R28, 16777216 ;  /* 0x4b8000001c1cc820 */ /* 0x000fe20000400000 */
[----:B------:R-:W-:Y:S02]  /*370f0*/  @!P4 FMUL R27, R27, 16777216 ;  /* 0x4b8000001b1bc820 */ /* 0x000fe40000400000 */
[----:B0-----:R-:W2:Y:S04]  /*37100*/  LDL.LU R5, [R1+0x874] ;  /* 0x0008740001057983 */ /* 0x001ea80000300800 */
[----:B------:R0:W-:Y:S04]  /*37110*/  STL [R1+0x12c], R19 ;  /* 0x00012c1301007387 */ /* 0x0001e80000100800 */
[----:B------:R1:W-:Y:S04]  /*37120*/  STL [R1+0x124], R18 ;  /* 0x0001241201007387 */ /* 0x0003e80000100800 */
[----:B------:R-:W3:Y:S04]  /*37130*/  LDL.LU R22, [R1+0x870] ;  /* 0x0008700001167983 */ /* 0x000ee80000300800 */
[----:B------:R1:W-:Y:S01]  /*37140*/  STL [R1+0x11c], R15 ;  /* 0x00011c0f01007387 */ /* 0x0003e20000100800 */
[----:B------:R-:W-:-:S03]  /*37150*/  @!P4 FMUL R26, R26, 16777216 ;  /* 0x4b8000001a1ac820 */ /* 0x000fc60000400000 */
[----:B------:R1:W-:Y:S01]  /*37160*/  STL [R1+0x118], R14 ;  /* 0x0001180e01007387 */ /* 0x0003e20000100800 */
[----:B------:R-:W-:-:S03]  /*37170*/  FMUL R28, R4, R28 ;  /* 0x0000001c041c7220 */ /* 0x000fc60000400000 */
[----:B0-----:R-:W4:Y:S01]  /*37180*/  LDL.LU R19, [R1+0x6c] ;  /* 0x00006c0001137983 */ /* 0x001f220000300800 */
[----:B------:R-:W-:-:S03]  /*37190*/  @!P4 FMUL R25, R25, 16777216 ;  /* 0x4b8000001919c820 */ /* 0x000fc60000400000 */
[----:B------:R0:W-:Y:S01]  /*371a0*/  STL [R1+0x10c], R11 ;  /* 0x00010c0b01007387 */ /* 0x0001e20000100800 */
[----:B------:R-:W-:-:S03]  /*371b0*/  FMUL R27, R4, R27 ;  /* 0x0000001b041b7220 */ /* 0x000fc60000400000 */
[----:B-1----:R-:W2:Y:S01]  /*371c0*/  LDL.LU R18, [R1+0x60] ;  /* 0x0000600001127983 */ /* 0x002ea20000300800 */
[----:B------:R-:W-:-:S03]  /*371d0*/  MOV R247, R10 ;  /* 0x0000000a00f77202 */ /* 0x000fc60000000f00 */
[----:B------:R-:W2:Y:S01]  /*371e0*/  LDL.LU R15, [R1+0x5c] ;  /* 0x00005c00010f7983 */ /* 0x000ea20000300800 */
[----:B------:R-:W-:Y:S01]  /*371f0*/  @!P4 FMUL R24, R24, 16777216 ;  /* 0x4b8000001818c820 */ /* 0x000fe20000400000 */
[----:B------:R-:W-:Y:S02]  /*37200*/  FMUL R26, R4, R26 ;  /* 0x0000001a041a7220 */ /* 0x000fe40000400000 */
[----:B------:R-:W2:Y:S01]  /*37210*/  LDL.LU R14, [R1+0x50] ;  /* 0x00005000010e7983 */ /* 0x000ea20000300800 */
[----:B------:R-:W-:-:S03]  /*37220*/  @!P4 FMUL R23, R23, 16777216 ;  /* 0x4b8000001717c820 */ /* 0x000fc60000400000 */
[----:B0-----:R-:W2:Y:S01]  /*37230*/  LDL.LU R11, [R1+0x1c] ;  /* 0x00001c00010b7983 */ /* 0x001ea20000300800 */
[----:B------:R-:W-:-:S03]  /*37240*/  FMUL R25, R4, R25 ;  /* 0x0000001904197220 */ /* 0x000fc60000400000 */
[----:B------:R-:W2:Y:S01]  /*37250*/  LDL.LU R10, [R1+0x4] ;  /* 0x00000400010a7983 */ /* 0x000ea20000300800 */
[----:B------:R-:W-:-:S03]  /*37260*/  @!P4 FMUL R21, R21, 16777216 ;  /* 0x4b8000001515c820 */ /* 0x000fc60000400000 */
[----:B------:R0:W-:Y:S01]  /*37270*/  STL [R1+0x108], R28 ;  /* 0x0001081c01007387 */ /* 0x0001e20000100800 */
[----:B------:R-:W-:Y:S01]  /*37280*/  FMUL R24, R4, R24 ;  /* 0x0000001804187220 */ /* 0x000fe20000400000 */
[----:B------:R-:W-:Y:S01]  /*37290*/  @!P4 FMUL R20, R20, 16777216 ;  /* 0x4b8000001414c820 */ /* 0x000fe20000400000 */
[C---:B------:R-:W-:Y:S01]  /*372a0*/  FMUL R23, R4.reuse, R23 ;  /* 0x0000001704177220 */ /* 0x040fe20000400000 */
[----:B------:R-:W-:Y:S01]  /*372b0*/  @!P4 FMUL R17, R17, 16777216 ;  /* 0x4b8000001111c820 */ /* 0x000fe20000400000 */
[----:B0-----:R-:W2:Y:S04]  /*372c0*/  LDL.LU R28, [R1+0x1a04] ;  /* 0x001a0400011c7983 */ /* 0x001ea80000300800 */
[----:B------:R0:W-:Y:S01]  /*372d0*/  STL [R1+0xfc], R27 ;  /* 0x0000fc1b01007387 */ /* 0x0001e20000100800 */
[----:B------:R-:W-:Y:S01]  /*372e0*/  FMUL R21, R4, R21 ;  /* 0x0000001504157220 */ /* 0x000fe20000400000 */
[----:B------:R-:W-:Y:S01]  /*372f0*/  @!P4 FMUL R16, R16, 16777216 ;  /* 0x4b8000001010c820 */ /* 0x000fe20000400000 */
[C---:B------:R-:W-:Y:S01]  /*37300*/  FMUL R20, R4.reuse, R20 ;  /* 0x0000001404147220 */ /* 0x040fe20000400000 */
[----:B0-----:R-:W2:Y:S04]  /*37310*/  LDL.LU R27, [R1+0x1a00] ;  /* 0x001a0000011b7983 */ /* 0x001ea80000300800 */
        /* <DEDUP_REMOVED lines=22> */
[----:B------:R-:W-:Y:S02]  /*37480*/  FMUL R8, R4, R8 ;  /* 0x0000000804087220 */ /* 0x000fe40000400000 */
        /* <DEDUP_REMOVED lines=14> */
[C---:B------:R-:W-:Y:S01]  /*37570*/  FMUL R248, R4.reuse, R248 ;  /* 0x000000f804f87220 */ /* 0x040fe20000400000 */
[----:B------:R-:W-:Y:S02]  /*37580*/  FMUL R249, R4, R249 ;  /* 0x000000f904f97220 */ /* 0x000fe40000400000 */
[----:B0-----:R-:W2:Y:S04]  /*37590*/  LDL.LU R12, [R1+0x19d8] ;  /* 0x0019d800010c7983 */ /* 0x001ea80000300800 */
[----:B------:R0:W-:Y:S04]  /*375a0*/  STL [R1+0x38], R9 ;  /* 0x0000380901007387 */ /* 0x0001e80000100800 */
        /* <DEDUP_REMOVED lines=12> */
[----:B0-----:R-:W2:Y:S01]  /*37670*/  LDL.LU R249, [R1+0x19bc] ;  /* 0x0019bc0001f97983 */ /* 0x001ea20000300800 */
[C---:B------:R-:W-:Y:S01]  /*37680*/  FSETP.GEU.AND P1, PT, |R3|.reuse, 1.175494350822287508e-38, PT ;  /* 0x008000000300780b */ /* 0x040fe20003f2e200 */
[----:B------:R-:W-:Y:S01]  /*37690*/  @P3 FMUL R3, R3, 0.25 ;  /* 0x3e80000003033820 */ /* 0x000fe20000400000 */
[----:B------:R-:W-:Y:S01]  /*376a0*/  @!P4 FMUL R251, R251, 16777216 ;  /* 0x4b800000fbfbc820 */ /* 0x000fe20000400000 */
[----:B------:R-:W-:-:S03]  /*376b0*/  @!P4 FMUL R250, R250, 16777216 ;  /* 0x4b800000fafac820 */ /* 0x000fc60000400000 */
[C---:B------:R-:W-:Y:S01]  /*376c0*/  FMUL R251, R4.reuse, R251 ;  /* 0x000000fb04fb7220 */ /* 0x040fe20000400000 */
[----:B------:R-:W-:-:S06]  /*376d0*/  FMUL R250, R4, R250 ;  /* 0x000000fa04fa7220 */ /* 0x000fcc0000400000 */
[----:B------:R-:W-:Y:S01]  /*376e0*/  @!P1 FMUL R3, R3, 16777216 ;  /* 0x4b80000003039820 */ /* 0x000fe20000400000 */
[----:B------:R-:W-:-:S03]  /*376f0*/  FSETP.GEU.AND P5, PT, |R2|, 1.175494350822287508e-38, PT ;  /* 0x008000000200780b */ /* 0x000fc60003fae200 */
[----:B------:R0:W1:Y:S01]  /*37700*/  MUFU.RCP R4, R3 ;  /* 0x0000000300047308 */ /* 0x0000620000001000 */
[----:B------:R-:W-:Y:S01]  /*37710*/  @!P1 FMUL R247, R247, 16777216 ;  /* 0x4b800000f7f79820 */ /* 0x000fe20000400000 */
[----:B------:R-:W-:-:S04]  /*37720*/  @P2 FMUL R2, R2, 0.25 ;  /* 0x3e80000002022820 */ /* 0x000fc80000400000 */
[----:B0-----:R-:W-:-:S04]  /*37730*/  MOV R3, R247 ;  /* 0x000000f700037202 */ /* 0x001fc80000000f00 */
[----:B---3--:R-:W-:Y:S01]  /*37740*/  @!P5 FMUL R22, R22, 16777216 ;  /* 0x4b8000001616d820 */ /* 0x008fe20000400000 */
[----:B------:R-:W-:Y:S01]  /*37750*/  @!P5 FMUL R2, R2, 16777216 ;  /* 0x4b8000000202d820 */ /* 0x000fe20000400000 */
[----:B----4-:R-:W-:-:S03]  /*37760*/  @!P1 FMUL R19, R19, 16777216 ;  /* 0x4b80000013139820 */ /* 0x010fc60000400000 */
[----:B------:R0:W3:Y:S01]  /*37770*/  MUFU.RCP R247, R2 ;  /* 0x0000000200f77308 */ /* 0x0000e20000001000 */
[----:B-1----:R-:W-:Y:S01]  /*37780*/  FMUL R3, R4, R3 ;  /* 0x0000000304037220 */ /* 0x002fe20000400000 */
[----:B--2---:R-:W-:Y:S01]  /*37790*/  @!P1 FMUL R18, R18, 16777216 ;  /* 0x4b80000012129820 */ /* 0x004fe20000400000 */
[----:B0-----:R-:W-:Y:S02]  /*377a0*/  MOV R2, R22 ;  /* 0x0000001600027202 */ /* 0x001fe40000000f00 */
[----:B------:R-:W2:Y:S04]  /*377b0*/  LDL.LU R22, [R1+0x19b8] ;  /* 0x0019b80001167983 */ /* 0x000ea80000300800 */
[----:B------:R0:W-:Y:S01]  /*377c0*/  STL [R1+0x49c], R3 ;  /* 0x00049c0301007387 */ /* 0x0001e20000100800 */
[----:B------:R-:W-:Y:S01]  /*377d0*/  @!P1 FMUL R15, R15, 16777216 ;  /* 0x4b8000000f0f9820 */ /* 0x000fe20000400000 */
[----:B0-----:R-:W-:-:S02]  /*377e0*/  FMUL R3, R4, R19 ;  /* 0x0000001304037220 */ /* 0x001fc40000400000 */
[----:B------:R-:W4:Y:S04]  /*377f0*/  LDL.LU R19, [R1+0x19b4] ;  /* 0x0019b40001137983 */ /* 0x000f280000300800 */
[----:B------:R0:W-:Y:S01]  /*37800*/  STL [R1+0x494], R3 ;  /* 0x0004940301007387 */ /* 0x0001e20000100800 */
[----:B------:R-:W-:Y:S01]  /*37810*/  @!P1 FMUL R14, R14, 16777216 ;  /* 0x4b8000000e0e9820 */ /* 0x000fe20000400000 */
[C---:B0-----:R-:W-:Y:S02]  /*37820*/  FMUL R3, R4.reuse, R18 ;  /* 0x0000001204037220 */ /* 0x041fe40000400000 */
[----:B------:R-:W3:Y:S04]  /*37830*/  LDL.LU R18, [R1+0x19b0] ;  /* 0x0019b00001127983 */ /* 0x000ee80000300800 */
[----:B------:R0:W-:Y:S01]  /*37840*/  STL [R1+0x474], R3 ;  /* 0x0004740301007387 */ /* 0x0001e20000100800 */
[----:B------:R-:W-:Y:S01]  /*37850*/  @!P1 FMUL R11, R11, 16777216 ;  /* 0x4b8000000b0b9820 */ /* 0x000fe20000400000 */
[----:B0-----:R-:W-:-:S02]  /*37860*/  FMUL R3, R4, R15 ;  /* 0x0000000f04037220 */ /* 0x001fc40000400000 */
[----:B------:R-:W2:Y:S04]  /*37870*/  LDL.LU R15, [R1+0x19ac] ;  /* 0x0019ac00010f7983 */ /* 0x000ea80000300800 */
[----:B------:R0:W-:Y:S01]  /*37880*/  STL [R1+0x470], R3 ;  /* 0x0004700301007387 */ /* 0x0001e20000100800 */
[----:B------:R-:W-:Y:S01]  /*37890*/  @!P1 FMUL R10, R10, 16777216 ;  /* 0x4b8000000a0a9820 */ /* 0x000fe20000400000 */
[C---:B0-----:R-:W-:Y:S02]  /*378a0*/  FMUL R3, R4.reuse, R14 ;  /* 0x0000000e04037220 */ /* 0x041fe40000400000 */
[----:B------:R-:W4:Y:S04]  /*378b0*/  LDL.LU R14, [R1+0x19a8] ;  /* 0x0019a800010e7983 */ /* 0x000f280000300800 */
[----:B------:R0:W-:Y:S02]  /*378c0*/  STL [R1+0x46c], R3 ;  /* 0x00046c0301007387 */ /* 0x0001e40000100800 */
[----:B0-----:R-:W-:-:S02]  /*378d0*/  FMUL R3, R4, R11 ;  /* 0x0000000b04037220 */ /* 0x001fc40000400000 */
[----:B------:R-:W3:Y:S04]  /*378e0*/  LDL.LU R11, [R1+0x19a4] ;  /* 0x0019a400010b7983 */ /* 0x000ee80000300800 */
[----:B------:R0:W-:Y:S02]  /*378f0*/  STL [R1+0x464], R3 ;  /* 0x0004640301007387 */ /* 0x0001e40000100800 */
[----:B0-----:R-:W-:Y:S02]  /*37900*/  FMUL R3, R4, R10 ;  /* 0x0000000a04037220 */ /* 0x001fe40000400000 */
[----:B------:R-:W2:Y:S04]  /*37910*/  LDL.LU R10, [R1+0x19a0] ;  /* 0x0019a000010a7983 */ /* 0x000ea80000300800 */
[----:B------:R0:W-:Y:S01]  /*37920*/  STL [R1+0x444], R3 ;  /* 0x0004440301007387 */ /* 0x0001e20000100800 */
[----:B------:R-:W-:Y:S01]  /*37930*/  @!P1 FMUL R20, R20, 16777216 ;  /* 0x4b80000014149820 */ /* 0x000fe20000400000 */
        /* <DEDUP_REMOVED lines=10> */
[----:B------:R-:W-:-:S04]  /*379e0*/  @!P1 FMUL R7, R7, 16777216 ;  /* 0x4b80000007079820 */ /* 0x000fc80000400000 */
[----:B------:R-:W-:Y:S01]  /*379f0*/  FMUL R7, R4, R7 ;  /* 0x0000000704077220 */ /* 0x000fe20000400000 */
[----:B------:R-:W-:Y:S01]  /*37a00*/  @!P1 FMUL R6, R6, 16777216 ;  /* 0x4b80000006069820 */ /* 0x000fe20000400000 */
[----:B------:R-:W-:-:S04]  /*37a10*/  @!P1 FMUL R244, R244, 16777216 ;  /* 0x4b800000f4f49820 */ /* 0x000fc80000400000 */
[----:B------:R-:W-:Y:S01]  /*37a20*/  FMUL R244, R4, R244 ;  /* 0x000000f404f47220 */ /* 0x000fe20000400000 */
[----:B------:R-:W-:-:S04]  /*37a30*/  @!P1 FMUL R248, R248, 16777216 ;  /* 0x4b800000f8f89820 */ /* 0x000fc80000400000 */
[----:B------:R-:W-:Y:S01]  /*37a40*/  FMUL R248, R4, R248 ;  /* 0x000000f804f87220 */ /* 0x000fe20000400000 */
[----:B------:R-:W-:-:S04]  /*37a50*/  @!P1 FMUL R249, R249, 16777216 ;  /* 0x4b800000f9f99820 */ /* 0x000fc80000400000 */
[----:B0-----:R-:W-:-:S05]  /*37a60*/  FMUL R3, R4, R249 ;  /* 0x000000f904037220 */ /* 0x001fca0000400000 */
[----:B------:R0:W-:Y:S04]  /*37a70*/  STL [R1+0x440], R3 ;  /* 0x0004400301007387 */ /* 0x0001e80000100800 */
[----:B------:R-:W-:Y:S01]  /*37a80*/  STL [R1+0x43c], R248 ;  /* 0x00043cf801007387 */ /* 0x000fe20000100800 */
[----:B0-----:R-:W-:-:S03]  /*37a90*/  FMUL R3, R4, R6 ;  /* 0x0000000604037220 */ /* 0x001fc60000400000 */
[----:B------:R-:W-:Y:S01]  /*37aa0*/  STL [R1+0x434], R244 ;  /* 0x000434f401007387 */ /* 0x000fe20000100800 */
[----:B------:R-:W-:-:S03]  /*37ab0*/  FMUL R6, R4, R8 ;  /* 0x0000000804067220 */ /* 0x000fc60000400000 */
[----:B------:R0:W-:Y:S04]  /*37ac0*/  STL [R1+0x414], R3 ;  /* 0x0004140301007387 */ /* 0x0001e80000100800 */
[----:B------:R1:W-:Y:S01]  /*37ad0*/  STL [R1+0x410], R7 ;  /* 0x0004100701007387 */ /* 0x0003e20000100800 */
[----:B0-----:R-:W-:-:S03]  /*37ae0*/  FMUL R3, R4, R9 ;  /* 0x0000000904037220 */ /* 0x001fc60000400000 */
[----:B------:R0:W-:Y:S01]  /*37af0*/  STL [R1+0x408], R6 ;  /* 0x0004080601007387 */ /* 0x0001e20000100800 */
[----:B-1----:R-:W-:-:S03]  /*37b00*/  FMUL R7, R4, R12 ;  /* 0x0000000c04077220 */ /* 0x002fc60000400000 */
        /* <DEDUP_REMOVED lines=9> */
[----:B------:R-:W-:Y:S01]  /*37ba0*/  @!P1 FMUL R29, R29, 16777216 ;  /* 0x4b8000001d1d9820 */ /* 0x000fe20000400000 */
[C---:B0-----:R-:W-:Y:S02]  /*37bb0*/  FMUL R3, R4.reuse, R21 ;  /* 0x0000001504037220 */ /* 0x041fe40000400000 */
[----:B------:R0:W-:Y:S01]  /*37bc0*/  STL [R1+0x3b4], R6 ;  /* 0x0003b40601007387 */ /* 0x0001e20000100800 */
[----:B-1----:R-:W-:-:S03]  /*37bd0*/  FMUL R7, R4, R24 ;  /* 0x0000001804077220 */ /* 0x002fc60000400000 */
[----:B------:R1:W-:Y:S01]  /*37be0*/  STL [R1+0x3b0], R3 ;  /* 0x0003b00301007387 */ /* 0x0003e20000100800 */
[----:B------:R-:W-:Y:S01]  /*37bf0*/  @!P1 FMUL R32, R32, 16777216 ;  /* 0x4b80000020209820 */ /* 0x000fe20000400000 */
[----:B------:R-:W-:Y:S01]  /*37c00*/  @!P1 FMUL R33, R33, 16777216 ;  /* 0x4b80000021219820 */ /* 0x000fe20000400000 */
[C---:B0-----:R-:W-:Y:S01]  /*37c10*/  FMUL R6, R4.reuse, R25 ;  /* 0x0000001904067220 */ /* 0x041fe20000400000 */
        /* <DEDUP_REMOVED lines=140> */
[----:B0-----:R-:W-:-:S03]  /*384e0*/  FMUL R6, R4, R123 ;  /* 0x0000007b04067220 */ /* 0x001fc60000400000 */
[----:B------:R0:W-:Y:S01]  /*384f0*/  STL [R1+0x78], R7 ;  /* 0x0000780701007387 */ /* 0x0001e20000100800 */
[----:B-1----:R-:W-:-:S03]  /*38500*/  FMUL R3, R4, R126 ;  /* 0x0000007e04037220 */ /* 0x002fc60000400000 */
[----:B------:R-:W4:Y:S04]  /*38510*/  LDL.LU R25, [R1+0xd4] ;  /* 0x0000d40001197983 */ /* 0x000f280000300800 */
[----:B------:R-:W-:Y:S04]  /*38520*/  STL [R1+0x74], R6 ;  /* 0x0000740601007387 */ /* 0x000fe80000100800 */
[----:B------:R-:W4:Y:S04]  /*38530*/  LDL.LU R24, [R1+0xd0] ;  /* 0x0000d00001187983 */ /* 0x000f280000300800 */
[----:B------:R1:W-:Y:S04]  /*38540*/  STL [R1+0x68], R3 ;  /* 0x0000680301007387 */ /* 0x0003e80000100800 */
[----:B------:R-:W4:Y:S04]  /*38550*/  LDL.LU R20, [R1+0xbc] ;  /* 0x0000bc0001147983 */ /* 0x000f280000300800 */
[----:B------:R-:W4:Y:S04]  /*38560*/  LDL.LU R16, [R1+0xb8] ;  /* 0x0000b80001107983 */ /* 0x000f280000300800 */
[----:B------:R-:W4:Y:S04]  /*38570*/  LDL.LU R12, [R1+0xa0] ;  /* 0x0000a000010c7983 */ /* 0x000f280000300800 */
[----:B------:R-:W4:Y:S04]  /*38580*/  LDL.LU R8, [R1+0x98] ;  /* 0x0000980001087983 */ /* 0x000f280000300800 */
[----:B------:R-:W4:Y:S01]  /*38590*/  LDL.LU R244, [R1+0x94] ;  /* 0x0000940001f47983 */ /* 0x000f220000300800 */
[----:B0-----:R-:W-:-:S03]  /*385a0*/  F2FP.BF16.F32.PACK_AB R7, R0, R252 ;  /* 0x000000fc0007723e */ /* 0x001fc600000010ff */
[----:B------:R-:W4:Y:S04]  /*385b0*/  LDL.LU R248, [R1+0x8c] ;  /* 0x00008c0001f87983 */ /* 0x000f280000300800 */
[----:B------:R-:W4:Y:S04]  /*385c0*/  LDL.LU R249, [R1+0x70] ;  /* 0x0000700001f97983 */ /* 0x000f280000300800 */
[----:B-1----:R-:W4:Y:S04]  /*385d0*/  LDL.LU R3, [R1+0x64] ;  /* 0x0000640001037983 */ /* 0x002f280000300800 */
[----:B------:R-:W4:Y:S04]  /*385e0*/  LDL.LU R0, [R1+0x199c] ;  /* 0x00199c0001007983 */ /* 0x000f280000300800 */
[----:B------:R-:W4:Y:S01]  /*385f0*/  LDL.LU R252, [R1+0x1998] ;  /* 0x0019980001fc7983 */ /* 0x000f220000300800 */
[----:B--2---:R-:W-:Y:S01]  /*38600*/  @!P5 FMUL R10, R10, 16777216 ;  /* 0x4b8000000a0ad820 */ /* 0x004fe20000400000 */
[----:B---3--:R-:W-:Y:S01]  /*38610*/  @!P5 FMUL R11, R11, 16777216 ;  /* 0x4b8000000b0bd820 */ /* 0x008fe20000400000 */
[----:B----4-:R-:W-:Y:S01]  /*38620*/  @!P5 FMUL R14, R14, 16777216 ;  /* 0x4b8000000e0ed820 */ /* 0x010fe20000400000 */
        /* <DEDUP_REMOVED lines=28> */
[----:B------:R-:W-:-:S04]  /*387f0*/  @!P5 FMUL R24, R24, 16777216 ;  /* 0x4b8000001818d820 */ /* 0x000fc80000400000 */
[----:B------:R-:W-:Y:S01]  /*38800*/  FMUL R25, R247, R24 ;  /* 0x00000018f7197220 */ /* 0x000fe20000400000 */
[----:B------:R-:W-:Y:S01]  /*38810*/  @!P5 FMUL R20, R20, 16777216 ;  /* 0x4b8000001414d820 */ /* 0x000fe20000400000 */
[----:B------:R-:W-:-:S03]  /*38820*/  @!P5 FMUL R16, R16, 16777216 ;  /* 0x4b8000001010d820 */ /* 0x000fc60000400000 */
[C---:B------:R-:W-:Y:S01]  /*38830*/  FMUL R24, R247.reuse, R20 ;  /* 0x00000014f7187220 */ /* 0x040fe20000400000 */
[----:B------:R-:W-:Y:S01]  /*38840*/  @!P5 FMUL R12, R12, 16777216 ;  /* 0x4b8000000c0cd820 */ /* 0x000fe20000400000 */
[C---:B------:R-:W-:Y:S01]  /*38850*/  FMUL R20, R247.reuse, R16 ;  /* 0x00000010f7147220 */ /* 0x040fe20000400000 */
[----:B------:R-:W-:Y:S02]  /*38860*/  @!P5 FMUL R8, R8, 16777216 ;  /* 0x4b8000000808d820 */ /* 0x000fe40000400000 */
[C---:B------:R-:W-:Y:S01]  /*38870*/  FMUL R16, R247.reuse, R12 ;  /* 0x0000000cf7107220 */ /* 0x040fe20000400000 */
[----:B------:R-:W-:Y:S01]  /*38880*/  STL [R1+0x34c], R28 ;  /* 0x00034c1c01007387 */ /* 0x000fe20000100800 */
[----:B------:R-:W-:Y:S01]  /*38890*/  @!P5 FMUL R244, R244, 16777216 ;  /* 0x4b800000f4f4d820 */ /* 0x000fe20000400000 */
[C---:B------:R-:W-:Y:S02]  /*388a0*/  FMUL R12, R247.reuse, R8 ;  /* 0x00000008f70c7220 */ /* 0x040fe40000400000 */
[----:B------:R-:W-:Y:S01]  /*388b0*/  STL [R1+0x340], R25 ;  /* 0x0003401901007387 */ /* 0x000fe20000100800 */
[----:B------:R-:W-:Y:S01]  /*388c0*/  @!P5 FMUL R248, R248, 16777216 ;  /* 0x4b800000f8f8d820 */ /* 0x000fe20000400000 */
[----:B------:R-:W-:-:S02]  /*388d0*/  FMUL R8, R247, R244 ;  /* 0x000000f4f7087220 */ /* 0x000fc40000400000 */
[----:B------:R-:W-:Y:S01]  /*388e0*/  STL [R1+0x31c], R24 ;  /* 0x00031c1801007387 */ /* 0x000fe20000100800 */
[----:B------:R-:W-:-:S03]  /*388f0*/  @!P5 FMUL R249, R249, 16777216 ;  /* 0x4b800000f9f9d820 */ /* 0x000fc60000400000 */
[----:B------:R-:W-:Y:S01]  /*38900*/  STL [R1+0x314], R20 ;  /* 0x0003141401007387 */ /* 0x000fe20000100800 */
[----:B------:R-:W-:-:S03]  /*38910*/  @!P5 FMUL R3, R3, 16777216 ;  /* 0x4b8000000303d820 */ /* 0x000fc60000400000 */
[----:B------:R0:W-:Y:S04]  /*38920*/  STL [R1+0x30c], R16 ;  /* 0x00030c1001007387 */ /* 0x0001e80000100800 */
[----:B------:R1:W-:Y:S01]  /*38930*/  STL [R1+0x300], R12 ;  /* 0x0003000c01007387 */ /* 0x0003e20000100800 */
[----:B------:R-:W-:Y:S01]  /*38940*/  @!P5 FMUL R252, R252, 16777216 ;  /* 0x4b800000fcfcd820 */ /* 0x000fe20000400000 */
[----:B------:R-:W-:Y:S02]  /*38950*/  @!P5 FMUL R0, R0, 16777216 ;  /* 0x4b8000000000d820 */ /* 0x000fe40000400000 */
[----:B------:R2:W-:Y:S01]  /*38960*/  STL [R1+0x2dc], R8 ;  /* 0x0002dc0801007387 */ /* 0x0005e20000100800 */
[C---:B0-----:R-:W-:Y:S01]  /*38970*/  FMUL R16, R247.reuse, R248 ;  /* 0x000000f8f7107220 */ /* 0x041fe20000400000 */
[----:B-1----:R-:W-:-:S04]  /*38980*/  FMUL R12, R247, R249 ;  /* 0x000000f9f70c7220 */ /* 0x002fc80000400000 */
[----:B------:R-:W-:Y:S01]  /*38990*/  STL [R1+0x2d4], R16 ;  /* 0x0002d41001007387 */ /* 0x000fe20000100800 */
[C---:B--2---:R-:W-:Y:S01]  /*389a0*/  FMUL R8, R247.reuse, R3 ;  /* 0x00000003f7087220 */ /* 0x044fe20000400000 */
[C---:B------:R-:W-:Y:S02]  /*389b0*/  FMUL R3, R247.reuse, R252 ;  /* 0x000000fcf7037220 */ /* 0x040fe40000400000 */
[----:B------:R0:W-:Y:S04]  /*389c0*/  STL [R1+0x2cc], R12 ;  /* 0x0002cc0c01007387 */ /* 0x0001e80000100800 */
[----:B------:R-:W2:Y:S04]  /*389d0*/  LDL.LU R252, [R1+0x1994] ;  /* 0x0019940001fc7983 */ /* 0x000ea80000300800 */
[----:B------:R1:W-:Y:S01]  /*389e0*/  STL [R1+0x2c0], R8 ;  /* 0x0002c00801007387 */ /* 0x0003e20000100800 */
[----:B0-----:R-:W-:-:S03]  /*389f0*/  FMUL R12, R247, R0 ;  /* 0x00000000f70c7220 */ /* 0x001fc60000400000 */
[----:B------:R-:W3:Y:S04]  /*38a00*/  LDL.LU R0, [R1+0x1990] ;  /* 0x0019900001007983 */ /* 0x000ee80000300800 */
[----:B------:R0:W-:Y:S01]  /*38a10*/  STL [R1+0x29c], R3 ;  /* 0x00029c0301007387 */ /* 0x0001e20000100800 */
[C---:B-1----:R-:W-:Y:S01]  /*38a20*/  FMUL R8, R247.reuse, R10 ;  /* 0x0000000af7087220 */ /* 0x042fe20000400000 */
[C---:B------:R-:W-:Y:S02]  /*38a30*/  FMUL R10, R247.reuse, R14 ;  /* 0x0000000ef70a7220 */ /* 0x040fe40000400000 */
[----:B------:R-:W-:Y:S01]  /*38a40*/  STL [R1+0x294], R12 ;  /* 0x0002940c01007387 */ /* 0x000fe20000100800 */
[----:B0-----:R-:W-:-:S03]  /*38a50*/  FMUL R3, R247, R11 ;  /* 0x0000000bf7037220 */ /* 0x001fc60000400000 */
[----:B------:R0:W-:Y:S04]  /*38a60*/  STL [R1+0x28c], R8 ;  /* 0x00028c0801007387 */ /* 0x0001e80000100800 */
[----:B------:R1:W-:Y:S01]  /*38a70*/  STL [R1+0x280], R3 ;  /* 0x0002800301007387 */ /* 0x0003e20000100800 */
[----:B0-----:R-:W-:-:S03]  /*38a80*/  FMUL R8, R247, R15 ;  /* 0x0000000ff7087220 */ /* 0x001fc60000400000 */
[----:B------:R0:W-:Y:S01]  /*38a90*/  STL [R1+0x25c], R10 ;  /* 0x00025c0a01007387 */ /* 0x0001e20000100800 */
[----:B-1----:R-:W-:-:S03]  /*38aa0*/  FMUL R3, R247, R18 ;  /* 0x00000012f7037220 */ /* 0x002fc60000400000 */
[----:B------:R1:W-:Y:S04]  /*38ab0*/  STL [R1+0x254], R8 ;  /* 0x0002540801007387 */ /* 0x0003e80000100800 */
[----:B------:R4:W-:Y:S01]  /*38ac0*/  STL [R1+0x24c], R3 ;  /* 0x00024c0301007387 */ /* 0x0009e20000100800 */
[C---:B0-----:R-:W-:Y:S01]  /*38ad0*/  FMUL R10, R247.reuse, R19 ;  /* 0x00000013f70a7220 */ /* 0x041fe20000400000 */
[----:B-1----:R-:W-:-:S04]  /*38ae0*/  FMUL R8, R247, R22 ;  /* 0x00000016f7087220 */ /* 0x002fc80000400000 */
[----:B------:R0:W-:Y:S01]  /*38af0*/  STL [R1+0x1f0], R10 ;  /* 0x0001f00a01007387 */ /* 0x0001e20000100800 */
[----:B----4-:R-:W-:-:S03]  /*38b00*/  FMUL R3, R247, R23 ;  /* 0x00000017f7037220 */ /* 0x010fc60000400000 */
        /* <DEDUP_REMOVED lines=42> */
[----:B------:R-:W-:Y:S04]  /*38db0*/  STL [R1+0x64], R8 ;  /* 0x0000640801007387 */ /* 0x000fe80000100800 */
[----:B------:R-:W-:Y:S04]  /*38dc0*/  STL [R1+0x60], R3 ;  /* 0x0000600301007387 */ /* 0x000fe80000100800 */
[----:B------:R-:W4:Y:S04]  /*38dd0*/  LDL.LU R29, [R1+0x220] ;  /* 0x00022000011d7983 */ /* 0x000f280000300800 */
        /* <DEDUP_REMOVED lines=8> */
[----:B------:R-:W3:Y:S01]  /*38e60*/  LDL.LU R65, [R1+0x14] ;  /* 0x0000140001417983 */ /* 0x000ee20000300800 */
        /* <DEDUP_REMOVED lines=58> */
[C---:B------:R-:W-:Y:S01]  /*39210*/  FMUL R5, R4.reuse, R5 ;  /* 0x0000000504057220 */ /* 0x040fe20000400000 */
[C---:B------:R-:W-:Y:S01]  /*39220*/  FMUL R2, R247.reuse, R2 ;  /* 0x00000002f7027220 */ /* 0x040fe20000400000 */
[----:B------:R-:W-:Y:S01]  /*39230*/  FMUL R246, R247, R246 ;  /* 0x000000f6f7f67220 */ /* 0x000fe20000400000 */
[C---:B------:R-:W-:Y:S01]  /*39240*/  FMUL R245, R4.reuse, R245 ;  /* 0x000000f504f57220 */ /* 0x040fe20000400000 */
[----:B------:R-:W1:Y:S01]  /*39250*/  S2R R37, SR_CTAID.X ;  /* 0x0000000000257919 */ /* 0x000e620000002500 */
[C---:B------:R-:W-:Y:S01]  /*39260*/  FMUL R113, R4.reuse, R127 ;  /* 0x0000007f04717220 */ /* 0x040fe20000400000 */
        /* <DEDUP_REMOVED lines=53> */
[----:B------:R-:W-:Y:S01]  /*395c0*/  FMUL R243, R4, R243 ;  /* 0x000000f304f37220 */ /* 0x000fe20000400000 */
[----:B------:R-:W1:Y:S01]  /*395d0*/  S2R R41, SR_TID.X ;  /* 0x0000000000297919 */ /* 0x000e620000002100 */
[----:B------:R-:W-:-:S02]  /*395e0*/  F2FP.BF16.F32.PACK_AB R4, R246, R2 ;  /* 0x00000002f604723e */ /* 0x000fc400000010ff */
[----:B------:R-:W-:Y:S02]  /*395f0*/  F2FP.BF16.F32.PACK_AB R5, R245, R5 ;  /* 0x00000005f505723e */ /* 0x000fe400000010ff */
[----:B------:R-:W-:-:S05]  /*39600*/  F2FP.BF16.F32.PACK_AB R6, R250, R251 ;  /* 0x000000fbfa06723e */ /* 0x000fca00000010ff */
[----:B--2---:R2:W-:Y:S01]  /*39610*/  STSM.16.M88.4 [R252], R4 ;  /* 0x00000004fc007844 */ /* 0x0045e20000000200 */
[----:B------:R-:W-:Y:S02]  /*39620*/  MOV R21, 0x3dc6b27f ;  /* 0x3dc6b27f00157802 */ /* 0x000fe40000000f00 */
[----:B------:R-:W-:Y:S02]  /*39630*/  IADD3 R2, R236, -R242, RZ ;  /* 0x800000f2ec027210 */ /* 0x000fe40007ffe0ff */
[----:B0-----:R-:W-:Y:S02]  /*39640*/  IADD3 R10, R237, -R238, RZ ;  /* 0x800000eeed0a7210 */ /* 0x001fe40007ffe0ff */
[----:B--2---:R-:W-:Y:S01]  /*39650*/  IADD3 R6, R233, -R240, RZ ;  /* 0x800000f0e9067210 */ /* 0x004fe20007ffe0ff */
[----:B------:R-:W0:Y:S04]  /*39660*/  LDC.64 R4, c[0x0][0x270] ;  /* 0x00009c00ff047b82 */ /* 0x000e280000000a00 */
[----:B------:R-:W-:Y:S01]  /*39670*/  FADD R6, R6, -1 ;  /* 0xbf80000006067421 */ /* 0x000fe20000000000 */
[----:B------:R-:W-:-:S03]  /*39680*/  FADD R2, R2, -1 ;  /* 0xbf80000002027421 */ /* 0x000fc60000000000 */
[-C--:B------:R-:W-:Y:S01]  /*39690*/  FFMA.FTZ R14, R6, R21.reuse, -0.16845393180847167969 ;  /* 0xbe2c7f30060e7423 */ /* 0x080fe20000010015 */
[----:B------:R-:W-:Y:S01]  /*396a0*/  FADD R10, R10, -1 ;  /* 0xbf8000000a0a7421 */ /* 0x000fe20000000000 */
[-C--:B------:R-:W-:Y:S02]  /*396b0*/  FFMA.FTZ R3, R2, R21.reuse, -0.16845393180847167969 ;  /* 0xbe2c7f3002037423 */ /* 0x080fe40000010015 */
[----:B------:R-:W-:Y:S01]  /*396c0*/  FFMA.FTZ R14, R6, R14, 0.1716887056827545166 ;  /* 0x3e2fcf2a060e7423 */ /* 0x000fe2000001000e */
[----:B------:R-:W-:Y:S01]  /*396d0*/  FFMA.FTZ R18, R10, R21, -0.16845393180847167969 ;  /* 0xbe2c7f300a127423 */ /* 0x000fe20000010015 */
[----:B------:R-:W-:Y:S02]  /*396e0*/  FFMA.FTZ R3, R2, R3, 0.1716887056827545166 ;  /* 0x3e2fcf2a02037423 */ /* 0x000fe40000010003 */
[----:B------:R-:W-:Y:S01]  /*396f0*/  FFMA.FTZ R14, R6, R14, -0.17900948226451873779 ;  /* 0xbe374e43060e7423 */ /* 0x000fe2000001000e */
[----:B------:R-:W-:Y:S01]  /*39700*/  FFMA.FTZ R18, R10, R18, 0.1716887056827545166 ;  /* 0x3e2fcf2a0a127423 */ /* 0x000fe20000010012 */
[----:B-1----:R-:W-:Y:S01]  /*39710*/  SHF.L.U32 R37, R37, 0x7, RZ ;  /* 0x0000000725257819 */ /* 0x002fe200000006ff */
[----:B------:R-:W-:Y:S01]  /*39720*/  FFMA.FTZ R11, R2, R3, -0.17900948226451873779 ;  /* 0xbe374e43020b7423 */ /* 0x000fe20000010003 */
[----:B------:R-:W-:Y:S01]  /*39730*/  FFMA.FTZ R14, R6, R14, 0.20512372255325317383 ;  /* 0x3e520bf4060e7423 */ /* 0x000fe2000001000e */
[----:B------:R-:W-:Y:S01]  /*39740*/  FFMA.FTZ R18, R10, R18, -0.17900948226451873779 ;  /* 0xbe374e430a127423 */ /* 0x000fe20000010012 */
[----:B------:R-:W-:Y:S01]  /*39750*/  LOP3.LUT R22, R37, 0x7f, R41, 0xf8, !PT ;  /* 0x0000007f25167812 */ /* 0x000fe200078ef829 */
[----:B------:R-:W-:Y:S01]  /*39760*/  FFMA.FTZ R11, R2, R11, 0.20512372255325317383 ;  /* 0x3e520bf4020b7423 */ /* 0x000fe2000001000b */
[----:B------:R-:W-:Y:S01]  /*39770*/  FFMA.FTZ R14, R6, R14, -0.24046532809734344482 ;  /* 0xbe763c8b060e7423 */ /* 0x000fe2000001000e */
[----:B------:R-:W2:Y:S01]  /*39780*/  LDL.LU R41, [R1+0x2c] ;  /* 0x00002c0001297983 */ /* 0x000ea20000300800 */
[----:B------:R-:W-:-:S03]  /*39790*/  FFMA.FTZ R18, R10, R18, 0.20512372255325317383 ;  /* 0x3e520bf40a127423 */ /* 0x000fc60000010012 */
[----:B------:R-:W2:Y:S01]  /*397a0*/  LDL.LU R37, [R1+0x28] ;  /* 0x0000280001257983 */ /* 0x000ea20000300800 */
[----:B------:R-:W-:Y:S01]  /*397b0*/  FFMA.FTZ R14, R6, R14, 0.28857114911079406738 ;  /* 0x3e93bf99060e7423 */ /* 0x000fe2000001000e */
[----:B------:R-:W-:Y:S01]  /*397c0*/  FFMA.FTZ R11, R2, R11, -0.24046532809734344482 ;  /* 0xbe763c8b020b7423 */ /* 0x000fe2000001000b */
[----:B------:R-:W-:Y:S01]  /*397d0*/  FFMA.FTZ R18, R10, R18, -0.24046532809734344482 ;  /* 0xbe763c8b0a127423 */ /* 0x000fe20000010012 */
[----:B------:R-:W-:Y:S01]  /*397e0*/  ISETP.GE.U32.AND P2, PT, R236, 0x7f800000, PT ;  /* 0x7f800000ec00780c */ /* 0x000fe20003f46070 */
[----:B------:R-:W-:Y:S01]  /*397f0*/  FFMA.FTZ R14, R6, R14, -0.36067417263984680176 ;  /* 0xbeb8aa49060e7423 */ /* 0x000fe2000001000e */
[----:B------:R-:W-:Y:S01]  /*39800*/  FFMA.FTZ R11, R2, R11, 0.28857114911079406738 ;  /* 0x3e93bf99020b7423 */ /* 0x000fe2000001000b */
[----:B------:R-:W-:Y:S01]  /*39810*/  FFMA.FTZ R18, R10, R18, 0.28857114911079406738 ;  /* 0x3e93bf990a127423 */ /* 0x000fe20000010012 */
[----:B------:R-:W-:Y:S01]  /*39820*/  ISETP.GE.U32.AND P3, PT, R237, 0x7f800000, PT ;  /* 0x7f800000ed00780c */ /* 0x000fe20003f66070 */
[----:B------:R-:W-:Y:S01]  /*39830*/  FFMA.FTZ R14, R6, R14, 0.48089820146560668945 ;  /* 0x3ef6384a060e7423 */ /* 0x000fe2000001000e */
[----:B------:R-:W-:Y:S01]  /*39840*/  FFMA.FTZ R11, R2, R11, -0.36067417263984680176 ;  /* 0xbeb8aa49020b7423 */ /* 0x000fe2000001000b */
[----:B------:R-:W-:Y:S01]  /*39850*/  FFMA.FTZ R18, R10, R18, -0.36067417263984680176 ;  /* 0xbeb8aa490a127423 */ /* 0x000fe20000010012 */
[----:B------:R-:W2:Y:S01]  /*39860*/  LDL.LU R61, [R1+0x34] ;  /* 0x00003400013d7983 */ /* 0x000ea20000300800 */
[----:B------:R-:W-:Y:S01]  /*39870*/  FFMA.FTZ R14, R6, R14, -0.72134751081466674805 ;  /* 0xbf38aa3b060e7423 */ /* 0x000fe2000001000e */
[----:B------:R-:W-:Y:S01]  /*39880*/  FFMA.FTZ R11, R2, R11, 0.48089820146560668945 ;  /* 0x3ef6384a020b7423 */ /* 0x000fe2000001000b */
[----:B------:R-:W-:-:S02]  /*39890*/  FFMA.FTZ R18, R10, R18, 0.48089820146560668945 ;  /* 0x3ef6384a0a127423 */ /* 0x000fc40000010012 */
[----:B------:R-:W-:Y:S01]  /*398a0*/  FMUL R14, R6, R14 ;  /* 0x0000000e060e7220 */ /* 0x000fe20000400000 */
[----:B------:R-:W-:Y:S01]  /*398b0*/  FFMA.FTZ R11, R2, R11, -0.72134751081466674805 ;  /* 0xbf38aa3b020b7423 */ /* 0x000fe2000001000b */
[----:B------:R-:W-:Y:S02]  /*398c0*/  FFMA.FTZ R18, R10, R18, -0.72134751081466674805 ;  /* 0xbf38aa3b0a127423 */ /* 0x000fe40000010012 */
[----:B------:R-:W-:Y:S01]  /*398d0*/  FMUL R14, R6, R14 ;  /* 0x0000000e060e7220 */ /* 0x000fe20000400000 */
[----:B------:R-:W-:Y:S01]  /*398e0*/  FMUL R11, R2, R11 ;  /* 0x0000000b020b7220 */ /* 0x000fe20000400000 */
[----:B------:R-:W-:Y:S02]  /*398f0*/  FMUL R18, R10, R18 ;  /* 0x000000120a127220 */ /* 0x000fe40000400000 */
[----:B------:R-:W-:Y:S01]  /*39900*/  FFMA.FTZ R6, R6, 1.4426950216293334961, R14 ;  /* 0x3fb8aa3b06067823 */ /* 0x000fe2000001000e */
[----:B------:R-:W-:Y:S01]  /*39910*/  FMUL R11, R2, R11 ;  /* 0x0000000b020b7220 */ /* 0x000fe20000400000 */
[----:B------:R-:W-:-:S03]  /*39920*/  FMUL R18, R10, R18 ;  /* 0x000000120a127220 */ /* 0x000fc60000400000 */
[----:B------:R-:W-:Y:S01]  /*39930*/  FFMA.FTZ R11, R2, 1.4426950216293334961, R11 ;  /* 0x3fb8aa3b020b7823 */ /* 0x000fe2000001000b */
[----:B------:R-:W-:Y:S01]  /*39940*/  FFMA.FTZ R10, R10, 1.4426950216293334961, R18 ;  /* 0x3fb8aa3b0a0a7823 */ /* 0x000fe20000010012 */
[----:B------:R-:W-:Y:S01]  /*39950*/  IADD3 R7, R232, -R239, RZ ;  /* 0x800000efe8077210 */ /* 0x000fe20007ffe0ff */
[----:B------:R-:W1:Y:S04]  /*39960*/  LDC.64 R2, c[0x0][0x228] ;  /* 0x00008a00ff027b82 */ /* 0x000e680000000a00 */
[----:B------:R-:W-:-:S04]  /*39970*/  FADD R7, R7, -1 ;  /* 0xbf80000007077421 */ /* 0x000fc80000000000 */
[----:B------:R-:W-:-:S04]  /*39980*/  FFMA.FTZ R15, R7, R21, -0.16845393180847167969 ;  /* 0xbe2c7f30070f7423 */ /* 0x000fc80000010015 */
[----:B------:R-:W-:-:S04]  /*39990*/  FFMA.FTZ R15, R7, R15, 0.1716887056827545166 ;  /* 0x3e2fcf2a070f7423 */ /* 0x000fc8000001000f */
[----:B------:R-:W-:Y:S01]  /*399a0*/  FFMA.FTZ R15, R7, R15, -0.17900948226451873779 ;  /* 0xbe374e43070f7423 */ /* 0x000fe2000001000f */
[----:B----4-:R-:W-:Y:S01]  /*399b0*/  FADD R19, R29, R11 ;  /* 0x0000000b1d137221 */ /* 0x010fe20000000000 */
[----:B---3--:R-:W-:Y:S01]  /*399c0*/  FADD R18, R45, R10 ;  /* 0x0000000a2d127221 */ /* 0x008fe20000000000 */
[----:B------:R-:W-:Y:S01]  /*399d0*/  FADD R14, R25, R6 ;  /* 0x00000006190e7221 */ /* 0x000fe20000000000 */
[----:B------:R-:W-:Y:S02]  /*399e0*/  @P2 MOV R6, 0x7f800000 ;  /* 0x7f80000000062802 */ /* 0x000fe40000000f00 */
[----:B------:R-:W-:-:S03]  /*399f0*/  @P3 MOV R10, 0x7f800000 ;  /* 0x7f800000000a3802 */ /* 0x000fc60000000f00 */
[----:B------:R-:W-:Y:S02]  /*39a00*/  @P2 FFMA.FTZ R19, R236, R6, +INF ;  /* 0x7f800000ec132423 */ /* 0x000fe40000010006 */
[----:B------:R-:W-:-:S03]  /*39a10*/  @P3 FFMA.FTZ R18, R237, R10, +INF ;  /* 0x7f800000ed123423 */ /* 0x000fc6000001000a */
[----:B------:R-:W-:Y:S04]  /*39a20*/  STL [R1+0x5c], R19 ;  /* 0x00005c1301007387 */ /* 0x000fe80000100800 */
[----:B------:R-:W3:Y:S04]  /*39a30*/  LDL.LU R57, [R1+0x30] ;  /* 0x0000300001397983 */ /* 0x000ee80000300800 */
[----:B------:R-:W4:Y:S04]  /*39a40*/  LDL.LU R49, [R1+0x44] ;  /* 0x0000440001317983 */ /* 0x000f280000300800 */
[----:B------:R-:W-:Y:S04]  /*39a50*/  STL [R1+0x58], R18 ;  /* 0x0000581201007387 */ /* 0x000fe80000100800 */
[----:B------:R-:W4:Y:S01]  /*39a60*/  LDL.LU R45, [R1+0x40] ;  /* 0x00004000012d7983 */ /* 0x000f220000300800 */
[C---:B------:R-:W-:Y:S01]  /*39a70*/  FFMA.FTZ R15, R7.reuse, R15, 0.20512372255325317383 ;  /* 0x3e520bf4070f7423 */ /* 0x040fe2000001000f */
[----:B------:R-:W0:Y:S03]  /*39a80*/  S2R R29, SR_CTAID.Y ;  /* 0x00000000001d7919 */ /* 0x000e260000002600 */
[----:B------:R-:W-:-:S04]  /*39a90*/  FFMA.FTZ R15, R7, R15, -0.24046532809734344482 ;  /* 0xbe763c8b070f7423 */ /* 0x000fc8000001000f */
[----:B------:R-:W-:-:S04]  /*39aa0*/  FFMA.FTZ R15, R7, R15, 0.28857114911079406738 ;  /* 0x3e93bf99070f7423 */ /* 0x000fc8000001000f */
[----:B------:R-:W-:-:S04]  /*39ab0*/  FFMA.FTZ R15, R7, R15, -0.36067417263984680176 ;  /* 0xbeb8aa49070f7423 */ /* 0x000fc8000001000f */
[----:B------:R-:W-:-:S04]  /*39ac0*/  FFMA.FTZ R15, R7, R15, 0.48089820146560668945 ;  /* 0x3ef6384a070f7423 */ /* 0x000fc8000001000f */
[----:B------:R-:W-:-:S04]  /*39ad0*/  FFMA.FTZ R15, R7, R15, -0.72134751081466674805 ;  /* 0xbf38aa3b070f7423 */ /* 0x000fc8000001000f */
[----:B------:R-:W-:Y:S01]  /*39ae0*/  FMUL R15, R7, R15 ;  /* 0x0000000f070f7220 */ /* 0x000fe20000400000 */
[----:B------:R-:W-:-:S03]  /*39af0*/  ISETP.GE.U32.AND P6, PT, R232, 0x7f800000, PT ;  /* 0x7f800000e800780c */ /* 0x000fc60003fc6070 */
[----:B------:R-:W-:-:S04]  /*39b00*/  FMUL R15, R7, R15 ;  /* 0x0000000f070f7220 */ /* 0x000fc80000400000 */
[----:B------:R-:W-:Y:S01]  /*39b10*/  FFMA.FTZ R7, R7, 1.4426950216293334961, R15 ;  /* 0x3fb8aa3b07077823 */ /* 0x000fe2000001000f */
[----:B0-----:R-:W-:-:S03]  /*39b20*/  IMAD R4, R29, R4, RZ ;  /* 0x000000041d047224 */ /* 0x001fc600078e02ff */
[----:B------:R-:W-:Y:S02]  /*39b30*/  FADD R15, R33, R7 ;  /* 0x00000007210f7221 */ /* 0x000fe40000000000 */
[----:B------:R-:W4:Y:S01]  /*39b40*/  LDL.LU R33, [R1+0x3c] ;  /* 0x00003c0001217983 */ /* 0x000f220000300800 */
[----:B------:R-:W-:-:S03]  /*39b50*/  @P6 MOV R6, 0x7f800000 ;  /* 0x7f80000000066802 */ /* 0x000fc60000000f00 */
[----:B------:R-:W4:Y:S02]  /*39b60*/  LDL.LU R29, [R1+0x38] ;  /* 0x00003800011d7983 */ /* 0x000f240000300800 */
[----:B------:R-:W-:Y:S02]  /*39b70*/  @P6 FFMA.FTZ R15, R232, R6, +INF ;  /* 0x7f800000e80f6423 */ /* 0x000fe40000010006 */
[----:B------:R-:W4:Y:S04]  /*39b80*/  LDL.LU R53, [R1+0x4c] ;  /* 0x00004c0001357983 */ /* 0x000f280000300800 */
[----:B------:R-:W-:Y:S04]  /*39b90*/  STL [R1+0x54], R15 ;  /* 0x0000540f01007387 */ /* 0x000fe80000100800 */
[----:B------:R-:W4:Y:S01]  /*39ba0*/  LDL.LU R25, [R1+0x48] ;  /* 0x0000480001197983 */ /* 0x000f220000300800 */
[----:B------:R-:W-:-:S02]  /*39bb0*/  IMAD R5, R22, R5, RZ ;  /* 0x0000000516057224 */ /* 0x000fc400078e02ff */
[----:B------:R-:W-:Y:S01]  /*39bc0*/  @!P5 FMUL R70, R70, 16777216 ;  /* 0x4b8000004646d820 */ /* 0x000fe20000400000 */
[----:B------:R-:W-:Y:S01]  /*39bd0*/  @!P5 FMUL R71, R71, 16777216 ;  /* 0x4b8000004747d820 */ /* 0x000fe20000400000 */
[----:B------:R-:W-:Y:S02]  /*39be0*/  SHF.L.U32 R7, R4, 0x1, RZ ;  /* 0x0000000104077819 */ /* 0x000fe400000006ff */
[----:B------:R-:W-:Y:S01]  /*39bf0*/  SHF.L.U32 R11, R5, 0x1, RZ ;  /* 0x00000001050b7819 */ /* 0x000fe200000006ff */
[C---:B------:R-:W-:Y:S01]  /*39c00*/  FMUL R250, R247.reuse, R70 ;  /* 0x00000046f7fa7220 */ /* 0x040fe20000400000 */
[----:B------:R-:W-:Y:S01]  /*39c10*/  FMUL R249, R247, R71 ;  /* 0x00000047f7f97220 */ /* 0x000fe20000400000 */
[----:B------:R-:W-:Y:S02]  /*39c20*/  F2FP.BF16.F32.PACK_AB R6, R68, R65 ;  /* 0x000000414406723e */ /* 0x000fe400000010ff */
[----:B-1----:R-:W-:Y:S02]  /*39c30*/  IADD3 R2, P3, P4, R11, R2, R7 ;  /* 0x000000020b027210 */ /* 0x002fe40007c7e007 */
[----:B------:R-:W-:Y:S01]  /*39c40*/  F2FP.BF16.F32.PACK_AB R11, R72, R69 ;  /* 0x00000045480b723e */ /* 0x000fe200000010ff */
[----:B------:R-:W-:Y:S01]  /*39c50*/  BAR.SYNC.DEFER_BLOCKING 0x0 ;  /* 0x0000000000007b1d */ /* 0x000fe20000010000 */
[----:B------:R-:W-:Y:S01]  /*39c60*/  @!P5 FMUL R234, R234, 16777216 ;  /* 0x4b800000eaead820 */ /* 0x000fe20000400000 */
[----:B------:R-:W-:-:S03]  /*39c70*/  @!P5 FMUL R235, R235, 16777216 ;  /* 0x4b800000ebebd820 */ /* 0x000fc60000400000 */
[C---:B------:R-:W-:Y:S01]  /*39c80*/  FMUL R8, R247.reuse, R234 ;  /* 0x000000eaf7087220 */ /* 0x040fe20000400000 */
[----:B------:R-:W-:Y:S01]  /*39c90*/  FMUL R235, R247, R235 ;  /* 0x000000ebf7eb7220 */ /* 0x000fe20000400000 */
[----:B------:R-:W0:Y:S04]  /*39ca0*/  LDS.128 R68, [R0] ;  /* 0x0000000000447984 */ /* 0x000e280000000c00 */
[----:B------:R-:W-:Y:S02]  /*39cb0*/  F2FP.BF16.F32.PACK_AB R8, R8, R235 ;  /* 0x000000eb0808723e */ /* 0x000fe400000010ff */
[----:B------:R-:W-:Y:S02]  /*39cc0*/  F2FP.BF16.F32.PACK_AB R9, R9, R243 ;  /* 0x000000f30909723e */ /* 0x000fe400000010ff */
[----:B------:R-:W-:Y:S01]  /*39cd0*/  F2FP.BF16.F32.PACK_AB R10, R76, R73 ;  /* 0x000000494c0a723e */ /* 0x000fe200000010ff */
[----:B------:R-:W-:Y:S06]  /*39ce0*/  BAR.SYNC.DEFER_BLOCKING 0x0 ;  /* 0x0000000000007b1d */ /* 0x000fec0000010000 */
[----:B------:R-:W-:Y:S02]  /*39cf0*/  STSM.16.M88.4 [R252], R8 ;  /* 0x00000008fc007844 */ /* 0x000fe40000000200 */
[----:B------:R-:W-:Y:S01]  /*39d00*/  BAR.SYNC.DEFER_BLOCKING 0x0 ;  /* 0x0000000000007b1d */ /* 0x000fe20000010000 */
[----:B------:R-:W-:Y:S01]  /*39d10*/  ISETP.GE.U32.AND P0, PT, R233, 0x7f800000, PT ;  /* 0x7f800000e900780c */ /* 0x000fe20003f06070 */
[----:B------:R-:W-:Y:S01]  /*39d20*/  @!P5 FMUL R228, R228, 16777216 ;  /* 0x4b800000e4e4d820 */ /* 0x000fe20000400000 */
[----:B------:R-:W-:Y:S01]  /*39d30*/  @!P5 FMUL R229, R229, 16777216 ;  /* 0x4b800000e5e5d820 */ /* 0x000fe20000400000 */
[----:B------:R-:W-:-:S04]  /*39d40*/  IMAD.HI R4, R4, 0x2, RZ ;  /* 0x0000000204047827 */ /* 0x000fc800078e02ff */
[C---:B------:R-:W-:Y:S01]  /*39d50*/  FMUL R228, R247.reuse, R228 ;  /* 0x000000e4f7e47220 */ /* 0x040fe20000400000 */
[----:B------:R-:W-:Y:S01]  /*39d60*/  FMUL R229, R247, R229 ;  /* 0x000000e5f7e57220 */ /* 0x000fe20000400000 */
[----:B------:R-:W-:Y:S01]  /*39d70*/  IMAD.HI R5, R5, 0x2, RZ ;  /* 0x0000000205057827 */ /* 0x000fe200078e02ff */
[----:B------:R-:W1:Y:S03]  /*39d80*/  LDS.128 R8, [R0] ;  /* 0x0000000000087984 */ /* 0x000e660000000c00 */
[----:B------:R-:W-:Y:S02]  /*39d90*/  @P0 MOV R7, 0x7f800000 ;  /* 0x7f80000000070802 */ /* 0x000fe40000000f00 */
[----:B------:R-:W-:Y:S02]  /*39da0*/  IADD3.X R3, R5, R3, R4, P3, P4 ;  /* 0x0000000305037210 */ /* 0x000fe40001fe8404 */
[----:B------:R-:W-:Y:S01]  /*39db0*/  F2FP.BF16.F32.PACK_AB R4, R228, R229 ;  /* 0x000000e5e404723e */ /* 0x000fe200000010ff */
[----:B------:R-:W-:Y:S01]  /*39dc0*/  @P0 FFMA.FTZ R14, R233, R7, +INF ;  /* 0x7f800000e90e0423 */ /* 0x000fe20000010007 */
[----:B------:R-:W-:-:S02]  /*39dd0*/  F2FP.BF16.F32.PACK_AB R5, R230, R231 ;  /* 0x000000e7e605723e */ /* 0x000fc400000010ff */
[----:B--2---:R-:W-:Y:S01]  /*39de0*/  F2FP.BF16.F32.PACK_AB R7, R41, R37 ;  /* 0x000000252907723e */ /* 0x004fe200000010ff */
[----:B------:R-:W-:Y:S06]  /*39df0*/  BAR.SYNC.DEFER_BLOCKING 0x0 ;  /* 0x0000000000007b1d */ /* 0x000fec0000010000 */
[----:B------:R-:W-:Y:S02]  /*39e00*/  STSM.16.M88.4 [R252], R4 ;  /* 0x00000004fc007844 */ /* 0x000fe40000000200 */
[----:B------:R-:W-:Y:S01]  /*39e10*/  BAR.SYNC.DEFER_BLOCKING 0x0 ;  /* 0x0000000000007b1d */ /* 0x000fe20000010000 */
[----:B------:R-:W-:Y:S01]  /*39e20*/  @!P5 FMUL R224, R224, 16777216 ;  /* 0x4b800000e0e0d820 */ /* 0x000fe20000400000 */
[----:B------:R-:W-:-:S04]  /*39e30*/  @!P5 FMUL R225, R225, 16777216 ;  /* 0x4b800000e1e1d820 */ /* 0x000fc80000400000 */
[----:B------:R2:W-:Y:S04]  /*39e40*/  STL [R1+0x50], R14 ;  /* 0x0000500e01007387 */ /* 0x0005e80000100800 */
[----:B0-----:R-:W-:Y:S04]  /*39e50*/  STL.64 [R1+0x10], R68 ;  /* 0x0000104401007387 */ /* 0x001fe80000100a00 */
[----:B------:R-:W-:Y:S04]  /*39e60*/  STL.64 [R1+0x18], R70 ;  /* 0x0000184601007387 */ /* 0x000fe80000100a00 */
[----:B------:R-:W2:Y:S04]  /*39e70*/  LDL.LU R41, [R1+0x84] ;  /* 0x0000840001297983 */ /* 0x000ea80000300800 */
[----:B------:R-:W0:Y:S04]  /*39e80*/  LDS.128 R4, [R0] ;  /* 0x0000000000047984 */ /* 0x000e280000000c00 */
[----:B------:R-:W2:Y:S04]  /*39e90*/  LDL.LU R37, [R1+0x7c] ;  /* 0x00007c0001257983 */ /* 0x000ea80000300800 */
[----:B-1----:R-:W-:Y:S04]  /*39ea0*/  STL.64 [R1], R8 ;  /* 0x0000000801007387 */ /* 0x002fe80000100a00 */
[----:B------:R-:W-:Y:S01]  /*39eb0*/  STL.64 [R1+0x8], R10 ;  /* 0x0000080a01007387 */ /* 0x000fe20000100a00 */
[----:B------:R-:W-:Y:S01]  /*39ec0*/  BAR.SYNC.DEFER_BLOCKING 0x0 ;  /* 0x0000000000007b1d */ /* 0x000fe20000010000 */
[C---:B------:R-:W-:Y:S01]  /*39ed0*/  FMUL R16, R247.reuse, R224 ;  /* 0x000000e0f7107220 */ /* 0x040fe20000400000 */
[----:B------:R-:W-:-:S04]  /*39ee0*/  FMUL R225, R247, R225 ;  /* 0x000000e1f7e17220 */ /* 0x000fc80000400000 */
[----:B------:R-:W2:Y:S01]  /*39ef0*/  LDL.LU R65, [R1+0xf4] ;  /* 0x0000f40001417983 */ /* 0x000ea20000300800 */
[----:B------:R-:W-:Y:S02]  /*39f00*/  F2FP.BF16.F32.PACK_AB R16, R16, R225 ;  /* 0x000000e11010723e */ /* 0x000fe400000010ff */
[----:B------:R-:W-:Y:S02]  /*39f10*/  F2FP.BF16.F32.PACK_AB R17, R17, R227 ;  /* 0x000000e31111723e */ /* 0x000fe400000010ff */
[----:B---3--:R-:W-:Y:S02]  /*39f20*/  F2FP.BF16.F32.PACK_AB R18, R61, R57 ;  /* 0x000000393d12723e */ /* 0x008fe400000010ff */
[----:B------:R-:W3:Y:S01]  /*39f30*/  LDL.LU R61, [R1+0xec] ;  /* 0x0000ec00013d7983 */ /* 0x000ee20000300800 */
[----:B----4-:R-:W-:-:S03]  /*39f40*/  F2FP.BF16.F32.PACK_AB R19, R49, R45 ;  /* 0x0000002d3113723e */ /* 0x010fc600000010ff */
[----:B------:R-:W4:Y:S04]  /*39f50*/  LDL.LU R49, [R1+0xb4] ;  /* 0x0000b40001317983 */ /* 0x000f280000300800 */
[----:B------:R-:W-:Y:S01]  /*39f60*/  STSM.16.M88.4 [R252], R16 ;  /* 0x00000010fc007844 */ /* 0x000fe20000000200 */
[----:B------:R-:W-:Y:S06]  /*39f70*/  BAR.SYNC.DEFER_BLOCKING 0x0 ;  /* 0x0000000000007b1d */ /* 0x000fec0000010000 */
[----:B------:R-:W4:Y:S04]  /*39f80*/  LDL.LU R45, [R1+0xac] ;  /* 0x0000ac00012d7983 */ /* 0x000f280000300800 */
[----:B------:R-:W1:Y:S01]  /*39f90*/  LDS.128 R8, [R0] ;  /* 0x0000000000087984 */ /* 0x000e620000000c00 */
[----:B--2---:R-:W-:-:S03]  /*39fa0*/  F2FP.BF16.F32.PACK_AB R14, R33, R29 ;  /* 0x0000001d210e723e */ /* 0x004fc600000010ff */
[----:B------:R-:W2:Y:S04]  /*39fb0*/  LDL.LU R33, [R1+0x114] ;  /* 0x0001140001217983 */ /* 0x000ea80000300800 */
[----:B------:R-:W2:Y:S04]  /*39fc0*/  LDL.LU R29, [R1+0x104] ;  /* 0x00010400011d7983 */ /* 0x000ea80000300800 */
[----:B0-----:R-:W-:Y:S04]  /*39fd0*/  STL [R1+0x19a4], R4 ;  /* 0x0019a40401007387 */ /* 0x001fe80000100800 */
[----:B------:R-:W-:Y:S04]  /*39fe0*/  STL [R1+0x19c0], R4 ;  /* 0x0019c00401007387 */ /* 0x000fe80000100800 */
[----:B------:R-:W-:Y:S04]  /*39ff0*/  STL [R1+0x19a0], R5 ;  /* 0x0019a00501007387 */ /* 0x000fe80000100800 */
[----:B------:R-:W-:Y:S01]  /*3a000*/  STL.64 [R1+0x1990], R6 ;  /* 0x0019900601007387 */ /* 0x000fe20000100a00 */
[----:B------:R-:W-:-:S03]  /*3a010*/  F2FP.BF16.F32.PACK_AB R15, R53, R25 ;  /* 0x00000019350f723e */ /* 0x000fc600000010ff */
[----:B-1----:R-:W-:Y:S04]  /*3a020*/  STL.64 [R1+0x19a8], R8 ;  /* 0x0019a80801007387 */ /* 0x002fe80000100a00 */
[----:B------:R-:W-:Y:S04]  /*3a030*/  STL.64 [R1+0x1998], R10 ;  /* 0x0019980a01007387 */ /* 0x000fe80000100a00 */
[----:B------:R-:W2:Y:S04]  /*3a040*/  LDL.LU R73, [R1+0xcc] ;  /* 0x0000cc0001497983 */ /* 0x000ea80000300800 */
[----:B------:R-:W2:Y:S04]  /*3a050*/  LDL.LU R72, [R1+0xc4] ;  /* 0x0000c40001487983 */ /* 0x000ea80000300800 */
[----:B------:R-:W2:Y:S04]  /*3a060*/  LDL.LU R69, [R1+0x154] ;  /* 0x0001540001457983 */ /* 0x000ea80000300800 */
[----:B------:R-:W2:Y:S04]  /*3a070*/  LDL.LU R68, [R1+0x144] ;  /* 0x0001440001447983 */ /* 0x000ea80000300800 */
[----:B------:R-:W2:Y:S04]  /*3a080*/  LDL.LU R57, [R1+0xe4] ;  /* 0x0000e40001397983 */ /* 0x000ea80000300800 */
[----:B------:R-:W2:Y:S01]  /*3a090*/  LDL.LU R53, [R1+0xdc] ;  /* 0x0000dc0001357983 */ /* 0x000ea20000300800 */
[----:B------:R-:W-:Y:S01]  /*3a0a0*/  @!P5 FMUL R220, R220, 16777216 ;  /* 0x4b800000dcdcd820 */ /* 0x000fe20000400000 */
[----:B------:R-:W-:-:S03]  /*3a0b0*/  @!P5 FMUL R221, R221, 16777216 ;  /* 0x4b800000ddddd820 */ /* 0x000fc60000400000 */
[C---:B------:R-:W-:Y:S01]  /*3a0c0*/  FMUL R12, R247.reuse, R220 ;  /* 0x000000dcf70c7220 */ /* 0x040fe20000400000 */
[----:B------:R-:W-:Y:S01]  /*3a0d0*/  FMUL R221, R247, R221 ;  /* 0x000000ddf7dd7220 */ /* 0x000fe20000400000 */
[----:B------:R-:W-:-:S04]  /*3a0e0*/  F2FP.BF16.F32.PACK_AB R13, R13, R223 ;  /* 0x000000df0d0d723e */ /* 0x000fc800000010ff */
[----:B------:R-:W-:Y:S01]  /*3a0f0*/  F2FP.BF16.F32.PACK_AB R12, R12, R221 ;  /* 0x000000dd0c0c723e */ /* 0x000fe200000010ff */
[----:B------:R-:W-:Y:S06]  /*3a100*/  BAR.SYNC.DEFER_BLOCKING 0x0 ;  /* 0x0000000000007b1d */ /* 0x000fec0000010000 */
[----:B------:R-:W-:Y:S02]  /*3a110*/  STSM.16.M88.4 [R252], R12 ;  /* 0x0000000cfc007844 */ /* 0x000fe40000000200 */
        /* <DEDUP_REMOVED lines=8> */
[----:B------:R-:W-:-:S02]  /*3a1a0*/  F2FP.BF16.F32.PACK_AB R22, R41, R37 ;  /* 0x000000252916723e */ /* 0x000fc400000010ff */
[----:B------:R-:W2:Y:S04]  /*3a1b0*/  LDL.LU R41, [R1+0x164] ;  /* 0x0001640001297983 */ /* 0x000ea80000300800 */
[----:B------:R-:W2:Y:S04]  /*3a1c0*/  LDL.LU R37, [R1+0x15c] ;  /* 0x00015c0001257983 */ /* 0x000ea80000300800 */
[----:B------:R-:W2:Y:S04]  /*3a1d0*/  LDL.LU R81, [R1+0xfc] ;  /* 0x0000fc0001517983 */ /* 0x000ea80000300800 */
[----:B------:R-:W2:Y:S04]  /*3a1e0*/  LDL.LU R80, [R1+0xf8] ;  /* 0x0000f80001507983 */ /* 0x000ea80000300800 */
[----:B------:R-:W2:Y:S04]  /*3a1f0*/  LDL.LU R77, [R1+0x1d8] ;  /* 0x0001d800014d7983 */ /* 0x000ea80000300800 */
[----:B------:R-:W2:Y:S01]  /*3a200*/  LDL.LU R76, [R1+0x190] ;  /* 0x00019000014c7983 */ /* 0x000ea20000300800 */
[----:B---3--:R-:W-:Y:S01]  /*3a210*/  F2FP.BF16.F32.PACK_AB R23, R65, R61 ;  /* 0x0000003d4117723e */ /* 0x008fe200000010ff */
[----:B------:R-:W-:Y:S06]  /*3a220*/  BAR.SYNC.DEFER_BLOCKING 0x0 ;  /* 0x0000000000007b1d */ /* 0x000fec0000010000 */
[----:B------:R-:W3:Y:S04]  /*3a230*/  LDL.LU R65, [R1+0x10c] ;  /* 0x00010c0001417983 */ /* 0x000ee80000300800 */
[----:B------:R-:W3:Y:S04]  /*3a240*/  LDL.LU R61, [R1+0x108] ;  /* 0x00010800013d7983 */ /* 0x000ee80000300800 */
[----:B------:R-:W-:Y:S01]  /*3a250*/  STSM.16.M88.4 [R252], R20 ;  /* 0x00000014fc007844 */ /* 0x000fe20000000200 */
[----:B------:R-:W-:Y:S06]  /*3a260*/  BAR.SYNC.DEFER_BLOCKING 0x0 ;  /* 0x0000000000007b1d */ /* 0x000fec0000010000 */
[----:B------:R-:W1:Y:S01]  /*3a270*/  LDS.128 R16, [R0] ;  /* 0x0000000000107984 */ /* 0x000e620000000c00 */
[----:B----4-:R-:W-:-:S03]  /*3a280*/  F2FP.BF16.F32.PACK_AB R26, R49, R45 ;  /* 0x0000002d311a723e */ /* 0x010fc600000010ff */
[----:B------:R-:W4:Y:S04]  /*3a290*/  LDL.LU R49, [R1+0x1e8] ;  /* 0x0001e80001317983 */ /* 0x000f280000300800 */
[----:B------:R-:W4:Y:S04]  /*3a2a0*/  LDL.LU R45, [R1+0x1dc] ;  /* 0x0001dc00012d7983 */ /* 0x000f280000300800 */
[----:B0-----:R-:W-:Y:S04]  /*3a2b0*/  STL.64 [R1+0x19b8], R12 ;  /* 0x0019b80c01007387 */ /* 0x001fe80000100a00 */
[----:B------:R-:W-:Y:S04]  /*3a2c0*/  STL [R1+0x19b0], R15 ;  /* 0x0019b00f01007387 */ /* 0x000fe80000100800 */
[----:B------:R-:W-:Y:S04]  /*3a2d0*/  STL [R1+0x19d0], R14 ;  /* 0x0019d00e01007387 */ /* 0x000fe80000100800 */
[----:B-1----:R-:W-:Y:S04]  /*3a2e0*/  STL.64 [R1+0x19c8], R18 ;  /* 0x0019c81201007387 */ /* 0x002fe80000100a00 */
[----:B------:R-:W4:Y:S04]  /*3a2f0*/  LDL.LU R88, [R1+0x11c] ;  /* 0x00011c0001587983 */ /* 0x000f280000300800 */
[----:B------:R-:W4:Y:S01]  /*3a300*/  LDL.LU R85, [R1+0x118] ;  /* 0x0001180001557983 */ /* 0x000f220000300800 */
[----:B--2---:R-:W-:-:S02]  /*3a310*/  F2FP.BF16.F32.PACK_AB R30, R73, R72 ;  /* 0x00000048491e723e */ /* 0x004fc400000010ff */
[----:B------:R-:W-:Y:S01]  /*3a320*/  F2FP.BF16.F32.PACK_AB R31, R69, R68 ;  /* 0x00000044451f723e */ /* 0x000fe200000010ff */
[----:B------:R-:W2:Y:S04]  /*3a330*/  LDL.LU R73, [R1+0x1fc] ;  /* 0x0001fc0001497983 */ /* 0x000ea80000300800 */
[----:B------:R-:W2:Y:S04]  /*3a340*/  LDL.LU R72, [R1+0x1f8] ;  /* 0x0001f80001487983 */ /* 0x000ea80000300800 */
[----:B------:R-:W2:Y:S01]  /*3a350*/  LDL.LU R69, [R1+0x12c] ;  /* 0x00012c0001457983 */ /* 0x000ea20000300800 */
[----:B------:R-:W-:-:S03]  /*3a360*/  F2FP.BF16.F32.PACK_AB R34, R57, R53 ;  /* 0x000000353922723e */ /* 0x000fc600000010ff */
[----:B------:R-:W2:Y:S04]  /*3a370*/  LDL.LU R68, [R1+0x124] ;  /* 0x0001240001447983 */ /* 0x000ea80000300800 */
[----:B------:R-:W2:Y:S04]  /*3a380*/  LDL.LU R57, [R1+0x204] ;  /* 0x0002040001397983 */ /* 0x000ea80000300800 */
[----:B------:R-:W2:Y:S04]  /*3a390*/  LDL.LU R53, [R1+0x200] ;  /* 0x0002000001357983 */ /* 0x000ea80000300800 */
[----:B------:R-:W2:Y:S04]  /*3a3a0*/  LDL.LU R104, [R1+0x13c] ;  /* 0x00013c0001687983 */ /* 0x000ea80000300800 */
[----:B------:R-:W2:Y:S01]  /*3a3b0*/  LDL.LU R96, [R1+0x134] ;  /* 0x0001340001607983 */ /* 0x000ea20000300800 */
[----:B------:R-:W-:-:S03]  /*3a3c0*/  F2FP.BF16.F32.PACK_AB R38, R81, R80 ;  /* 0x000000505126723e */ /* 0x000fc600000010ff */
[----:B------:R-:W2:Y:S04]  /*3a3d0*/  LDL.LU R81, [R1+0x22c] ;  /* 0x00022c0001517983 */ /* 0x000ea80000300800 */
[----:B------:R-:W2:Y:S01]  /*3a3e0*/  LDL.LU R80, [R1+0x228] ;  /* 0x0002280001507983 */ /* 0x000ea20000300800 */
[----:B------:R-:W-:-:S03]  /*3a3f0*/  F2FP.BF16.F32.PACK_AB R39, R77, R76 ;  /* 0x0000004c4d27723e */ /* 0x000fc600000010ff */
[----:B------:R-:W2:Y:S04]  /*3a400*/  LDL.LU R77, [R1+0x14c] ;  /* 0x00014c00014d7983 */ /* 0x000ea80000300800 */
[----:B------:R-:W2:Y:S01]  /*3a410*/  LDL.LU R76, [R1+0x148] ;  /* 0x00014800014c7983 */ /* 0x000ea20000300800 */
[----:B---3--:R-:W-:-:S03]  /*3a420*/  F2FP.BF16.F32.PACK_AB R42, R65, R61 ;  /* 0x0000003d412a723e */ /* 0x008fc600000010ff */
[----:B------:R-:W3:Y:S04]  /*3a430*/  LDL.LU R65, [R1+0x234] ;  /* 0x0002340001417983 */ /* 0x000ee80000300800 */
[----:B------:R-:W3:Y:S04]  /*3a440*/  LDL.LU R61, [R1+0x230] ;  /* 0x00023000013d7983 */ /* 0x000ee80000300800 */
[----:B------:R-:W3:Y:S04]  /*3a450*/  LDL.LU R100, [R1+0x160] ;  /* 0x0001600001647983 */ /* 0x000ee80000300800 */
[----:B------:R-:W3:Y:S01]  /*3a460*/  LDL.LU R89, [R1+0x158] ;  /* 0x0001580001597983 */ /* 0x000ee20000300800 */
[----:B----4-:R-:W-:-:S03]  /*3a470*/  F2FP.BF16.F32.PACK_AB R46, R88, R85 ;  /* 0x00000055582e723e */ /* 0x010fc600000010ff */
[----:B------:R-:W4:Y:S04]  /*3a480*/  LDL.LU R88, [R1+0x264] ;  /* 0x0002640001587983 */ /* 0x000f280000300800 */
[----:B------:R-:W4:Y:S01]  /*3a490*/  LDL.LU R85, [R1+0x260] ;  /* 0x0002600001557983 */ /* 0x000f220000300800 */
[----:B--2---:R-:W-:-:S03]  /*3a4a0*/  F2FP.BF16.F32.PACK_AB R47, R73, R72 ;  /* 0x00000048492f723e */ /* 0x004fc600000010ff */
[----:B------:R-:W2:Y:S04]  /*3a4b0*/  LDL.LU R73, [R1+0x16c] ;  /* 0x00016c0001497983 */ /* 0x000ea80000300800 */
[----:B------:R-:W2:Y:S01]  /*3a4c0*/  LDL.LU R72, [R1+0x168] ;  /* 0x0001680001487983 */ /* 0x000ea20000300800 */
[----:B------:R-:W-:-:S03]  /*3a4d0*/  F2FP.BF16.F32.PACK_AB R50, R69, R68 ;  /* 0x000000444532723e */ /* 0x000fc600000010ff */
[----:B------:R-:W2:Y:S04]  /*3a4e0*/  LDL.LU R69, [R1+0x26c] ;  /* 0x00026c0001457983 */ /* 0x000ea80000300800 */
[----:B------:R-:W2:Y:S04]  /*3a4f0*/  LDL.LU R68, [R1+0x268] ;  /* 0x0002680001447983 */ /* 0x000ea80000300800 */
[----:B------:R-:W2:Y:S04]  /*3a500*/  LDL.LU R70, [R1+0x178] ;  /* 0x0001780001467983 */ /* 0x000ea80000300800 */
[----:B------:R-:W2:Y:S01]  /*3a510*/  LDL.LU R108, [R1+0x174] ;  /* 0x00017400016c7983 */ /* 0x000ea20000300800 */
[----:B------:R-:W-:-:S03]  /*3a520*/  F2FP.BF16.F32.PACK_AB R54, R104, R96 ;  /* 0x000000606836723e */ /* 0x000fc600000010ff */
[----:B------:R-:W2:Y:S04]  /*3a530*/  LDL.LU R104, [R1+0x2a4] ;  /* 0x0002a40001687983 */ /* 0x000ea80000300800 */
[----:B------:R-:W2:Y:S01]  /*3a540*/  LDL.LU R96, [R1+0x2a0] ;  /* 0x0002a00001607983 */ /* 0x000ea20000300800 */
[----:B------:R-:W-:Y:S01]  /*3a550*/  @!P5 FMUL R168, R168, 16777216 ;  /* 0x4b800000a8a8d820 */ /* 0x000fe20000400000 */
[----:B------:R-:W-:Y:S01]  /*3a560*/  @!P5 FMUL R169, R169, 16777216 ;  /* 0x4b800000a9a9d820 */ /* 0x000fe20000400000 */
[----:B------:R-:W-:Y:S01]  /*3a570*/  @!P5 FMUL R67, R67, 16777216 ;  /* 0x4b8000004343d820 */ /* 0x000fe20000400000 */
[----:B------:R-:W-:Y:S01]  /*3a580*/  @!P5 FMUL R79, R79, 16777216 ;  /* 0x4b8000004f4fd820 */ /* 0x000fe20000400000 */
[C---:B------:R-:W-:Y:S01]  /*3a590*/  FMUL R168, R247.reuse, R168 ;  /* 0x000000a8f7a87220 */ /* 0x040fe20000400000 */
[C---:B------:R-:W-:Y:S01]  /*3a5a0*/  FMUL R169, R247.reuse, R169 ;  /* 0x000000a9f7a97220 */ /* 0x040fe20000400000 */
[----:B------:R-:W-:Y:S01]  /*3a5b0*/  @!P5 FMUL R78, R78, 16777216 ;  /* 0x4b8000004e4ed820 */ /* 0x000fe20000400000 */
[C---:B------:R-:W-:Y:S01]  /*3a5c0*/  FMUL R251, R247.reuse, R67 ;  /* 0x00000043f7fb7220 */ /* 0x040fe20000400000 */
[----:B------:R-:W-:-:S02]  /*3a5d0*/  FMUL R244, R247, R79 ;  /* 0x0000004ff7f47220 */ /* 0x000fc40000400000 */
[----:B------:R-:W-:Y:S01]  /*3a5e0*/  F2FP.BF16.F32.PACK_AB R168, R168, R169 ;  /* 0x000000a9a8a8723e */ /* 0x000fe200000010ff */
[----:B------:R-:W-:Y:S01]  /*3a5f0*/  FMUL R245, R247, R78 ;  /* 0x0000004ef7f57220 */ /* 0x000fe20000400000 */
[----:B------:R-:W-:Y:S01]  /*3a600*/  F2FP.BF16.F32.PACK_AB R169, R170, R171 ;  /* 0x000000abaaa9723e */ /* 0x000fe200000010ff */
[----:B------:R-:W-:Y:S01]  /*3a610*/  @!P5 FMUL R212, R212, 16777216 ;  /* 0x4b800000d4d4d820 */ /* 0x000fe20000400000 */
[----:B------:R-:W-:-:S03]  /*3a620*/  @!P5 FMUL R213, R213, 16777216 ;  /* 0x4b800000d5d5d820 */ /* 0x000fc60000400000 */
[C---:B------:R-:W-:Y:S01]  /*3a630*/  FMUL R24, R247.reuse, R212 ;  /* 0x000000d4f7187220 */ /* 0x040fe20000400000 */
[----:B------:R-:W-:Y:S01]  /*3a640*/  FMUL R213, R247, R213 ;  /* 0x000000d5f7d57220 */ /* 0x000fe20000400000 */
[----:B------:R-:W-:Y:S02]  /*3a650*/  F2FP.BF16.F32.PACK_AB R25, R214, R215 ;  /* 0x000000d7d619723e */ /* 0x000fe400000010ff */
[----:B------:R-:W-:Y:S02]  /*3a660*/  F2FP.BF16.F32.PACK_AB R27, R33, R29 ;  /* 0x0000001d211b723e */ /* 0x000fe400000010ff */
[----:B------:R-:W-:Y:S01]  /*3a670*/  F2FP.BF16.F32.PACK_AB R24, R24, R213 ;  /* 0x000000d51818723e */ /* 0x000fe200000010ff */
[----:B------:R-:W-:Y:S01]  /*3a680*/  BAR.SYNC.DEFER_BLOCKING 0x0 ;  /* 0x0000000000007b1d */ /* 0x000fe20000010000 */
[----:B------:R-:W-:-:S05]  /*3a690*/  F2FP.BF16.F32.PACK_AB R55, R81, R80 ;  /* 0x000000505137723e */ /* 0x000fca00000010ff */
        /* <DEDUP_REMOVED lines=8> */
[----:B------:R-:W-:Y:S01]  /*3a720*/  STSM.16.M88.4 [R252], R24 ;  /* 0x00000018fc007844 */ /* 0x000fe20000000200 */
[----:B------:R-:W-:Y:S01]  /*3a730*/  BAR.SYNC.DEFER_BLOCKING 0x0 ;  /* 0x0000000000007b1d */ /* 0x000fe20000010000 */
[----:B----4-:R-:W-:-:S05]  /*3a740*/  F2FP.BF16.F32.PACK_AB R63, R88, R85 ;  /* 0x00000055583f723e */ /* 0x010fca00000010ff */
[----:B------:R-:W0:Y:S04]  /*3a750*/  LDS.128 R20, [R0] ;  /* 0x0000000000147984 */ /* 0x000e280000000c00 */
[----:B------:R-:W4:Y:S04]  /*3a760*/  LDL.LU R88, [R1+0x2e4] ;  /* 0x0002e40001587983 */ /* 0x000f280000300800 */
[----:B------:R-:W4:Y:S01]  /*3a770*/  LDL.LU R85, [R1+0x2e0] ;  /* 0x0002e00001557983 */ /* 0x000f220000300800 */
[----:B--2---:R-:W-:-:S03]  /*3a780*/  F2FP.BF16.F32.PACK_AB R66, R73, R72 ;  /* 0x000000484942723e */ /* 0x004fc600000010ff */
[----:B------:R-:W2:Y:S01]  /*3a790*/  LDL.LU R73, [R1+0x1b0] ;  /* 0x0001b00001497983 */ /* 0x000ea20000300800 */
[----:B------:R-:W-:-:S03]  /*3a7a0*/  F2FP.BF16.F32.PACK_AB R67, R69, R68 ;  /* 0x000000444543723e */ /* 0x000fc600000010ff */
[----:B------:R-:W2:Y:S04]  /*3a7b0*/  LDL.LU R72, [R1+0x1a8] ;  /* 0x0001a80001487983 */ /* 0x000ea80000300800 */
[----:B------:R-:W2:Y:S04]  /*3a7c0*/  LDL.LU R69, [R1+0x2ec] ;  /* 0x0002ec0001457983 */ /* 0x000ea80000300800 */
[----:B------:R-:W2:Y:S01]  /*3a7d0*/  LDL.LU R68, [R1+0x2e8] ;  /* 0x0002e80001447983 */ /* 0x000ea20000300800 */
[----:B------:R-:W-:-:S03]  /*3a7e0*/  F2FP.BF16.F32.PACK_AB R170, R70, R108 ;  /* 0x0000006c46aa723e */ /* 0x000fc600000010ff */
[----:B------:R-:W2:Y:S01]  /*3a7f0*/  LDL.LU R79, [R1+0x1c0] ;  /* 0x0001c000014f7983 */ /* 0x000ea20000300800 */
[----:B------:R-:W-:-:S03]  /*3a800*/  F2FP.BF16.F32.PACK_AB R171, R104, R96 ;  /* 0x0000006068ab723e */ /* 0x000fc600000010ff */
[----:B------:R-:W2:Y:S04]  /*3a810*/  LDL.LU R78, [R1+0x1b8] ;  /* 0x0001b800014e7983 */ /* 0x000ea80000300800 */
[----:B------:R-:W2:Y:S04]  /*3a820*/  LDL.LU R108, [R1+0x324] ;  /* 0x00032400016c7983 */ /* 0x000ea80000300800 */
[----:B------:R-:W2:Y:S01]  /*3a830*/  LDL.LU R96, [R1+0x320] ;  /* 0x0003200001607983 */ /* 0x000ea20000300800 */
[----:B------:R-:W-:Y:S01]  /*3a840*/  BAR.SYNC.DEFER_BLOCKING 0x0 ;  /* 0x0000000000007b1d */ /* 0x000fe20000010000 */
[----:B------:R-:W-:Y:S01]  /*3a850*/  @!P5 FMUL R208, R208, 16777216 ;  /* 0x4b800000d0d0d820 */ /* 0x000fe20000400000 */
[----:B------:R-:W-:-:S03]  /*3a860*/  @!P5 FMUL R209, R209, 16777216 ;  /* 0x4b800000d1d1d820 */ /* 0x000fc60000400000 */
[C---:B------:R-:W-:Y:S01]  /*3a870*/  FMUL R28, R247.reuse, R208 ;  /* 0x000000d0f71c7220 */ /* 0x040fe20000400000 */
[----:B------:R-:W-:Y:S01]  /*3a880*/  FMUL R209, R247, R209 ;  /* 0x000000d1f7d17220 */ /* 0x000fe20000400000 */
[----:B------:R-:W-:-:S04]  /*3a890*/  F2FP.BF16.F32.PACK_AB R29, R210, R211 ;  /* 0x000000d3d21d723e */ /* 0x000fc800000010ff */
[----:B------:R-:W-:-:S05]  /*3a8a0*/  F2FP.BF16.F32.PACK_AB R28, R28, R209 ;  /* 0x000000d11c1c723e */ /* 0x000fca00000010ff */
[----:B------:R-:W-:Y:S01]  /*3a8b0*/  STSM.16.M88.4 [R252], R28 ;  /* 0x0000001cfc007844 */ /* 0x000fe20000000200 */
[----:B------:R-:W-:Y:S01]  /*3a8c0*/  BAR.SYNC.DEFER_BLOCKING 0x0 ;  /* 0x0000000000007b1d */ /* 0x000fe20000010000 */
[----:B------:R-:W-:Y:S01]  /*3a8d0*/  @!P5 FMUL R204, R204, 16777216 ;  /* 0x4b800000ccccd820 */ /* 0x000fe20000400000 */
[----:B------:R-:W-:-:S03]  /*3a8e0*/  @!P5 FMUL R205, R205, 16777216 ;  /* 0x4b800000cdcdd820 */ /* 0x000fc60000400000 */
[C---:B------:R-:W-:Y:S01]  /*3a8f0*/  FMUL R32, R247.reuse, R204 ;  /* 0x000000ccf7207220 */ /* 0x040fe20000400000 */
[----:B------:R-:W-:Y:S01]  /*3a900*/  FMUL R205, R247, R205 ;  /* 0x000000cdf7cd7220 */ /* 0x000fe20000400000 */
[----:B------:R-:W1:Y:S04]  /*3a910*/  LDS.128 R24, [R0] ;  /* 0x0000000000187984 */ /* 0x000e680000000c00 */
[----:B------:R-:W-:Y:S02]  /*3a920*/  F2FP.BF16.F32.PACK_AB R32, R32, R205 ;  /* 0x000000cd2020723e */ /* 0x000fe400000010ff */
[----:B------:R-:W-:Y:S02]  /*3a930*/  F2FP.BF16.F32.PACK_AB R33, R206, R207 ;  /* 0x000000cfce21723e */ /* 0x000fe400000010ff */
        /* <DEDUP_REMOVED lines=8> */
[----:B------:R-:W1:Y:S04]  /*3a9c0*/  LDS.128 R28, [R0] ;  /* 0x00000000001c7984 */ /* 0x000e680000000c00 */
        /* <DEDUP_REMOVED lines=13> */
[----:B------:R-:W-:Y:S01]  /*3aaa0*/  BAR.SYNC.DEFER_BLOCKING 0x0 ;  /* 0x0000000000007b1d */ /* 0x000fe20000010000 */
[----:B------:R-:W-:Y:S01]  /*3aab0*/  @!P5 FMUL R164, R164, 16777216 ;  /* 0x4b800000a4a4d820 */ /* 0x000fe20000400000 */
[----:B------:R-:W-:-:S04]  /*3aac0*/  @!P5 FMUL R165, R165, 16777216 ;  /* 0x4b800000a5a5d820 */ /* 0x000fc80000400000 */
[----:B------:R-:W-:Y:S02]  /*3aad0*/  STSM.16.M88.4 [R252], R40 ;  /* 0x00000028fc007844 */ /* 0x000fe40000000200 */
[----:B------:R-:W-:Y:S01]  /*3aae0*/  BAR.SYNC.DEFER_BLOCKING 0x0 ;  /* 0x0000000000007b1d */ /* 0x000fe20000010000 */
[C---:B------:R-:W-:Y:S01]  /*3aaf0*/  FMUL R164, R247.reuse, R164 ;  /* 0x000000a4f7a47220 */ /* 0x040fe20000400000 */
[----:B------:R-:W-:Y:S01]  /*3ab00*/  FMUL R165, R247, R165 ;  /* 0x000000a5f7a57220 */ /* 0x000fe20000400000 */
[----:B------:R-:W-:Y:S01]  /*3ab10*/  @!P5 FMUL R160, R160, 16777216 ;  /* 0x4b800000a0a0d820 */ /* 0x000fe20000400000 */
[----:B------:R-:W-:Y:S01]  /*3ab20*/  @!P5 FMUL R161, R161, 16777216 ;  /* 0x4b800000a1a1d820 */ /* 0x000fe20000400000 */
[----:B------:R-:W-:Y:S02]  /*3ab30*/  @!P5 FMUL R90, R90, 16777216 ;  /* 0x4b8000005a5ad820 */ /* 0x000fe40000400000 */
[----:B------:R-:W-:Y:S01]  /*3ab40*/  F2FP.BF16.F32.PACK_AB R164, R164, R165 ;  /* 0x000000a5a4a4723e */ /* 0x000fe200000010ff */
[----:B------:R-:W-:Y:S01]  /*3ab50*/  @!P5 FMUL R87, R87, 16777216 ;  /* 0x4b8000005757d820 */ /* 0x000fe20000400000 */
[----:B------:R-:W-:Y:S01]  /*3ab60*/  F2FP.BF16.F32.PACK_AB R165, R166, R167 ;  /* 0x000000a7a6a5723e */ /* 0x000fe200000010ff */
[----:B------:R-:W-:Y:S01]  /*3ab70*/  @!P5 FMUL R86, R86, 16777216 ;  /* 0x4b8000005656d820 */ /* 0x000fe20000400000 */
[----:B------:R-:W-:Y:S01]  /*3ab80*/  F2FP.BF16.F32.PACK_AB R166, R81, R80 ;  /* 0x0000005051a6723e */ /* 0x000fe200000010ff */
[C---:B------:R-:W-:Y:S01]  /*3ab90*/  FMUL R160, R247.reuse, R160 ;  /* 0x000000a0f7a07220 */ /* 0x040fe20000400000 */
[----:B------:R-:W-:Y:S01]  /*3aba0*/  FMUL R161, R247, R161 ;  /* 0x000000a1f7a17220 */ /* 0x000fe20000400000 */
[----:B------:R-:W2:Y:S01]  /*3abb0*/  LDL.LU R81, [R1+0x1cc] ;  /* 0x0001cc0001517983 */ /* 0x000ea20000300800 */
[----:B------:R-:W-:Y:S01]  /*3abc0*/  F2FP.BF16.F32.PACK_AB R167, R77, R76 ;  /* 0x0000004c4da7723e */ /* 0x000fe200000010ff */
[----:B------:R-:W-:-:S02]  /*3abd0*/  FMUL R143, R247, R90 ;  /* 0x0000005af78f7220 */ /* 0x000fc40000400000 */
[----:B------:R-:W2:Y:S04]  /*3abe0*/  LDL.LU R80, [R1+0x1c8] ;  /* 0x0001c80001507983 */ /* 0x000ea80000300800 */
[----:B------:R-:W1:Y:S01]  /*3abf0*/  LDS.128 R36, [R0] ;  /* 0x0000000000247984 */ /* 0x000e620000000c00 */
[----:B------:R-:W-:-:S03]  /*3ac00*/  FMUL R222, R247, R87 ;  /* 0x00000057f7de7220 */ /* 0x000fc60000400000 */
[----:B------:R-:W2:Y:S01]  /*3ac10*/  LDL.LU R77, [R1+0x32c] ;  /* 0x00032c00014d7983 */ /* 0x000ea20000300800 */
[----:B------:R-:W-:Y:S01]  /*3ac20*/  FMUL R226, R247, R86 ;  /* 0x00000056f7e27220 */ /* 0x000fe20000400000 */
[----:B------:R-:W-:Y:S02]  /*3ac30*/  F2FP.BF16.F32.PACK_AB R160, R160, R161 ;  /* 0x000000a1a0a0723e */ /* 0x000fe400000010ff */
[----:B------:R-:W2:Y:S01]  /*3ac40*/  LDL.LU R76, [R1+0x328] ;  /* 0x00032800014c7983 */ /* 0x000ea20000300800 */
[----:B------:R-:W-:Y:S01]  /*3ac50*/  @!P5 FMUL R111, R111, 16777216 ;  /* 0x4b8000006f6fd820 */ /* 0x000fe20000400000 */
[----:B------:R-:W-:Y:S02]  /*3ac60*/  F2FP.BF16.F32.PACK_AB R161, R162, R163 ;  /* 0x000000a3a2a1723e */ /* 0x000fe400000010ff */
[----:B------:R-:W2:Y:S01]  /*3ac70*/  LDL.LU R90, [R1+0x1e4] ;  /* 0x0001e400015a7983 */ /* 0x000ea20000300800 */
[----:B------:R-:W-:Y:S01]  /*3ac80*/  @!P5 FMUL R102, R102, 16777216 ;  /* 0x4b8000006666d820 */ /* 0x000fe20000400000 */
[----:B------:R-:W-:-:S02]  /*3ac90*/  @!P5 FMUL R192, R192, 16777216 ;  /* 0x4b800000c0c0d820 */ /* 0x000fc40000400000 */
[----:B------:R-:W2:Y:S01]  /*3aca0*/  LDL.LU R87, [R1+0x1e0] ;  /* 0x0001e00001577983 */ /* 0x000ea20000300800 */
[----:B------:R-:W-:Y:S01]  /*3acb0*/  @!P5 FMUL R193, R193, 16777216 ;  /* 0x4b800000c1c1d820 */ /* 0x000fe20000400000 */
[----:B---3--:R-:W-:Y:S02]  /*3acc0*/  F2FP.BF16.F32.PACK_AB R162, R100, R89 ;  /* 0x0000005964a2723e */ /* 0x008fe400000010ff */
[----:B------:R-:W3:Y:S04]  /*3acd0*/  LDL.LU R86, [R1+0x35c] ;  /* 0x00035c0001567983 */ /* 0x000ee80000300800 */
[----:B------:R-:W3:Y:S01]  /*3ace0*/  LDL.LU R104, [R1+0x358] ;  /* 0x0003580001687983 */ /* 0x000ee20000300800 */
[----:B------:R-:W-:-:S03]  /*3acf0*/  FMUL R119, R247, R111 ;  /* 0x0000006ff7777220 */ /* 0x000fc60000400000 */
[----:B------:R-:W3:Y:S01]  /*3ad00*/  LDL.LU R100, [R1+0x1f4] ;  /* 0x0001f40001647983 */ /* 0x000ee20000300800 */
[C---:B------:R-:W-:Y:S01]  /*3ad10*/  FMUL R44, R247.reuse, R192 ;  /* 0x000000c0f72c7220 */ /* 0x040fe20000400000 */
[C---:B------:R-:W-:Y:S02]  /*3ad20*/  FMUL R193, R247.reuse, R193 ;  /* 0x000000c1f7c17220 */ /* 0x040fe40000400000 */
[----:B------:R-:W3:Y:S01]  /*3ad30*/  LDL.LU R89, [R1+0x1ec] ;  /* 0x0001ec0001597983 */ /* 0x000ee20000300800 */
[----:B------:R-:W-:Y:S01]  /*3ad40*/  FMUL R126, R247, R102 ;  /* 0x00000066f77e7220 */ /* 0x000fe20000400000 */
[----:B------:R-:W-:Y:S01]  /*3ad50*/  @!P5 FMUL R152, R152, 16777216 ;  /* 0x4b8000009898d820 */ /* 0x000fe20000400000 */
[----:B------:R-:W-:Y:S01]  /*3ad60*/  @!P5 FMUL R153, R153, 16777216 ;  /* 0x4b8000009999d820 */ /* 0x000fe20000400000 */
[----:B----4-:R-:W-:Y:S01]  /*3ad70*/  F2FP.BF16.F32.PACK_AB R163, R88, R85 ;  /* 0x0000005558a3723e */ /* 0x010fe200000010ff */
[----:B------:R-:W-:Y:S01]  /*3ad80*/  BAR.SYNC.DEFER_BLOCKING 0x0 ;  /* 0x0000000000007b1d */ /* 0x000fe20000010000 */
[----:B------:R-:W-:Y:S01]  /*3ad90*/  @!P5 FMUL R107, R107, 16777216 ;  /* 0x4b8000006b6bd820 */ /* 0x000fe20000400000 */
[----:B------:R-:W-:-:S04]  /*3ada0*/  @!P5 FMUL R103, R103, 16777216 ;  /* 0x4b8000006767d820 */ /* 0x000fc80000400000 */
[----:B------:R-:W4:Y:S04]  /*3adb0*/  LDL.LU R88, [R1+0x364] ;  /* 0x0003640001587983 */ /* 0x000f280000300800 */
[----:B------:R-:W4:Y:S04]  /*3adc0*/  LDL.LU R85, [R1+0x360] ;  /* 0x0003600001557983 */ /* 0x000f280000300800 */
[----:B------:R-:W3:Y:S01]  /*3add0*/  LDL.LU R111, [R1+0x20c] ;  /* 0x00020c00016f7983 */ /* 0x000ee20000300800 */
[----:B------:R-:W-:-:S03]  /*3ade0*/  F2FP.BF16.F32.PACK_AB R44, R44, R193 ;  /* 0x000000c12c2c723e */ /* 0x000fc600000010ff */
[----:B------:R-:W3:Y:S01]  /*3adf0*/  LDL.LU R102, [R1+0x208] ;  /* 0x0002080001667983 */ /* 0x000ee20000300800 */
[----:B------:R-:W-:Y:S01]  /*3ae00*/  F2FP.BF16.F32.PACK_AB R45, R194, R195 ;  /* 0x000000c3c22d723e */ /* 0x000fe200000010ff */
[----:B------:R-:W-:Y:S01]  /*3ae10*/  @!P5 FMUL R106, R106, 16777216 ;  /* 0x4b8000006a6ad820 */ /* 0x000fe20000400000 */
[----:B------:R-:W-:Y:S01]  /*3ae20*/  @!P5 FMUL R95, R95, 16777216 ;  /* 0x4b8000005f5fd820 */ /* 0x000fe20000400000 */
[C---:B------:R-:W-:Y:S01]  /*3ae30*/  FMUL R152, R247.reuse, R152 ;  /* 0x00000098f7987220 */ /* 0x040fe20000400000 */
[C---:B------:R-:W-:Y:S01]  /*3ae40*/  FMUL R153, R247.reuse, R153 ;  /* 0x00000099f7997220 */ /* 0x040fe20000400000 */
[----:B------:R-:W-:Y:S01]  /*3ae50*/  @!P5 FMUL R94, R94, 16777216 ;  /* 0x4b8000005e5ed820 */ /* 0x000fe20000400000 */
[C---:B------:R-:W-:Y:S01]  /*3ae60*/  FMUL R131, R247.reuse, R107 ;  /* 0x0000006bf7837220 */ /* 0x040fe20000400000 */
[----:B------:R-:W-:Y:S01]  /*3ae70*/  @!P5 FMUL R176, R176, 16777216 ;  /* 0x4b800000b0b0d820 */ /* 0x000fe20000400000 */
[C---:B------:R-:W-:Y:S01]  /*3ae80*/  FMUL R127, R247.reuse, R103 ;  /* 0x00000067f77f7220 */ /* 0x040fe20000400000 */
[----:B------:R-:W-:Y:S01]  /*3ae90*/  STSM.16.M88.4 [R252], R44 ;  /* 0x0000002cfc007844 */ /* 0x000fe20000000200 */
[----:B------:R-:W-:Y:S01]  /*3aea0*/  @!P5 FMUL R172, R172, 16777216 ;  /* 0x4b800000acacd820 */ /* 0x000fe20000400000 */
[----:B------:R-:W-:-:S02]  /*3aeb0*/  FMUL R130, R247, R106 ;  /* 0x0000006af7827220 */ /* 0x000fc40000400000 */
[----:B------:R-:W4:Y:S01]  /*3aec0*/  LDL.LU R107, [R1+0x38c] ;  /* 0x00038c00016b7983 */ /* 0x000f220000300800 */
[----:B------:R-:W-:Y:S01]  /*3aed0*/  @!P5 FMUL R110, R110, 16777216 ;  /* 0x4b8000006e6ed820 */ /* 0x000fe20000400000 */
[C---:B------:R-:W-:Y:S01]  /*3aee0*/  FMUL R138, R247.reuse, R95 ;  /* 0x0000005ff78a7220 */ /* 0x040fe20000400000 */
[----:B------:R-:W-:Y:S01]  /*3aef0*/  F2FP.BF16.F32.PACK_AB R152, R152, R153 ;  /* 0x000000999898723e */ /* 0x000fe200000010ff */
[----:B------:R-:W-:Y:S01]  /*3af00*/  BAR.SYNC.DEFER_BLOCKING 0x0 ;  /* 0x0000000000007b1d */ /* 0x000fe20000010000 */
[C---:B------:R-:W-:Y:S01]  /*3af10*/  FMUL R139, R247.reuse, R94 ;  /* 0x0000005ef78b7220 */ /* 0x040fe20000400000 */
[----:B------:R-:W-:Y:S01]  /*3af20*/  F2FP.BF16.F32.PACK_AB R153, R154, R155 ;  /* 0x0000009b9a99723e */ /* 0x000fe200000010ff */
[C---:B------:R-:W-:Y:S01]  /*3af30*/  FMUL R60, R247.reuse, R176 ;  /* 0x000000b0f73c7220 */ /* 0x040fe20000400000 */
[----:B--2---:R-:W-:Y:S02]  /*3af40*/  F2FP.BF16.F32.PACK_AB R155, R108, R96 ;  /* 0x000000606c9b723e */ /* 0x004fe400000010ff */
[----:B------:R-:W2:Y:S04]  /*3af50*/  LDL.LU R103, [R1+0x388] ;  /* 0x0003880001677983 */ /* 0x000ea80000300800 */
[----:B------:R-:W2:Y:S01]  /*3af60*/  LDL.LU R106, [R1+0x224] ;  /* 0x00022400016a7983 */ /* 0x000ea20000300800 */
[----:B------:R-:W-:-:S03]  /*3af70*/  FMUL R64, R247, R172 ;  /* 0x000000acf7407220 */ /* 0x000fc60000400000 */
[----:B------:R-:W2:Y:S01]  /*3af80*/  LDL.LU R95, [R1+0x21c] ;  /* 0x00021c00015f7983 */ /* 0x000ea20000300800 */
[----:B------:R-:W-:-:S03]  /*3af90*/  FMUL R118, R247, R110 ;  /* 0x0000006ef7767220 */ /* 0x000fc60000400000 */
[----:B------:R-:W2:Y:S04]  /*3afa0*/  LDL.LU R94, [R1+0x394] ;  /* 0x00039400015e7983 */ /* 0x000ea80000300800 */
[----:B------:R-:W2:Y:S04]  /*3afb0*/  LDL.LU R108, [R1+0x390] ;  /* 0x00039000016c7983 */ /* 0x000ea80000300800 */
[----:B------:R-:W4:Y:S04]  /*3afc0*/  LDL.LU R176, [R1+0x68] ;  /* 0x0000680001b07983 */ /* 0x000f280000300800 */
[----:B------:R-:W2:Y:S04]  /*3afd0*/  LDL.LU R172, [R1+0x23c] ;  /* 0x00023c0001ac7983 */ /* 0x000ea80000300800 */
[----:B------:R-:W2:Y:S04]  /*3afe0*/  LDL.LU R110, [R1+0x238] ;  /* 0x00023800016e7983 */ /* 0x000ea80000300800 */
[----:B------:R-:W1:Y:S01]  /*3aff0*/  LDS.128 R40, [R0] ;  /* 0x0000000000287984 */ /* 0x000e620000000c00 */
[----:B------:R-:W-:Y:S01]  /*3b000*/  @!P5 FMUL R188, R188, 16777216 ;  /* 0x4b800000bcbcd820 */ /* 0x000fe20000400000 */
[----:B------:R-:W-:Y:S01]  /*3b010*/  @!P5 FMUL R189, R189, 16777216 ;  /* 0x4b800000bdbdd820 */ /* 0x000fe20000400000 */
[----:B------:R-:W-:Y:S01]  /*3b020*/  F2FP.BF16.F32.PACK_AB R49, R190, R191 ;  /* 0x000000bfbe31723e */ /* 0x000fe200000010ff */
[----:B------:R-:W-:Y:S01]  /*3b030*/  @!P5 FMUL R184, R184, 16777216 ;  /* 0x4b800000b8b8d820 */ /* 0x000fe20000400000 */
[C---:B------:R-:W-:Y:S01]  /*3b040*/  FMUL R48, R247.reuse, R188 ;  /* 0x000000bcf7307220 */ /* 0x040fe20000400000 */
[----:B------:R-:W-:Y:S01]  /*3b050*/  FMUL R189, R247, R189 ;  /* 0x000000bdf7bd7220 */ /* 0x000fe20000400000 */
[----:B------:R-:W-:Y:S01]  /*3b060*/  F2FP.BF16.F32.PACK_AB R51, R57, R53 ;  /* 0x000000353933723e */ /* 0x000fe200000010ff */
[----:B------:R-:W-:Y:S01]  /*3b070*/  @!P5 FMUL R185, R185, 16777216 ;  /* 0x4b800000b9b9d820 */ /* 0x000fe20000400000 */
[----:B------:R-:W-:Y:S01]  /*3b080*/  @!P5 FMUL R180, R180, 16777216 ;  /* 0x4b800000b4b4d820 */ /* 0x000fe20000400000 */
[----:B------:R-:W-:Y:S01]  /*3b090*/  @!P5 FMUL R181, R181, 16777216 ;  /* 0x4b800000b5b5d820 */ /* 0x000fe20000400000 */
[----:B------:R-:W-:Y:S01]  /*3b0a0*/  F2FP.BF16.F32.PACK_AB R48, R48, R189 ;  /* 0x000000bd3030723e */ /* 0x000fe200000010ff */
[----:B------:R-:W-:Y:S01]  /*3b0b0*/  BAR.SYNC.DEFER_BLOCKING 0x0 ;  /* 0x0000000000007b1d */ /* 0x000fe20000010000 */
[----:B------:R-:W-:Y:S01]  /*3b0c0*/  F2FP.BF16.F32.PACK_AB R59, R65, R61 ;  /* 0x0000003d413b723e */ /* 0x000fe200000010ff */
[----:B------:R-:W-:Y:S01]  /*3b0d0*/  @!P5 FMUL R177, R177, 16777216 ;  /* 0x4b800000b1b1d820 */ /* 0x000fe20000400000 */
[----:B------:R-:W-:Y:S01]  /*3b0e0*/  @!P5 FMUL R173, R173, 16777216 ;  /* 0x4b800000adadd820 */ /* 0x000fe20000400000 */
[----:B------:R-:W-:Y:S01]  /*3b0f0*/  @!P5 FMUL R114, R114, 16777216 ;  /* 0x4b8000007272d820 */ /* 0x000fe20000400000 */
[----:B------:R-:W-:Y:S01]  /*3b100*/  @!P5 FMUL R115, R115, 16777216 ;  /* 0x4b8000007373d820 */ /* 0x000fe20000400000 */
[----:B------:R-:W2:Y:S04]  /*3b110*/  LDL.LU R212, [R1+0x3bc] ;  /* 0x0003bc0001d47983 */ /* 0x000ea80000300800 */
[----:B------:R-:W-:Y:S01]  /*3b120*/  STSM.16.M88.4 [R252], R48 ;  /* 0x00000030fc007844 */ /* 0x000fe20000000200 */
[----:B------:R-:W-:Y:S01]  /*3b130*/  BAR.SYNC.DEFER_BLOCKING 0x0 ;  /* 0x0000000000007b1d */ /* 0x000fe20000010000 */
[C---:B------:R-:W-:Y:S01]  /*3b140*/  FMUL R52, R247.reuse, R184 ;  /* 0x000000b8f7347220 */ /* 0x040fe20000400000 */
[----:B------:R-:W-:Y:S01]  /*3b150*/  FMUL R185, R247, R185 ;  /* 0x000000b9f7b97220 */ /* 0x000fe20000400000 */
[----:B------:R-:W-:-:S03]  /*3b160*/  F2FP.BF16.F32.PACK_AB R53, R186, R187 ;  /* 0x000000bbba35723e */ /* 0x000fc600000010ff */
[----:B------:R-:W1:Y:S01]  /*3b170*/  LDS.128 R44, [R0] ;  /* 0x00000000002c7984 */ /* 0x000e620000000c00 */
[----:B------:R-:W-:Y:S01]  /*3b180*/  F2FP.BF16.F32.PACK_AB R52, R52, R185 ;  /* 0x000000b93434723e */ /* 0x000fe200000010ff */
[----:B------:R-:W-:Y:S06]  /*3b190*/  BAR.SYNC.DEFER_BLOCKING 0x0 ;  /* 0x0000000000007b1d */ /* 0x000fec0000010000 */
[----:B------:R-:W-:Y:S02]  /*3b1a0*/  STSM.16.M88.4 [R252], R52 ;  /* 0x00000034fc007844 */ /* 0x000fe40000000200 */
        /* <DEDUP_REMOVED lines=9> */
[----:B------:R-:W-:Y:S01]  /*3b240*/  FMUL R177, R247, R177 ;  /* 0x000000b1f7b17220 */ /* 0x000fe20000400000 */
[----:B------:R-:W-:-:S04]  /*3b250*/  F2FP.BF16.F32.PACK_AB R61, R178, R179 ;  /* 0x000000b3b23d723e */ /* 0x000fc800000010ff */
        /* <DEDUP_REMOVED lines=12> */
[----:B---3--:R-:W-:Y:S01]  /*3b320*/  F2FP.BF16.F32.PACK_AB R102, R111, R102 ;  /* 0x000000666f66723e */ /* 0x008fe200000010ff */
[C---:B------:R-:W-:Y:S01]  /*3b330*/  FMUL R122, R247.reuse, R114 ;  /* 0x00000072f77a7220 */ /* 0x040fe20000400000 */
[----:B------:R-:W-:-:S03]  /*3b340*/  FMUL R123, R247, R115 ;  /* 0x00000073f77b7220 */ /* 0x000fc60000400000 */
[----:B------:R-:W3:Y:S04]  /*3b350*/  LDL.LU R111, [R1+0x3b8] ;  /* 0x0003b800016f7983 */ /* 0x000ee80000300800 */
[----:B------:R-:W3:Y:S04]  /*3b360*/  LDL.LU R208, [R1+0x244] ;  /* 0x0002440001d07983 */ /* 0x000ee80000300800 */
[----:B------:R-:W3:Y:S01]  /*3b370*/  LDL.LU R114, [R1+0x240] ;  /* 0x0002400001727983 */ /* 0x000ee20000300800 */
[----:B------:R-:W-:-:S03]  /*3b380*/  @!P5 FMUL R74, R74, 16777216 ;  /* 0x4b8000004a4ad820 */ /* 0x000fc60000400000 */
[----:B------:R-:W3:Y:S04]  /*3b390*/  LDL.LU R204, [R1+0x3c4] ;  /* 0x0003c40001cc7983 */ /* 0x000ee80000300800 */
[----:B------:R-:W1:Y:S01]  /*3b3a0*/  LDS.128 R60, [R0] ;  /* 0x00000000003c7984 */ /* 0x000e620000000c00 */
[----:B------:R-:W-:Y:S01]  /*3b3b0*/  BAR.SYNC.DEFER_BLOCKING 0x0 ;  /* 0x0000000000007b1d */ /* 0x000fe20000010000 */
[----:B------:R-:W-:Y:S01]  /*3b3c0*/  @!P5 FMUL R75, R75, 16777216 ;  /* 0x4b8000004b4bd820 */ /* 0x000fe20000400000 */
[----:B------:R-:W-:Y:S01]  /*3b3d0*/  @!P5 FMUL R82, R82, 16777216 ;  /* 0x4b8000005252d820 */ /* 0x000fe20000400000 */
[----:B------:R-:W-:Y:S01]  /*3b3e0*/  @!P5 FMUL R83, R83, 16777216 ;  /* 0x4b8000005353d820 */ /* 0x000fe20000400000 */
[----:B------:R-:W-:Y:S01]  /*3b3f0*/  @!P5 FMUL R91, R91, 16777216 ;  /* 0x4b8000005b5bd820 */ /* 0x000fe20000400000 */
[----:B------:R-:W-:Y:S01]  /*3b400*/  @!P5 FMUL R98, R98, 16777216 ;  /* 0x4b8000006262d820 */ /* 0x000fe20000400000 */
[----:B------:R-:W-:Y:S01]  /*3b410*/  @!P5 FMUL R99, R99, 16777216 ;  /* 0x4b8000006363d820 */ /* 0x000fe20000400000 */
[----:B------:R-:W3:Y:S01]  /*3b420*/  LDL.LU R115, [R1+0x3c0] ;  /* 0x0003c00001737983 */ /* 0x000ee20000300800 */
[----:B------:R-:W-:Y:S01]  /*3b430*/  @!P5 FMUL R116, R116, 16777216 ;  /* 0x4b8000007474d820 */ /* 0x000fe20000400000 */
[----:B------:R-:W-:Y:S01]  /*3b440*/  @!P5 FMUL R117, R117, 16777216 ;  /* 0x4b8000007575d820 */ /* 0x000fe20000400000 */
[----:B------:R-:W-:Y:S01]  /*3b450*/  @!P5 FMUL R120, R120, 16777216 ;  /* 0x4b8000007878d820 */ /* 0x000fe20000400000 */
        /* <DEDUP_REMOVED lines=18> */
[----:B------:R-:W3:Y:S01]  /*3b580*/  LDL.LU R196, [R1+0x74] ;  /* 0x0000740001c47983 */ /* 0x000ee20000300800 */
[----:B------:R-:W-:-:S03]  /*3b590*/  FMUL R248, R247, R74 ;  /* 0x0000004af7f87220 */ /* 0x000fc60000400000 */
[----:B------:R-:W-:Y:S01]  /*3b5a0*/  STSM.16.M88.4 [R252], R168 ;  /* 0x000000a8fc007844 */ /* 0x000fe20000000200 */
[----:B------:R-:W-:-:S03]  /*3b5b0*/  FMUL R246, R247, R75 ;  /* 0x0000004bf7f67220 */ /* 0x000fc60000400000 */
[----:B------:R-:W3:Y:S01]  /*3b5c0*/  LDL.LU R192, [R1+0x88] ;  /* 0x0000880001c07983 */ /* 0x000ee20000300800 */
[C---:B------:R-:W-:Y:S01]  /*3b5d0*/  FMUL R242, R247.reuse, R82 ;  /* 0x00000052f7f27220 */ /* 0x040fe20000400000 */
[C---:B------:R-:W-:Y:S01]  /*3b5e0*/  FMUL R241, R247.reuse, R83 ;  /* 0x00000053f7f17220 */ /* 0x040fe20000400000 */
[----:B------:R-:W-:Y:S01]  /*3b5f0*/  BAR.SYNC.DEFER_BLOCKING 0x0 ;  /* 0x0000000000007b1d */ /* 0x000fe20000010000 */
[C---:B------:R-:W-:Y:S01]  /*3b600*/  FMUL R142, R247.reuse, R91 ;  /* 0x0000005bf78e7220 */ /* 0x040fe20000400000 */
[C---:B------:R-:W-:Y:S01]  /*3b610*/  FMUL R134, R247.reuse, R98 ;  /* 0x00000062f7867220 */ /* 0x040fe20000400000 */
[C---:B------:R-:W-:Y:S01]  /*3b620*/  FMUL R135, R247.reuse, R99 ;  /* 0x00000063f7877220 */ /* 0x040fe20000400000 */
[C---:B------:R-:W-:Y:S01]  /*3b630*/  FMUL R116, R247.reuse, R116 ;  /* 0x00000074f7747220 */ /* 0x040fe20000400000 */
[C---:B------:R-:W-:Y:S01]  /*3b640*/  FMUL R117, R247.reuse, R117 ;  /* 0x00000075f7757220 */ /* 0x040fe20000400000 */
[C---:B------:R-:W-:Y:S01]  /*3b650*/  FMUL R120, R247.reuse, R120 ;  /* 0x00000078f7787220 */ /* 0x040fe20000400000 */
[----:B------:R-:W3:Y:S01]  /*3b660*/  LDL.LU R188, [R1+0x80] ;  /* 0x0000800001bc7983 */ /* 0x000ee20000300800 */
[C---:B------:R-:W-:Y:S01]  /*3b670*/  FMUL R121, R247.reuse, R121 ;  /* 0x00000079f7797220 */ /* 0x040fe20000400000 */
[C---:B------:R-:W-:Y:S01]  /*3b680*/  FMUL R124, R247.reuse, R124 ;  /* 0x0000007cf77c7220 */ /* 0x040fe20000400000 */
[C---:B------:R-:W-:Y:S01]  /*3b690*/  FMUL R125, R247.reuse, R125 ;  /* 0x0000007df77d7220 */ /* 0x040fe20000400000 */
[----:B------:R-:W3:Y:S01]  /*3b6a0*/  LDL.LU R184, [R1+0x274] ;  /* 0x0002740001b87983 */ /* 0x000ee20000300800 */
        /* <DEDUP_REMOVED lines=14> */
[----:B------:R-:W3:Y:S01]  /*3b790*/  LDL.LU R180, [R1+0x270] ;  /* 0x0002700001b47983 */ /* 0x000ee20000300800 */
[----:B----4-:R-:W-:-:S03]  /*3b7a0*/  F2FP.BF16.F32.PACK_AB R113, R176, R113 ;  /* 0x00000071b071723e */ /* 0x010fc600000010ff */
[----:B------:R-:W4:Y:S01]  /*3b7b0*/  LDL.LU R247, [R1+0x3ec] ;  /* 0x0003ec0001f77983 */ /* 0x000f220000300800 */
[----:B--2---:R-:W-:-:S03]  /*3b7c0*/  F2FP.BF16.F32.PACK_AB R110, R172, R110 ;  /* 0x0000006eac6e723e */ /* 0x004fc600000010ff */
[----:B------:R-:W4:Y:S04]  /*3b7d0*/  LDL.LU R234, [R1+0x3e8] ;  /* 0x0003e80001ea7983 */ /* 0x000f280000300800 */
[----:B------:R-:W2:Y:S04]  /*3b7e0*/  LDL.LU R224, [R1+0x284] ;  /* 0x0002840001e07983 */ /* 0x000ea80000300800 */
[----:B------:R-:W2:Y:S04]  /*3b7f0*/  LDL.LU R220, [R1+0x278] ;  /* 0x0002780001dc7983 */ /* 0x000ea80000300800 */
[----:B------:R-:W4:Y:S04]  /*3b800*/  LDL.LU R176, [R1+0x3f4] ;  /* 0x0003f40001b07983 */ /* 0x000f280000300800 */
[----:B------:R-:W4:Y:S04]  /*3b810*/  LDL.LU R172, [R1+0x3f0] ;  /* 0x0003f00001ac7983 */ /* 0x000f280000300800 */
[----:B------:R-:W1:Y:S01]  /*3b820*/  LDS.128 R64, [R0] ;  /* 0x0000000000407984 */ /* 0x000e620000000c00 */
[----:B------:R-:W-:Y:S01]  /*3b830*/  BAR.SYNC.DEFER_BLOCKING 0x0 ;  /* 0x0000000000007b1d */ /* 0x000fe20000010000 */
[----:B------:R-:W-:-:S02]  /*3b840*/  F2FP.BF16.F32.PACK_AB R156, R156, R157 ;  /* 0x0000009d9c9c723e */ /* 0x000fc400000010ff */
[----:B------:R-:W-:Y:S02]  /*3b850*/  F2FP.BF16.F32.PACK_AB R148, R148, R149 ;  /* 0x000000959494723e */ /* 0x000fe400000010ff */
[----:B------:R-:W-:Y:S02]  /*3b860*/  F2FP.BF16.F32.PACK_AB R154, R79, R78 ;  /* 0x0000004e4f9a723e */ /* 0x000fe400000010ff */
[----:B------:R-:W-:Y:S01]  /*3b870*/  F2FP.BF16.F32.PACK_AB R144, R144, R145 ;  /* 0x000000919090723e */ /* 0x000fe200000010ff */
[----:B------:R-:W2:Y:S04]  /*3b880*/  LDL.LU R216, [R1+0xa4] ;  /* 0x0000a40001d87983 */ /* 0x000ea80000300800 */
[----:B------:R-:W-:Y:S01]  /*3b890*/  STSM.16.M88.4 [R252], R164 ;  /* 0x000000a4fc007844 */ /* 0x000fe20000000200 */
[----:B------:R-:W-:-:S02]  /*3b8a0*/  F2FP.BF16.F32.PACK_AB R157, R158, R159 ;  /* 0x0000009f9e9d723e */ /* 0x000fc400000010ff */
[----:B------:R-:W-:Y:S01]  /*3b8b0*/  F2FP.BF16.F32.PACK_AB R159, R69, R68 ;  /* 0x00000044459f723e */ /* 0x000fe200000010ff */
[----:B------:R-:W-:Y:S06]  /*3b8c0*/  BAR.SYNC.DEFER_BLOCKING 0x0 ;  /* 0x0000000000007b1d */ /* 0x000fec0000010000 */
[----:B------:R-:W1:Y:S02]  /*3b8d0*/  LDS.128 R68, [R0] ;  /* 0x0000000000447984 */ /* 0x000e640000000c00 */
[----:B------:R-:W-:Y:S06]  /*3b8e0*/  BAR.SYNC.DEFER_BLOCKING 0x0 ;  /* 0x0000000000007b1d */ /* 0x000fec0000010000 */
[----:B------:R-:W-:Y:S01]  /*3b8f0*/  STSM.16.M88.4 [R252], R160 ;  /* 0x000000a0fc007844 */ /* 0x000fe20000000200 */
[----:B------:R-:W-:Y:S01]  /*3b900*/  F2FP.BF16.F32.PACK_AB R158, R73, R72 ;  /* 0x00000048499e723e */ /* 0x000fe200000010ff */
[----:B------:R-:W-:Y:S06]  /*3b910*/  BAR.SYNC.DEFER_BLOCKING 0x0 ;  /* 0x0000000000007b1d */ /* 0x000fec0000010000 */
[----:B------:R-:W1:Y:S02]  /*3b920*/  LDS.128 R72, [R0] ;  /* 0x0000000000487984 */ /* 0x000e640000000c00 */
[----:B------:R-:W-:Y:S01]  /*3b930*/  BAR.SYNC.DEFER_BLOCKING 0x0 ;  /* 0x0000000000007b1d */ /* 0x000fe20000010000 */
[----:B------:R-:W-:-:S05]  /*3b940*/  F2FP.BF16.F32.PACK_AB R149, R150, R151 ;  /* 0x000000979695723e */ /* 0x000fca00000010ff */
[----:B------:R-:W-:Y:S01]  /*3b950*/  STSM.16.M88.4 [R252], R156 ;  /* 0x0000009cfc007844 */ /* 0x000fe20000000200 */
        /* <DEDUP_REMOVED lines=10> */
[----:B------:R0:W-:Y:S01]  /*3ba00*/  STSM.16.M88.4 [R252], R148 ;  /* 0x00000094fc007844 */ /* 0x0001e20000000200 */
[----:B------:R-:W-:Y:S02]  /*3ba10*/  F2FP.BF16.F32.PACK_AB R97, R84, R97 ;  /* 0x000000615461723e */ /* 0x000fe400000010ff */
[----:B------:R-:W-:Y:S02]  /*3ba20*/  F2FP.BF16.F32.PACK_AB R146, R90, R87 ;  /* 0x000000575a92723e */ /* 0x000fe400000010ff */
[----:B------:R-:W-:Y:S01]  /*3ba30*/  F2FP.BF16.F32.PACK_AB R147, R86, R104 ;  /* 0x000000685693723e */ /* 0x000fe200000010ff */
[----:B------:R-:W-:Y:S01]  /*3ba40*/  BAR.SYNC.DEFER_BLOCKING 0x0 ;  /* 0x0000000000007b1d */ /* 0x000fe20000010000 */
[----:B------:R-:W-:-:S05]  /*3ba50*/  F2FP.BF16.F32.PACK_AB R99, R88, R85 ;  /* 0x000000555863723e */ /* 0x000fca00000010ff */
[----:B------:R-:W1:Y:S02]  /*3ba60*/  LDS.128 R84, [R0] ;  /* 0x0000000000547984 */ /* 0x000e640000000c00 */
[----:B------:R-:W-:Y:S01]  /*3ba70*/  BAR.SYNC.DEFER_BLOCKING 0x0 ;  /* 0x0000000000007b1d */ /* 0x000fe20000010000 */
[----:B---3--:R-:W-:Y:S02]  /*3ba80*/  F2FP.BF16.F32.PACK_AB R111, R212, R111 ;  /* 0x0000006fd46f723e */ /* 0x008fe400000010ff */
[----:B------:R-:W-:Y:S02]  /*3ba90*/  F2FP.BF16.F32.PACK_AB R114, R208, R114 ;  /* 0x00000072d072723e */ /* 0x000fe400000010ff */
[----:B------:R-:W-:Y:S01]  /*3baa0*/  F2FP.BF16.F32.PACK_AB R115, R204, R115 ;  /* 0x00000073cc73723e */ /* 0x000fe200000010ff */
[----:B------:R-:W3:Y:S04]  /*3bab0*/  LDL.LU R212, [R1+0x9c] ;  /* 0x00009c0001d47983 */ /* 0x000ee80000300800 */
[----:B------:R-:W3:Y:S04]  /*3bac0*/  LDL.LU R208, [R1+0xb0] ;  /* 0x0000b00001d07983 */ /* 0x000ee80000300800 */
[----:B------:R-:W3:Y:S01]  /*3bad0*/  LDL.LU R204, [R1+0xa8] ;  /* 0x0000a80001cc7983 */ /* 0x000ee20000300800 */
[----:B0-----:R-:W-:-:S03]  /*3bae0*/  F2FP.BF16.F32.PACK_AB R149, R192, R188 ;  /* 0x000000bcc095723e */ /* 0x001fc600000010ff */
[----:B------:R0:W-:Y:S01]  /*3baf0*/  STSM.16.M88.4 [R252], R144 ;  /* 0x00000090fc007844 */ /* 0x0001e20000000200 */
[----:B----4-:R-:W-:Y:S02]  /*3bb00*/  F2FP.BF16.F32.PACK_AB R151, R176, R172 ;  /* 0x000000acb097723e */ /* 0x010fe400000010ff */
[----:B0-----:R-:W-:Y:S02]  /*3bb10*/  F2FP.BF16.F32.PACK_AB R145, R200, R196 ;  /* 0x000000c4c891723e */ /* 0x001fe400000010ff */
[----:B------:R-:W4:Y:S04]  /*3bb20*/  LDL.LU R200, [R1+0x2b4] ;  /* 0x0002b40001c87983 */ /* 0x000f280000300800 */
[----:B------:R-:W4:Y:S01]  /*3bb30*/  LDL.LU R196, [R1+0x2b0] ;  /* 0x0002b00001c47983 */ /* 0x000f220000300800 */
[----:B------:R-:W-:-:S03]  /*3bb40*/  F2FP.BF16.F32.PACK_AB R146, R184, R180 ;  /* 0x000000b4b892723e */ /* 0x000fc600000010ff */
        /* <DEDUP_REMOVED lines=8> */
[----:B------:R-:W-:Y:S01]  /*3bbd0*/  F2FP.BF16.F32.PACK_AB R98, R100, R89 ;  /* 0x000000596462723e */ /* 0x000fe200000010ff */
[----:B------:R-:W-:Y:S01]  /*3bbe0*/  BAR.SYNC.DEFER_BLOCKING 0x0 ;  /* 0x0000000000007b1d */ /* 0x000fe20000010000 */
[----:B------:R-:W-:-:S05]  /*3bbf0*/  F2FP.BF16.F32.PACK_AB R96, R140, R141 ;  /* 0x0000008d8c60723e */ /* 0x000fca00000010ff */
[----:B------:R-:W0:Y:S02]  /*3bc00*/  LDS.128 R88, [R0] ;  /* 0x0000000000587984 */ /* 0x000e240000000c00 */
[----:B------:R-:W-:Y:S01]  /*3bc10*/  BAR.SYNC.DEFER_BLOCKING 0x0 ;  /* 0x0000000000007b1d */ /* 0x000fe20000010000 */
[----:B------:R-:W-:-:S05]  /*3bc20*/  F2FP.BF16.F32.PACK_AB R103, R107, R103 ;  /* 0x000000676b67723e */ /* 0x000fca00000010ff */
[----:B------:R-:W-:Y:S02]  /*3bc30*/  STSM.16.M88.4 [R252], R96 ;  /* 0x00000060fc007844 */ /* 0x000fe40000000200 */
[----:B------:R-:W-:Y:S01]  /*3bc40*/  BAR.SYNC.DEFER_BLOCKING 0x0 ;  /* 0x0000000000007b1d */ /* 0x000fe20000010000 */
[----:B------:R-:W-:Y:S02]  /*3bc50*/  F2FP.BF16.F32.PACK_AB R101, R92, R101 ;  /* 0x000000655c65723e */ /* 0x000fe400000010ff */
[----:B------:R-:W-:Y:S02]  /*3bc60*/  F2FP.BF16.F32.PACK_AB R105, R93, R105 ;  /* 0x000000695d69723e */ /* 0x000fe400000010ff */
[----:B------:R-:W-:Y:S02]  /*3bc70*/  F2FP.BF16.F32.PACK_AB R106, R106, R95 ;  /* 0x0000005f6a6a723e */ /* 0x000fe400000010ff */
[----:B------:R-:W-:Y:S02]  /*3bc80*/  F2FP.BF16.F32.PACK_AB R107, R94, R108 ;  /* 0x0000006c5e6b723e */ /* 0x000fe400000010ff */
[----:B------:R-:W0:Y:S01]  /*3bc90*/  LDS.128 R92, [R0] ;  /* 0x00000000005c7984 */ /* 0x000e220000000c00 */
[----:B------:R-:W-:Y:S01]  /*3bca0*/  F2FP.BF16.F32.PACK_AB R100, R136, R137 ;  /* 0x000000898864723e */ /* 0x000fe200000010ff */
[----:B------:R-:W-:Y:S06]  /*3bcb0*/  BAR.SYNC.DEFER_BLOCKING 0x0 ;  /* 0x0000000000007b1d */ /* 0x000fec0000010000 */
[----:B------:R-:W-:Y:S02]  /*3bcc0*/  STSM.16.M88.4 [R252], R100 ;  /* 0x00000064fc007844 */ /* 0x000fe40000000200 */
[----:B------:R-:W-:Y:S01]  /*3bcd0*/  BAR.SYNC.DEFER_BLOCKING 0x0 ;  /* 0x0000000000007b1d */ /* 0x000fe20000010000 */
[----:B------:R-:W-:-:S05]  /*3bce0*/  F2FP.BF16.F32.PACK_AB R104, R132, R133 ;  /* 0x000000858468723e */ /* 0x000fca00000010ff */
[----:B------:R-:W0:Y:S02]  /*3bcf0*/  LDS.128 R96, [R0] ;  /* 0x0000000000607984 */ /* 0x000e240000000c00 */
[----:B------:R-:W-:Y:S06]  /*3bd00*/  BAR.SYNC.DEFER_BLOCKING 0x0 ;  /* 0x0000000000007b1d */ /* 0x000fec0000010000 */
[----:B------:R-:W-:Y:S02]  /*3bd10*/  STSM.16.M88.4 [R252], R104 ;  /* 0x00000068fc007844 */ /* 0x000fe40000000200 */
[----:B------:R-:W-:Y:S01]  /*3bd20*/  BAR.SYNC.DEFER_BLOCKING 0x0 ;  /* 0x0000000000007b1d */ /* 0x000fe20000010000 */
[----:B------:R-:W-:-:S02]  /*3bd30*/  F2FP.BF16.F32.PACK_AB R108, R128, R129 ;  /* 0x00000081806c723e */ /* 0x000fc400000010ff */
[----:B------:R-:W-:-:S03]  /*3bd40*/  F2FP.BF16.F32.PACK_AB R109, R112, R109 ;  /* 0x0000006d706d723e */ /* 0x000fc600000010ff */
[----:B------:R-:W0:Y:S02]  /*3bd50*/  LDS.128 R100, [R0] ;  /* 0x0000000000647984 */ /* 0x000e240000000c00 */
        /* <DEDUP_REMOVED lines=9> */
[----:B--2---:R-:W-:Y:S02]  /*3bdf0*/  F2FP.BF16.F32.PACK_AB R150, R224, R220 ;  /* 0x000000dce096723e */ /* 0x004fe400000010ff */
[----:B---3--:R-:W-:Y:S01]  /*3be00*/  F2FP.BF16.F32.PACK_AB R153, R216, R212 ;  /* 0x000000d4d899723e */ /* 0x008fe200000010ff */
[----:B------:R-:W2:Y:S04]  /*3be10*/  LDL.LU R247, [R1+0xe0] ;  /* 0x0000e00001f77983 */ /* 0x000ea80000300800 */
[----:B------:R-:W2:Y:S01]  /*3be20*/  LDL.LU R234, [R1+0xd8] ;  /* 0x0000d80001ea7983 */ /* 0x000ea20000300800 */
[----:B------:R-:W-:-:S03]  /*3be30*/  F2FP.BF16.F32.PACK_AB R157, R208, R204 ;  /* 0x000000ccd09d723e */ /* 0x000fc600000010ff */
[----:B------:R-:W3:Y:S04]  /*3be40*/  LDL.LU R224, [R1+0x2f4] ;  /* 0x0002f40001e07983 */ /* 0x000ee80000300800 */
[----:B------:R-:W3:Y:S04]  /*3be50*/  LDL.LU R220, [R1+0x2f0] ;  /* 0x0002f00001dc7983 */ /* 0x000ee80000300800 */
[----:B------:R-:W0:Y:S01]  /*3be60*/  LDS.128 R108, [R0] ;  /* 0x00000000006c7984 */ /* 0x000e220000000c00 */
[----:B------:R-:W-:Y:S01]  /*3be70*/  F2FP.BF16.F32.PACK_AB R144, R120, R121 ;  /* 0x000000797890723e */ /* 0x000fe200000010ff */
[----:B------:R-:W-:Y:S01]  /*3be80*/  BAR.SYNC.DEFER_BLOCKING 0x0 ;  /* 0x0000000000007b1d */ /* 0x000fe20000010000 */
[----:B----4-:R-:W-:-:S02]  /*3be90*/  F2FP.BF16.F32.PACK_AB R154, R200, R196 ;  /* 0x000000c4c89a723e */ /* 0x010fc400000010ff */
[----:B------:R-:W-:-:S03]  /*3bea0*/  F2FP.BF16.F32.PACK_AB R158, R192, R188 ;  /* 0x000000bcc09e723e */ /* 0x000fc600000010ff */
[----:B------:R-:W4:Y:S04]  /*3beb0*/  LDL.LU R216, [R1+0x44c] ;  /* 0x00044c0001d87983 */ /* 0x000f280000300800 */
[----:B------:R-:W4:Y:S04]  /*3bec0*/  LDL.LU R212, [R1+0x448] ;  /* 0x0004480001d47983 */ /* 0x000f280000300800 */
[----:B------:R-:W4:Y:S04]  /*3bed0*/  LDL.LU R208, [R1+0x304] ;  /* 0x0003040001d07983 */ /* 0x000f280000300800 */
[----:B------:R-:W4:Y:S01]  /*3bee0*/  LDL.LU R204, [R1+0x2f8] ;  /* 0x0002f80001cc7983 */ /* 0x000f220000300800 */
[----:B------:R-:W-:-:S03]  /*3bef0*/  F2FP.BF16.F32.PACK_AB R159, R184, R180 ;  /* 0x000000b4b89f723e */ /* 0x000fc600000010ff */
[----:B------:R-:W4:Y:S04]  /*3bf00*/  LDL.LU R200, [R1+0x454] ;  /* 0x0004540001c87983 */ /* 0x000f280000300800 */
[----:B------:R-:W4:Y:S04]  /*3bf10*/  LDL.LU R196, [R1+0x450] ;  /* 0x0004500001c47983 */ /* 0x000f280000300800 */
[----:B------:R-:W4:Y:S04]  /*3bf20*/  LDL.LU R192, [R1+0xf0] ;  /* 0x0000f00001c07983 */ /* 0x000f280000300800 */
[----:B------:R-:W4:Y:S04]  /*3bf30*/  LDL.LU R188, [R1+0xe8] ;  /* 0x0000e80001bc7983 */ /* 0x000f280000300800 */
[----:B------:R1:W-:Y:S04]  /*3bf40*/  STSM.16.M88.4 [R252], R144 ;  /* 0x00000090fc007844 */ /* 0x0003e80000000200 */
[----:B------:R-:W4:Y:S04]  /*3bf50*/  LDL.LU R184, [R1+0x120] ;  /* 0x0001200001b87983 */ /* 0x000f280000300800 */
[----:B------:R-:W4:Y:S01]  /*3bf60*/  LDL.LU R180, [R1+0x100] ;  /* 0x0001000001b47983 */ /* 0x000f220000300800 */
[----:B------:R-:W-:Y:S01]  /*3bf70*/  BAR.SYNC.DEFER_BLOCKING 0x0 ;  /* 0x0000000000007b1d */ /* 0x000fe20000010000 */
[----:B-1----:R-:W-:-:S05]  /*3bf80*/  F2FP.BF16.F32.PACK_AB R145, R176, R172 ;  /* 0x000000acb091723e */ /* 0x002fca00000010ff */
[----:B------:R-:W4:Y:S04]  /*3bf90*/  LDL.LU R176, [R1+0x334] ;  /* 0x0003340001b07983 */ /* 0x000f280000300800 */
[----:B------:R-:W4:Y:S04]  /*3bfa0*/  LDL.LU R172, [R1+0x330] ;  /* 0x0003300001ac7983 */ /* 0x000f280000300800 */
[----:B------:R-:W1:Y:S01]  /*3bfb0*/  LDS.128 R112, [R0] ;  /* 0x0000000000707984 */ /* 0x000e620000000c00 */
[----:B------:R-:W-:Y:S01]  /*3bfc0*/  F2FP.BF16.F32.PACK_AB R148, R116, R117 ;  /* 0x000000757494723e */ /* 0x000fe200000010ff */
[----:B------:R-:W-:Y:S06]  /*3bfd0*/  BAR.SYNC.DEFER_BLOCKING 0x0 ;  /* 0x0000000000007b1d */ /* 0x000fec0000010000 */
[----:B------:R2:W-:Y:S01]  /*3bfe0*/  STSM.16.M88.4 [R252], R148 ;  /* 0x00000094fc007844 */ /* 0x0005e20000000200 */
[----:B------:R-:W-:Y:S01]  /*3bff0*/  F2FP.BF16.F32.PACK_AB R156, R118, R119 ;  /* 0x00000077769c723e */ /* 0x000fe200000010ff */
[----:B------:R-:W-:Y:S01]  /*3c000*/  BAR.SYNC.DEFER_BLOCKING 0x0 ;  /* 0x0000000000007b1d */ /* 0x000fe20000010000 */
[----:B------:R-:W-:-:S02]  /*3c010*/  F2FP.BF16.F32.PACK_AB R152, R122, R123 ;  /* 0x0000007b7a98723e */ /* 0x000fc400000010ff */
[----:B------:R-:W-:-:S03]  /*3c020*/  F2FP.BF16.F32.PACK_AB R155, R239, R238 ;  /* 0x000000eeef9b723e */ /* 0x000fc600000010ff */
[----:B------:R-:W4:Y:S04]  /*3c030*/  LDL.LU R239, [R1+0x47c] ;  /* 0x00047c0001ef7983 */ /* 0x000f280000300800 */
[----:B------:R-:W4:Y:S04]  /*3c040*/  LDL.LU R238, [R1+0x478] ;  /* 0x0004780001ee7983 */ /* 0x000f280000300800 */
[----:B------:R-:W1:Y:S01]  /*3c050*/  LDS.128 R116, [R0] ;  /* 0x0000000000747984 */ /* 0x000e620000000c00 */
[----:B------:R-:W-:Y:S06]  /*3c060*/  BAR.SYNC.DEFER_BLOCKING 0x0 ;  /* 0x0000000000007b1d */ /* 0x000fec0000010000 */
[----:B------:R0:W-:Y:S02]  /*3c070*/  STSM.16.M88.4 [R252], R152 ;  /* 0x00000098fc007844 */ /* 0x0001e40000000200 */
[----:B------:R-:W-:Y:S06]  /*3c080*/  BAR.SYNC.DEFER_BLOCKING 0x0 ;  /* 0x0000000000007b1d */ /* 0x000fec0000010000 */
[----:B------:R-:W-:Y:S02]  /*3c090*/  LDS.128 R120, [R0] ;  /* 0x0000000000787984 */ /* 0x000fe40000000c00 */
[----:B------:R-:W-:Y:S06]  /*3c0a0*/  BAR.SYNC.DEFER_BLOCKING 0x0 ;  /* 0x0000000000007b1d */ /* 0x000fec0000010000 */
[----:B------:R0:W-:Y:S01]  /*3c0b0*/  STSM.16.M88.4 [R252], R156 ;  /* 0x0000009cfc007844 */ /* 0x0001e20000000200 */
[----:B--2---:R-:W-:-:S03]  /*3c0c0*/  F2FP.BF16.F32.PACK_AB R149, R247, R234 ;  /* 0x000000eaf795723e */ /* 0x004fc600000010ff */
[----:B------:R-:W2:Y:S04]  /*3c0d0*/  LDL.LU R247, [R1+0x344] ;  /* 0x0003440001f77983 */ /* 0x000ea80000300800 */
[----:B------:R-:W2:Y:S01]  /*3c0e0*/  LDL.LU R234, [R1+0x338] ;  /* 0x0003380001ea7983 */ /* 0x000ea20000300800 */
[----:B---3--:R-:W-:-:S03]  /*3c0f0*/  F2FP.BF16.F32.PACK_AB R146, R224, R220 ;  /* 0x000000dce092723e */ /* 0x008fc600000010ff */
[----:B------:R-:W3:Y:S04]  /*3c100*/  LDL.LU R224, [R1+0x484] ;  /* 0x0004840001e07983 */ /* 0x000ee80000300800 */
[----:B------:R-:W3:Y:S01]  /*3c110*/  LDL.LU R220, [R1+0x480] ;  /* 0x0004800001dc7983 */ /* 0x000ee20000300800 */
[----:B----4-:R-:W-:-:S03]  /*3c120*/  F2FP.BF16.F32.PACK_AB R147, R216, R212 ;  /* 0x000000d4d893723e */ /* 0x010fc600000010ff */
[----:B------:R-:W4:Y:S04]  /*3c130*/  LDL.LU R216, [R1+0x140] ;  /* 0x0001400001d87983 */ /* 0x000f280000300800 */
[----:B------:R-:W4:Y:S01]  /*3c140*/  LDL.LU R212, [R1+0x130] ;  /* 0x0001300001d47983 */ /* 0x000f220000300800 */
[----:B------:R-:W-:-:S03]  /*3c150*/  F2FP.BF16.F32.PACK_AB R150, R208, R204 ;  /* 0x000000ccd096723e */ /* 0x000fc600000010ff */
[----:B------:R-:W4:Y:S04]  /*3c160*/  LDL.LU R208, [R1+0x184] ;  /* 0x0001840001d07983 */ /* 0x000f280000300800 */
[----:B------:R-:W4:Y:S01]  /*3c170*/  LDL.LU R204, [R1+0x170] ;  /* 0x0001700001cc7983 */ /* 0x000f220000300800 */
[----:B------:R-:W-:-:S03]  /*3c180*/  F2FP.BF16.F32.PACK_AB R151, R200, R196 ;  /* 0x000000c4c897723e */ /* 0x000fc600000010ff */
[----:B------:R-:W4:Y:S04]  /*3c190*/  LDL.LU R200, [R1+0x36c] ;  /* 0x00036c0001c87983 */ /* 0x000f280000300800 */
[----:B------:R-:W4:Y:S01]  /*3c1a0*/  LDL.LU R196, [R1+0x368] ;  /* 0x0003680001c47983 */ /* 0x000f220000300800 */
[----:B0-----:R-:W-:-:S03]  /*3c1b0*/  F2FP.BF16.F32.PACK_AB R153, R192, R188 ;  /* 0x000000bcc099723e */ /* 0x001fc600000010ff */
        /* <DEDUP_REMOVED lines=8> */
[----:B------:R-:W-:Y:S01]  /*3c240*/  F2FP.BF16.F32.PACK_AB R148, R126, R127 ;  /* 0x0000007f7e94723e */ /* 0x000fe200000010ff */
[----:B------:R-:W-:Y:S01]  /*3c250*/  BAR.SYNC.DEFER_BLOCKING 0x0 ;  /* 0x0000000000007b1d */ /* 0x000fe20000010000 */
[----:B------:R-:W-:Y:S02]  /*3c260*/  F2FP.BF16.F32.PACK_AB R144, R130, R131 ;  /* 0x000000838290723e */ /* 0x000fe400000010ff */
[----:B------:R-:W-:Y:S02]  /*3c270*/  FSETP.NEU.AND P6, PT, R233, RZ, PT ;  /* 0x000000ffe900720b */ /* 0x000fe40003fcd000 */
[----:B------:R-:W-:Y:S01]  /*3c280*/  FSETP.NEU.AND P5, PT, R232, RZ, PT ;  /* 0x000000ffe800720b */ /* 0x000fe20003fad000 */
[----:B------:R-:W4:Y:S01]  /*3c290*/  LDL.LU R235, [R1+0x1a4] ;  /* 0x0001a40001eb7983 */ /* 0x000f220000300800 */
[----:B------:R-:W-:-:S03]  /*3c2a0*/  FSETP.NEU.AND P2, PT, R237, RZ, PT ;  /* 0x000000ffed00720b */ /* 0x000fc60003f4d000 */
[----:B------:R-:W4:Y:S01]  /*3c2b0*/  LDL.LU R233, [R1+0x194] ;  /* 0x0001940001e97983 */ /* 0x000f220000300800 */
[----:B------:R-:W-:-:S03]  /*3c2c0*/  FSETP.NEU.AND P1, PT, R236, RZ, PT ;  /* 0x000000ffec00720b */ /* 0x000fc60003f2d000 */
[----:B------:R-:W4:Y:S04]  /*3c2d0*/  LDL.LU R232, [R1+0x1c4] ;  /* 0x0001c40001e87983 */ /* 0x000f280000300800 */
[----:B------:R-:W4:Y:S04]  /*3c2e0*/  LDL.LU R237, [R1+0x1b4] ;  /* 0x0001b40001ed7983 */ /* 0x000f280000300800 */
[----:B------:R-:W-:Y:S01]  /*3c2f0*/  LDS.128 R124, [R0] ;  /* 0x00000000007c7984 */ /* 0x000fe20000000c00 */
[----:B------:R-:W-:Y:S06]  /*3c300*/  BAR.SYNC.DEFER_BLOCKING 0x0 ;  /* 0x0000000000007b1d */ /* 0x000fec0000010000 */
[----:B------:R-:W4:Y:S04]  /*3c310*/  LDL.LU R236, [R1+0x39c] ;  /* 0x00039c0001ec7983 */ /* 0x000f280000300800 */
[----:B------:R-:W4:Y:S04]  /*3c320*/  LDL.LU R240, [R1+0x398] ;  /* 0x0003980001f07983 */ /* 0x000f280000300800 */
[----:B------:R-:W-:Y:S01]  /*3c330*/  STSM.16.M88.4 [R252], R144 ;  /* 0x00000090fc007844 */ /* 0x000fe20000000200 */
[----:B------:R-:W-:Y:S01]  /*3c340*/  BAR.SYNC.DEFER_BLOCKING 0x0 ;  /* 0x0000000000007b1d */ /* 0x000fe20000010000 */
[----:B------:R-:W-:-:S05]  /*3c350*/  F2FP.BF16.F32.PACK_AB R155, R239, R238 ;  /* 0x000000eeef9b723e */ /* 0x000fca00000010ff */
[----:B------:R-:W4:Y:S04]  /*3c360*/  LDL.LU R239, [R1+0x4c4] ;  /* 0x0004c40001ef7983 */ /* 0x000f280000300800 */
[----:B------:R-:W4:Y:S04]  /*3c370*/  LDL.LU R238, [R1+0x4c0] ;  /* 0x0004c00001ee7983 */ /* 0x000f280000300800 */
[----:B------:R-:W-:Y:S01]  /*3c380*/  LDS.128 R128, [R0] ;  /* 0x0000000000807984 */ /* 0x000fe20000000c00 */
        /* <DEDUP_REMOVED lines=9> */
[----:B------:R-:W4:Y:S01]  /*3c420*/  LDL.LU R216, [R1+0x248] ;  /* 0x0002480001d87983 */ /* 0x000f220000300800 */
[----:B------:R-:W-:Y:S02]  /*3c430*/  F2FP.BF16.F32.PACK_AB R161, R208, R204 ;  /* 0x000000ccd0a1723e */ /* 0x000fe400000010ff */
[----:B------:R-:W-:Y:S02]  /*3c440*/  F2FP.BF16.F32.PACK_AB R150, R200, R196 ;  /* 0x000000c4c896723e */ /* 0x000fe400000010ff */
[----:B------:R-:W-:Y:S02]  /*3c450*/  F2FP.BF16.F32.PACK_AB R151, R192, R188 ;  /* 0x000000bcc097723e */ /* 0x000fe400000010ff */
[----:B------:R-:W-:Y:S02]  /*3c460*/  F2FP.BF16.F32.PACK_AB R162, R184, R180 ;  /* 0x000000b4b8a2723e */ /* 0x000fe400000010ff */
[----:B------:R-:W-:Y:S02]  /*3c470*/  F2FP.BF16.F32.PACK_AB R163, R176, R172 ;  /* 0x000000acb0a3723e */ /* 0x000fe400000010ff */
        /* <DEDUP_REMOVED lines=12> */
[----:B------:R-:W-:Y:S06]  /*3c540*/  BAR.SYNC.DEFER_BLOCKING 0x0 ;  /* 0x0000000000007b1d */ /* 0x000fec0000010000 */
[----:B------:R-:W-:Y:S02]  /*3c550*/  LDS.128 R132, [R0] ;  /* 0x0000000000847984 */ /* 0x000fe40000000c00 */
[----:B------:R-:W-:Y:S06]  /*3c560*/  BAR.SYNC.DEFER_BLOCKING 0x0 ;  /* 0x0000000000007b1d */ /* 0x000fec0000010000 */
[----:B------:R-:W-:Y:S02]  /*3c570*/  STSM.16.M88.4 [R252], R152 ;  /* 0x00000098fc007844 */ /* 0x000fe40000000200 */
[----:B------:R-:W-:Y:S01]  /*3c580*/  BAR.SYNC.DEFER_BLOCKING 0x0 ;  /* 0x0000000000007b1d */ /* 0x000fe20000010000 */
[----:B------:R-:W-:-:S05]  /*3c590*/  F2FP.BF16.F32.PACK_AB R156, R139, R138 ;  /* 0x0000008a8b9c723e */ /* 0x000fca00000010ff */
[----:B------:R-:W-:Y:S02]  /*3c5a0*/  LDS.128 R136, [R0] ;  /* 0x0000000000887984 */ /* 0x000fe40000000c00 */
[----:B------:R-:W-:Y:S01]  /*3c5b0*/  BAR.SYNC.DEFER_BLOCKING 0x0 ;  /* 0x0000000000007b1d */ /* 0x000fe20000010000 */
[----:B------:R-:W-:-:S05]  /*3c5c0*/  F2FP.BF16.F32.PACK_AB R165, R232, R237 ;  /* 0x000000ede8a5723e */ /* 0x000fca00000010ff */
[----:B------:R0:W-:Y:S02]  /*3c5d0*/  STSM.16.M88.4 [R252], R156 ;  /* 0x0000009cfc007844 */ /* 0x0001e40000000200 */
[----:B0-----:R-:W-:Y:S02]  /*3c5e0*/  F2FP.BF16.F32.PACK_AB R157, R235, R233 ;  /* 0x000000e9eb9d723e */ /* 0x001fe400000010ff */
[----:B------:R-:W-:Y:S02]  /*3c5f0*/  F2FP.BF16.F32.PACK_AB R158, R236, R240 ;  /* 0x000000f0ec9e723e */ /* 0x000fe400000010ff */
[----:B------:R-:W-:Y:S02]  /*3c600*/  F2FP.BF16.F32.PACK_AB R159, R239, R238 ;  /* 0x000000eeef9f723e */ /* 0x000fe400000010ff */
[----:B--2---:R-:W-:Y:S02]  /*3c610*/  F2FP.BF16.F32.PACK_AB R166, R247, R234 ;  /* 0x000000eaf7a6723e */ /* 0x004fe400000010ff */
[----:B---3--:R-:W-:-:S02]  /*3c620*/  F2FP.BF16.F32.PACK_AB R167, R224, R220 ;  /* 0x000000dce0a7723e */ /* 0x008fc400000010ff */
[----:B----4-:R-:W-:Y:S02]  /*3c630*/  F2FP.BF16.F32.PACK_AB R169, R216, R172 ;  /* 0x000000acd8a9723e */ /* 0x010fe400000010ff */
[----:B------:R-:W-:Y:S02]  /*3c640*/  F2FP.BF16.F32.PACK_AB R173, R212, R208 ;  /* 0x000000d0d4ad723e */ /* 0x000fe400000010ff */
[----:B------:R-:W-:Y:S02]  /*3c650*/  F2FP.BF16.F32.PACK_AB R175, R180, R176 ;  /* 0x000000b0b4af723e */ /* 0x000fe400000010ff */
[----:B------:R-:W2:Y:S04]  /*3c660*/  LDL.LU R176, [R1+0x60] ;  /* 0x0000600001b07983 */ /* 0x000ea80000300800 */
[----:B------:R-:W3:Y:S04]  /*3c670*/  LDL.LU R221, [R1+0x288] ;  /* 0x0002880001dd7983 */ /* 0x000ee80000300800 */
[----:B------:R-:W3:Y:S04]  /*3c680*/  LDL.LU R227, [R1+0x27c] ;  /* 0x00027c0001e37983 */ /* 0x000ee80000300800 */
[----:B------:R-:W4:Y:S04]  /*3c690*/  LDL.LU R225, [R1+0x6c] ;  /* 0x00006c0001e17983 */ /* 0x000f280000300800 */
[----:B------:R-:W4:Y:S04]  /*3c6a0*/  LDL.LU R180, [R1+0x64] ;  /* 0x0000640001b47983 */ /* 0x000f280000300800 */
[----:B------:R-:W2:Y:S04]  /*3c6b0*/  LDL.LU R231, [R1+0x298] ;  /* 0x0002980001e77983 */ /* 0x000ea80000300800 */
[----:B------:R-:W2:Y:S04]  /*3c6c0*/  LDL.LU R230, [R1+0x290] ;  /* 0x0002900001e67983 */ /* 0x000ea80000300800 */
[----:B------:R-:W2:Y:S04]  /*3c6d0*/  LDL.LU R229, [R1+0x3fc] ;  /* 0x0003fc0001e57983 */ /* 0x000ea80000300800 */
[----:B------:R-:W2:Y:S04]  /*3c6e0*/  LDL.LU R228, [R1+0x3f8] ;  /* 0x0003f80001e47983 */ /* 0x000ea80000300800 */
        /* <DEDUP_REMOVED lines=25> */
[----:B------:R-:W2:Y:S01]  /*3c880*/  LDL.LU R9, [R1+0xa0] ;  /* 0x0000a00001097983 */ /* 0x000ea20000300800 */
        /* <DEDUP_REMOVED lines=9> */
[----:B---3--:R-:W-:Y:S02]  /*3c920*/  F2FP.BF16.F32.PACK_AB R177, R221, R227 ;  /* 0x000000e3ddb1723e */ /* 0x008fe400000010ff */
[----:B----4-:R-:W-:Y:S02]  /*3c930*/  F2FP.BF16.F32.PACK_AB R180, R225, R180 ;  /* 0x000000b4e1b4723e */ /* 0x010fe400000010ff */
[----:B--2---:R-:W-:Y:S02]  /*3c940*/  F2FP.BF16.F32.PACK_AB R181, R231, R230 ;  /* 0x000000e6e7b5723e */ /* 0x004fe400000010ff */
[----:B------:R-:W-:Y:S02]  /*3c950*/  F2FP.BF16.F32.PACK_AB R178, R229, R228 ;  /* 0x000000e4e5b2723e */ /* 0x000fe400000010ff */
[----:B------:R-:W-:-:S02]  /*3c960*/  F2FP.BF16.F32.PACK_AB R179, R243, R235 ;  /* 0x000000ebf3b3723e */ /* 0x000fc400000010ff */
[----:B------:R-:W-:Y:S02]  /*3c970*/  F2FP.BF16.F32.PACK_AB R182, R233, R232 ;  /* 0x000000e8e9b6723e */ /* 0x000fe400000010ff */
[----:B------:R-:W-:Y:S02]  /*3c980*/  F2FP.BF16.F32.PACK_AB R183, R237, R236 ;  /* 0x000000ecedb7723e */ /* 0x000fe400000010ff */
[----:B------:R-:W-:Y:S02]  /*3c990*/  F2FP.BF16.F32.PACK_AB R184, R240, R184 ;  /* 0x000000b8f0b8723e */ /* 0x000fe400000010ff */
[----:B------:R-:W-:Y:S02]  /*3c9a0*/  F2FP.BF16.F32.PACK_AB R185, R239, R238 ;  /* 0x000000eeefb9723e */ /* 0x000fe400000010ff */
[----:B------:R-:W-:Y:S02]  /*3c9b0*/  F2FP.BF16.F32.PACK_AB R188, R247, R188 ;  /* 0x000000bcf7bc723e */ /* 0x000fe400000010ff */
[----:B------:R-:W-:-:S02]  /*3c9c0*/  F2FP.BF16.F32.PACK_AB R189, R234, R224 ;  /* 0x000000e0eabd723e */ /* 0x000fc400000010ff */
[----:B------:R-:W-:Y:S02]  /*3c9d0*/  F2FP.BF16.F32.PACK_AB R187, R212, R208 ;  /* 0x000000d0d4bb723e */ /* 0x000fe400000010ff */
[----:B------:R-:W-:Y:S02]  /*3c9e0*/  F2FP.BF16.F32.PACK_AB R191, R196, R192 ;  /* 0x000000c0c4bf723e */ /* 0x000fe400000010ff */
[----:B------:R-:W2:Y:S04]  /*3c9f0*/  LDL.LU R192, [R1+0x98] ;  /* 0x0000980001c07983 */ /* 0x000ea80000300800 */
[----:B------:R-:W3:Y:S04]  /*3ca00*/  LDL.LU R7, [R1+0x308] ;  /* 0x0003080001077983 */ /* 0x000ee80000300800 */
        /* <DEDUP_REMOVED lines=31> */
[----:B------:R-:W-:Y:S01]  /*3cc00*/  STSM.16.M88.4 [R252], R160 ;  /* 0x000000a0fc007844 */ /* 0x000fe20000000200 */
[----:B------:R-:W-:Y:S01]  /*3cc10*/  BAR.SYNC.DEFER_BLOCKING 0x0 ;  /* 0x0000000000007b1d */ /* 0x000fe20000010000 */
[----:B------:R-:W-:-:S02]  /*3cc20*/  F2FP.BF16.F32.PACK_AB R156, R242, R241 ;  /* 0x000000f1f29c723e */ /* 0x000fc400000010ff */
[----:B------:R-:W-:Y:S02]  /*3cc30*/  F2FP.BF16.F32.PACK_AB R164, R245, R244 ;  /* 0x000000f4f5a4723e */ /* 0x000fe400000010ff */
[----:B------:R-:W-:Y:S02]  /*3cc40*/  F2FP.BF16.F32.PACK_AB R168, R248, R246 ;  /* 0x000000f6f8a8723e */ /* 0x000fe400000010ff */
[----:B------:R-:W-:Y:S01]  /*3cc50*/  F2FP.BF16.F32.PACK_AB R172, R250, R249 ;  /* 0x000000f9faac723e */ /* 0x000fe200000010ff */
[----:B------:R-:W4:Y:S04]  /*3cc60*/  LDL.LU R217, [R1+0x150] ;  /* 0x0001500001d97983 */ /* 0x000f280000300800 */
[----:B------:R-:W-:Y:S01]  /*3cc70*/  LDS.128 R148, [R0] ;  /* 0x0000000000947984 */ /* 0x000fe20000000c00 */
[----:B------:R-:W-:Y:S06]  /*3cc80*/  BAR.SYNC.DEFER_BLOCKING 0x0 ;  /* 0x0000000000007b1d */ /* 0x000fec0000010000 */
[----:B------:R-:W-:Y:S02]  /*3cc90*/  STSM.16.M88.4 [R252], R156 ;  /* 0x0000009cfc007844 */ /* 0x000fe40000000200 */
[----:B------:R-:W-:Y:S06]  /*3cca0*/  BAR.SYNC.DEFER_BLOCKING 0x0 ;  /* 0x0000000000007b1d */ /* 0x000fec0000010000 */
[----:B------:R-:W0:Y:S02]  /*3ccb0*/  LDS.128 R152, [R0] ;  /* 0x0000000000987984 */ /* 0x000e240000000c00 */
        /* <DEDUP_REMOVED lines=8> */
[----:B------:R-:W-:Y:S01]  /*3cd40*/  BAR.SYNC.DEFER_BLOCKING 0x0 ;  /* 0x0000000000007b1d */ /* 0x000fe20000010000 */
[----:B--2---:R-:W-:-:S02]  /*3cd50*/  F2FP.BF16.F32.PACK_AB R192, R9, R192 ;  /* 0x000000c009c0723e */ /* 0x004fc400000010ff */
[----:B---3--:R-:W-:Y:S02]  /*3cd60*/  F2FP.BF16.F32.PACK_AB R193, R7, R5 ;  /* 0x0000000507c1723e */ /* 0x008fe400000010ff */
[----:B----4-:R-:W-:Y:S02]  /*3cd70*/  F2FP.BF16.F32.PACK_AB R196, R4, R196 ;  /* 0x000000c404c4723e */ /* 0x010fe400000010ff */
[----:B------:R-:W-:Y:S01]  /*3cd80*/  F2FP.BF16.F32.PACK_AB R197, R223, R221 ;  /* 0x000000dddfc5723e */ /* 0x000fe200000010ff */
[----:B------:R-:W-:Y:S01]  /*3cd90*/  STSM.16.M88.4 [R252], R172 ;  /* 0x000000acfc007844 */ /* 0x000fe20000000200 */
[----:B------:R-:W-:Y:S01]  /*3cda0*/  BAR.SYNC.DEFER_BLOCKING 0x0 ;  /* 0x0000000000007b1d */ /* 0x000fe20000010000 */
[----:B------:R-:W-:Y:S02]  /*3cdb0*/  F2FP.BF16.F32.PACK_AB R194, R227, R225 ;  /* 0x000000e1e3c2723e */ /* 0x000fe400000010ff */
[----:B------:R-:W-:Y:S02]  /*3cdc0*/  F2FP.BF16.F32.PACK_AB R195, R231, R230 ;  /* 0x000000e6e7c3723e */ /* 0x000fe400000010ff */
[----:B------:R-:W-:-:S02]  /*3cdd0*/  F2FP.BF16.F32.PACK_AB R198, R229, R228 ;  /* 0x000000e4e5c6723e */ /* 0x000fc400000010ff */
[----:B------:R-:W-:Y:S02]  /*3cde0*/  F2FP.BF16.F32.PACK_AB R199, R243, R235 ;  /* 0x000000ebf3c7723e */ /* 0x000fe400000010ff */
[----:B------:R-:W-:Y:S02]  /*3cdf0*/  F2FP.BF16.F32.PACK_AB R212, R233, R212 ;  /* 0x000000d4e9d4723e */ /* 0x000fe400000010ff */
[----:B------:R-:W-:Y:S01]  /*3ce00*/  F2FP.BF16.F32.PACK_AB R213, R232, R237 ;  /* 0x000000ede8d5723e */ /* 0x000fe200000010ff */
[----:B------:R-:W2:Y:S01]  /*3ce10*/  LDS.128 R164, [R0] ;  /* 0x0000000000a47984 */ /* 0x000ea20000000c00 */
[----:B------:R-:W-:Y:S02]  /*3ce20*/  F2FP.BF16.F32.PACK_AB R200, R236, R200 ;  /* 0x000000c8ecc8723e */ /* 0x000fe400000010ff */
[----:B------:R-:W-:Y:S02]  /*3ce30*/  F2FP.BF16.F32.PACK_AB R201, R240, R239 ;  /* 0x000000eff0c9723e */ /* 0x000fe400000010ff */
[----:B------:R-:W-:-:S02]  /*3ce40*/  F2FP.BF16.F32.PACK_AB R203, R208, R204 ;  /* 0x000000ccd0cb723e */ /* 0x000fc400000010ff */
[----:B------:R-:W3:Y:S04]  /*3ce50*/  LDL.LU R204, [R1+0x138] ;  /* 0x0001380001cc7983 */ /* 0x000ee80000300800 */
[----:B------:R-:W4:Y:S04]  /*3ce60*/  LDL.LU R10, [R1+0x37c] ;  /* 0x00037c00010a7983 */ /* 0x000f280000300800 */
[----:B------:R-:W4:Y:S04]  /*3ce70*/  LDL.LU R11, [R1+0x374] ;  /* 0x00037400010b7983 */ /* 0x000f280000300800 */
[----:B------:R-:W2:Y:S04]  /*3ce80*/  LDL.LU R8, [R1+0x18c] ;  /* 0x00018c0001087983 */ /* 0x000ea80000300800 */
[----:B------:R-:W2:Y:S04]  /*3ce90*/  LDL.LU R208, [R1+0x17c] ;  /* 0x00017c0001d07983 */ /* 0x000ea80000300800 */
[----:B------:R-:W2:Y:S04]  /*3cea0*/  LDL.LU R9, [R1+0x384] ;  /* 0x0003840001097983 */ /* 0x000ea80000300800 */
[----:B------:R-:W2:Y:S04]  /*3ceb0*/  LDL.LU R7, [R1+0x380] ;  /* 0x0003800001077983 */ /* 0x000ea80000300800 */
[----:B------:R-:W3:Y:S04]  /*3cec0*/  LDL.LU R5, [R1+0x4b4] ;  /* 0x0004b40001057983 */ /* 0x000ee80000300800 */
[----:B------:R-:W3:Y:S04]  /*3ced0*/  LDL.LU R4, [R1+0x4b0] ;  /* 0x0004b00001047983 */ /* 0x000ee80000300800 */
[----:B------:R-:W4:Y:S04]  /*3cee0*/  LDL.LU R223, [R1+0x57c] ;  /* 0x00057c0001df7983 */ /* 0x000f280000300800 */
[----:B------:R-:W4:Y:S04]  /*3cef0*/  LDL.LU R221, [R1+0x578] ;  /* 0x0005780001dd7983 */ /* 0x000f280000300800 */
[----:B------:R-:W2:Y:S04]  /*3cf00*/  LDL.LU R227, [R1+0x4bc] ;  /* 0x0004bc0001e37983 */ /* 0x000ea80000300800 */
[----:B------:R-:W2:Y:S04]  /*3cf10*/  LDL.LU R225, [R1+0x4b8] ;  /* 0x0004b80001e17983 */ /* 0x000ea80000300800 */
[----:B------:R-:W3:Y:S04]  /*3cf20*/  LDL.LU R231, [R1+0x584] ;  /* 0x0005840001e77983 */ /* 0x000ee80000300800 */
[----:B------:R-:W3:Y:S04]  /*3cf30*/  LDL.LU R230, [R1+0x580] ;  /* 0x0005800001e67983 */ /* 0x000ee80000300800 */
[----:B------:R-:W3:Y:S01]  /*3cf40*/  LDL.LU R229, [R1+0x1ac] ;  /* 0x0001ac0001e57983 */ /* 0x000ee20000300800 */
[----:B------:R-:W-:-:S03]  /*3cf50*/  F2FP.BF16.F32.PACK_AB R202, R220, R216 ;  /* 0x000000d8dcca723e */ /* 0x000fc600000010ff */
[----:B------:R-:W3:Y:S04]  /*3cf60*/  LDL.LU R228, [R1+0x19c] ;  /* 0x00019c0001e47983 */ /* 0x000ee80000300800 */
[----:B------:R-:W3:Y:S04]  /*3cf70*/  LDL.LU R243, [R1+0x3ac] ;  /* 0x0003ac0001f37983 */ /* 0x000ee80000300800 */
[----:B------:R-:W3:Y:S01]  /*3cf80*/  LDL.LU R235, [R1+0x3a4] ;  /* 0x0003a40001eb7983 */ /* 0x000ee20000300800 */
[----:B------:R-:W-:Y:S01]  /*3cf90*/  BAR.SYNC.DEFER_BLOCKING 0x0 ;  /* 0x0000000000007b1d */ /* 0x000fe20000010000 */
[----:B------:R-:W-:-:S05]  /*3cfa0*/  F2FP.BF16.F32.PACK_AB R214, R238, R247 ;  /* 0x000000f7eed6723e */ /* 0x000fca00000010ff */
[----:B------:R-:W3:Y:S04]  /*3cfb0*/  LDL.LU R233, [R1+0x1d0] ;  /* 0x0001d00001e97983 */ /* 0x000ee80000300800 */
[----:B------:R-:W3:Y:S04]  /*3cfc0*/  LDL.LU R216, [R1+0x1bc] ;  /* 0x0001bc0001d87983 */ /* 0x000ee80000300800 */
[----:B------:R-:W3:Y:S04]  /*3cfd0*/  LDL.LU R232, [R1+0x3b4] ;  /* 0x0003b40001e87983 */ /* 0x000ee80000300800 */
[----:B------:R-:W3:Y:S04]  /*3cfe0*/  LDL.LU R237, [R1+0x3b0] ;  /* 0x0003b00001ed7983 */ /* 0x000ee80000300800 */
[----:B------:R-:W3:Y:S01]  /*3cff0*/  LDL.LU R236, [R1+0x4d4] ;  /* 0x0004d40001ec7983 */ /* 0x000ee20000300800 */
[----:B------:R-:W-:-:S03]  /*3d000*/  F2FP.BF16.F32.PACK_AB R215, R234, R224 ;  /* 0x000000e0ead7723e */ /* 0x000fc600000010ff */
[----:B------:R-:W3:Y:S04]  /*3d010*/  LDL.LU R240, [R1+0x4d0] ;  /* 0x0004d00001f07983 */ /* 0x000ee80000300800 */
[----:B------:R-:W3:Y:S04]  /*3d020*/  LDL.LU R239, [R1+0x58c] ;  /* 0x00058c0001ef7983 */ /* 0x000ee80000300800 */
[----:B------:R-:W3:Y:S04]  /*3d030*/  LDL.LU R238, [R1+0x588] ;  /* 0x0005880001ee7983 */ /* 0x000ee80000300800 */
[----:B------:R-:W3:Y:S04]  /*3d040*/  LDL.LU R247, [R1+0x4dc] ;  /* 0x0004dc0001f77983 */ /* 0x000ee80000300800 */
[----:B------:R-:W3:Y:S04]  /*3d050*/  LDL.LU R234, [R1+0x4d8] ;  /* 0x0004d80001ea7983 */ /* 0x000ee80000300800 */
[----:B------:R-:W2:Y:S04]  /*3d060*/  LDL.LU R224, [R1+0x594] ;  /* 0x0005940001e07983 */ /* 0x000ea80000300800 */
[----:B------:R-:W2:Y:S01]  /*3d070*/  LDL.LU R220, [R1+0x590] ;  /* 0x0005900001dc7983 */ /* 0x000ea20000300800 */
[----:B------:R-:W-:-:S03]  /*3d080*/  F2FP.BF16.F32.PACK_AB R176, R176, R251 ;  /* 0x000000fbb0b0723e */ /* 0x000fc600000010ff */
[----:B------:R-:W3:Y:S04]  /*3d090*/  LDL.LU R14, [R1+0x24c] ;  /* 0x00024c00010e7983 */ /* 0x000ee80000300800 */
[----:B------:R-:W-:Y:S01]  /*3d0a0*/  STSM.16.M88.4 [R252], R176 ;  /* 0x000000b0fc007844 */ /* 0x000fe20000000200 */
        /* <DEDUP_REMOVED lines=20> */
[----:B------:R-:W-:Y:S01]  /*3d1f0*/  BAR.SYNC.DEFER_BLOCKING 0x0 ;  /* 0x0000000000007b1d */ /* 0x000fe20000010000 */
[----:B----4-:R-:W-:-:S02]  /*3d200*/  F2FP.BF16.F32.PACK_AB R207, R223, R221 ;  /* 0x000000dddfcf723e */ /* 0x010fc400000010ff */
[----:B--2---:R-:W-:-:S03]  /*3d210*/  F2FP.BF16.F32.PACK_AB R219, R224, R220 ;  /* 0x000000dce0db723e */ /* 0x004fc600000010ff */
[----:B------:R-:W2:Y:S04]  /*3d220*/  LDL.LU R220, [R1+0x1f0] ;  /* 0x0001f00001dc7983 */ /* 0x000ea80000300800 */
[----:B------:R-:W4:Y:S01]  /*3d230*/  LDL.LU R15, [R1+0x3dc] ;  /* 0x0003dc00010f7983 */ /* 0x000f220000300800 */
[----:B------:R-:W-:-:S03]  /*3d240*/  F2FP.BF16.F32.PACK_AB R210, R227, R225 ;  /* 0x000000e1e3d2723e */ /* 0x000fc600000010ff */
[----:B------:R-:W4:Y:S01]  /*3d250*/  LDL.LU R221, [R1+0x3d4] ;  /* 0x0003d40001dd7983 */ /* 0x000f220000300800 */
[----:B------:R-:W-:-:S03]  /*3d260*/  F2FP.BF16.F32.PACK_AB R205, R10, R11 ;  /* 0x0000000b0acd723e */ /* 0x000fc600000010ff */
[----:B------:R-:W4:Y:S04]  /*3d270*/  LDL.LU R12, [R1+0x25c] ;  /* 0x00025c00010c7983 */ /* 0x000f280000300800 */
[----:B------:R-:W0:Y:S01]  /*3d280*/  LDS.128 R188, [R0] ;  /* 0x0000000000bc7984 */ /* 0x000e220000000c00 */
[----:B------:R-:W-:Y:S01]  /*3d290*/  BAR.SYNC.DEFER_BLOCKING 0x0 ;  /* 0x0000000000007b1d */ /* 0x000fe20000010000 */
[----:B---3--:R-:W-:-:S05]  /*3d2a0*/  F2FP.BF16.F32.PACK_AB R206, R5, R4 ;  /* 0x0000000405ce723e */ /* 0x008fca00000010ff */
[----:B------:R-:W3:Y:S04]  /*3d2b0*/  LDL.LU R224, [R1+0x254] ;  /* 0x0002540001e07983 */ /* 0x000ee80000300800 */
[----:B------:R-:W3:Y:S04]  /*3d2c0*/  LDL.LU R13, [R1+0x3e4] ;  /* 0x0003e400010d7983 */ /* 0x000ee80000300800 */
[----:B------:R-:W3:Y:S04]  /*3d2d0*/  LDL.LU R225, [R1+0x3e0] ;  /* 0x0003e00001e17983 */ /* 0x000ee80000300800 */
[----:B------:R-:W2:Y:S01]  /*3d2e0*/  LDL.LU R10, [R1+0x4f4] ;  /* 0x0004f400010a7983 */ /* 0x000ea20000300800 */
[----:B------:R-:W-:-:S03]  /*3d2f0*/  F2FP.BF16.F32.PACK_AB R204, R217, R204 ;  /* 0x000000ccd9cc723e */ /* 0x000fc600000010ff */
[----:B------:R-:W2:Y:S01]  /*3d300*/  LDL.LU R11, [R1+0x4f0] ;  /* 0x0004f000010b7983 */ /* 0x000ea20000300800 */
[----:B------:R-:W-:-:S03]  /*3d310*/  F2FP.BF16.F32.PACK_AB R216, R233, R216 ;  /* 0x000000d8e9d8723e */ /* 0x000fc600000010ff */
[----:B------:R-:W4:Y:S01]  /*3d320*/  LDL.LU R5, [R1+0x59c] ;  /* 0x00059c0001057983 */ /* 0x000f220000300800 */
[----:B------:R-:W-:-:S03]  /*3d330*/  F2FP.BF16.F32.PACK_AB R217, R232, R237 ;  /* 0x000000ede8d9723e */ /* 0x000fc600000010ff */
[----:B------:R-:W4:Y:S04]  /*3d340*/  LDL.LU R223, [R1+0x598] ;  /* 0x0005980001df7983 */ /* 0x000f280000300800 */
[----:B------:R-:W3:Y:S04]  /*3d350*/  LDL.LU R227, [R1+0x4fc] ;  /* 0x0004fc0001e37983 */ /* 0x000ee80000300800 */
[----:B------:R1:W-:Y:S04]  /*3d360*/  STSM.16.M88.4 [R252], R212 ;  /* 0x000000d4fc007844 */ /* 0x0003e80000000200 */
[----:B------:R-:W3:Y:S04]  /*3d370*/  LDL.LU R233, [R1+0x4f8] ;  /* 0x0004f80001e97983 */ /* 0x000ee80000300800 */
[----:B------:R-:W3:Y:S01]  /*3d380*/  LDL.LU R232, [R1+0x5a4] ;  /* 0x0005a40001e87983 */ /* 0x000ee20000300800 */
[----:B------:R-:W-:Y:S01]  /*3d390*/  BAR.SYNC.DEFER_BLOCKING 0x0 ;  /* 0x0000000000007b1d */ /* 0x000fe20000010000 */
[----:B-1----:R-:W-:-:S05]  /*3d3a0*/  F2FP.BF16.F32.PACK_AB R214, R236, R240 ;  /* 0x000000f0ecd6723e */ /* 0x002fca00000010ff */
[----:B------:R-:W3:Y:S04]  /*3d3b0*/  LDL.LU R236, [R1+0x5a0] ;  /* 0x0005a00001ec7983 */ /* 0x000ee80000300800 */
[----:B------:R-:W1:Y:S01]  /*3d3c0*/  LDS.128 R192, [R0] ;  /* 0x0000000000c07984 */ /* 0x000e620000000c00 */
[----:B------:R-:W-:Y:S06]  /*3d3d0*/  BAR.SYNC.DEFER_BLOCKING 0x0 ;  /* 0x0000000000007b1d */ /* 0x000fec0000010000 */
[----:B------:R-:W-:Y:S02]  /*3d3e0*/  STSM.16.M88.4 [R252], R200 ;  /* 0x000000c8fc007844 */ /* 0x000fe40000000200 */
[----:B------:R-:W-:Y:S01]  /*3d3f0*/  BAR.SYNC.DEFER_BLOCKING 0x0 ;  /* 0x0000000000007b1d */ /* 0x000fe20000010000 */
[----:B------:R-:W-:-:S02]  /*3d400*/  F2FP.BF16.F32.PACK_AB R208, R8, R208 ;  /* 0x000000d008d0723e */ /* 0x000fc400000010ff */
[----:B------:R-:W-:Y:S02]  /*3d410*/  F2FP.BF16.F32.PACK_AB R212, R229, R228 ;  /* 0x000000e4e5d4723e */ /* 0x000fe400000010ff */
[----:B------:R-:W-:Y:S01]  /*3d420*/  F2FP.BF16.F32.PACK_AB R209, R9, R7 ;  /* 0x0000000709d1723e */ /* 0x000fe200000010ff */
[----:B------:R-:W3:Y:S04]  /*3d430*/  LDL.LU R8, [R1+0x28c] ;  /* 0x00028c0001087983 */ /* 0x000ee80000300800 */
[----:B------:R-:W3:Y:S04]  /*3d440*/  LDL.LU R228, [R1+0x280] ;  /* 0x0002800001e47983 */ /* 0x000ee80000300800 */
[----:B------:R-:W3:Y:S01]  /*3d450*/  LDL.LU R9, [R1+0x408] ;  /* 0x0004080001097983 */ /* 0x000ee20000300800 */
[----:B------:R-:W-:-:S03]  /*3d460*/  F2FP.BF16.F32.PACK_AB R211, R231, R230 ;  /* 0x000000e6e7d3723e */ /* 0x000fc600000010ff */
[----:B------:R-:W3:Y:S04]  /*3d470*/  LDL.LU R229, [R1+0x400] ;  /* 0x0004000001e57983 */ /* 0x000ee80000300800 */
[----:B------:R-:W1:Y:S01]  /*3d480*/  LDS.128 R196, [R0] ;  /* 0x0000000000c47984 */ /* 0x000e620000000c00 */
[----:B------:R-:W-:Y:S01]  /*3d490*/  BAR.SYNC.DEFER_BLOCKING 0x0 ;  /* 0x0000000000007b1d */ /* 0x000fe20000010000 */
[----:B------:R-:W-:-:S05]  /*3d4a0*/  F2FP.BF16.F32.PACK_AB R213, R243, R235 ;  /* 0x000000ebf3d5723e */ /* 0x000fca00000010ff */
        /* <DEDUP_REMOVED lines=8> */
[----:B------:R-:W-:Y:S01]  /*3d530*/  STSM.16.M88.4 [R252], R204 ;  /* 0x000000ccfc007844 */ /* 0x000fe20000000200 */
[----:B------:R-:W-:Y:S01]  /*3d540*/  BAR.SYNC.DEFER_BLOCKING 0x0 ;  /* 0x0000000000007b1d */ /* 0x000fe20000010000 */
[----:B------:R-:W-:-:S02]  /*3d550*/  F2FP.BF16.F32.PACK_AB R215, R239, R238 ;  /* 0x000000eeefd7723e */ /* 0x000fc400000010ff */
[----:B------:R-:W-:-:S03]  /*3d560*/  F2FP.BF16.F32.PACK_AB R218, R247, R234 ;  /* 0x000000eaf7da723e */ /* 0x000fc600000010ff */
[----:B------:R-:W3:Y:S04]  /*3d570*/  LDL.LU R239, [R1+0x51c] ;  /* 0x00051c0001ef7983 */ /* 0x000ee80000300800 */
[----:B------:R-:W3:Y:S04]  /*3d580*/  LDL.LU R238, [R1+0x518] ;  /* 0x0005180001ee7983 */ /* 0x000ee80000300800 */
[----:B------:R-:W3:Y:S04]  /*3d590*/  LDL.LU R247, [R1+0x5b4] ;  /* 0x0005b40001f77983 */ /* 0x000ee80000300800 */
[----:B------:R-:W3:Y:S04]  /*3d5a0*/  LDL.LU R234, [R1+0x5b0] ;  /* 0x0005b00001ea7983 */ /* 0x000ee80000300800 */
[----:B------:R-:W1:Y:S01]  /*3d5b0*/  LDS.128 R200, [R0] ;  /* 0x0000000000c87984 */ /* 0x000e620000000c00 */
[----:B------:R-:W-:Y:S06]  /*3d5c0*/  BAR.SYNC.DEFER_BLOCKING 0x0 ;  /* 0x0000000000007b1d */ /* 0x000fec0000010000 */
[----:B------:R-:W-:Y:S02]  /*3d5d0*/  STSM.16.M88.4 [R252], R208 ;  /* 0x000000d0fc007844 */ /* 0x000fe40000000200 */
[----:B------:R-:W-:Y:S06]  /*3d5e0*/  BAR.SYNC.DEFER_BLOCKING 0x0 ;  /* 0x0000000000007b1d */ /* 0x000fec0000010000 */
[----:B------:R-:W1:Y:S02]  /*3d5f0*/  LDS.128 R204, [R0] ;  /* 0x0000000000cc7984 */ /* 0x000e640000000c00 */
[----:B------:R-:W-:Y:S01]  /*3d600*/  BAR.SYNC.DEFER_BLOCKING 0x0 ;  /* 0x0000000000007b1d */ /* 0x000fe20000010000 */
[----:B--2---:R-:W-:-:S05]  /*3d610*/  F2FP.BF16.F32.PACK_AB R222, R10, R11 ;  /* 0x0000000b0ade723e */ /* 0x004fca00000010ff */
[----:B------:R-:W2:Y:S01]  /*3d620*/  LDL.LU R10, [R1+0x2cc] ;  /* 0x0002cc00010a7983 */ /* 0x000ea20000300800 */
[----:B----4-:R-:W-:Y:S02]  /*3d630*/  F2FP.BF16.F32.PACK_AB R223, R5, R223 ;  /* 0x000000df05df723e */ /* 0x010fe400000010ff */
[----:B---3--:R-:W-:Y:S02]  /*3d640*/  F2FP.BF16.F32.PACK_AB R226, R227, R233 ;  /* 0x000000e9e3e2723e */ /* 0x008fe400000010ff */
[----:B------:R-:W-:Y:S02]  /*3d650*/  F2FP.BF16.F32.PACK_AB R227, R232, R236 ;  /* 0x000000ece8e3723e */ /* 0x000fe400000010ff */
[----:B------:R-:W2:Y:S04]  /*3d660*/  LDL.LU R232, [R1+0x2c0] ;  /* 0x0002c00001e87983 */ /* 0x000ea80000300800 */
[----:B------:R-:W3:Y:S04]  /*3d670*/  LDL.LU R11, [R1+0x43c] ;  /* 0x00043c00010b7983 */ /* 0x000ee80000300800 */
[----:B------:R-:W3:Y:S04]  /*3d680*/  LDL.LU R233, [R1+0x434] ;  /* 0x0004340001e97983 */ /* 0x000ee80000300800 */
[----:B------:R-:W4:Y:S04]  /*3d690*/  LDL.LU R5, [R1+0x2dc] ;  /* 0x0002dc0001057983 */ /* 0x000f280000300800 */
[----:B------:R-:W4:Y:S04]  /*3d6a0*/  LDL.LU R236, [R1+0x2d4] ;  /* 0x0002d40001ec7983 */ /* 0x000f280000300800 */
[----:B------:R-:W-:Y:S01]  /*3d6b0*/  STSM.16.M88.4 [R252], R212 ;  /* 0x000000d4fc007844 */ /* 0x000fe20000000200 */
[----:B------:R-:W-:Y:S06]  /*3d6c0*/  BAR.SYNC.DEFER_BLOCKING 0x0 ;  /* 0x0000000000007b1d */ /* 0x000fec0000010000 */
[----:B------:R-:W1:Y:S02]  /*3d6d0*/  LDS.128 R208, [R0] ;  /* 0x0000000000d07984 */ /* 0x000e640000000c00 */
[----:B------:R-:W-:Y:S06]  /*3d6e0*/  BAR.SYNC.DEFER_BLOCKING 0x0 ;  /* 0x0000000000007b1d */ /* 0x000fec0000010000 */
[----:B------:R-:W-:Y:S02]  /*3d6f0*/  STSM.16.M88.4 [R252], R216 ;  /* 0x000000d8fc007844 */ /* 0x000fe40000000200 */
[----:B------:R-:W-:Y:S01]  /*3d700*/  BAR.SYNC.DEFER_BLOCKING 0x0 ;  /* 0x0000000000007b1d */ /* 0x000fe20000010000 */
[----:B------:R-:W-:-:S02]  /*3d710*/  F2FP.BF16.F32.PACK_AB R220, R14, R220 ;  /* 0x000000dc0edc723e */ /* 0x000fc400000010ff */
[----:B------:R-:W-:-:S03]  /*3d720*/  F2FP.BF16.F32.PACK_AB R221, R15, R221 ;  /* 0x000000dd0fdd723e */ /* 0x000fc600000010ff */
        /* <DEDUP_REMOVED lines=12> */
[----:B------:R-:W1:Y:S01]  /*3d7f0*/  LDS.128 R220, [R0] ;  /* 0x0000000000dc7984 */ /* 0x000e620000000c00 */
[----:B------:R-:W-:Y:S02]  /*3d800*/  F2FP.BF16.F32.PACK_AB R229, R9, R229 ;  /* 0x000000e509e5723e */ /* 0x000fe400000010ff */
[----:B------:R-:W-:Y:S01]  /*3d810*/  F2FP.BF16.F32.PACK_AB R230, R230, R243 ;  /* 0x000000f3e6e6723e */ /* 0x000fe200000010ff */
[----:B------:R-:W4:Y:S01]  /*3d820*/  LDL.LU R8, [R1+0x444] ;  /* 0x0004440001087983 */ /* 0x000f220000300800 */
[----:B------:R-:W-:Y:S01]  /*3d830*/  F2FP.BF16.F32.PACK_AB R231, R235, R237 ;  /* 0x000000edebe7723e */ /* 0x000fe200000010ff */
[----:B------:R-:W-:Y:S01]  /*3d840*/  BAR.SYNC.DEFER_BLOCKING 0x0 ;  /* 0x0000000000007b1d */ /* 0x000fe20000010000 */
[----:B------:R-:W-:Y:S02]  /*3d850*/  F2FP.BF16.F32.PACK_AB R243, R247, R234 ;  /* 0x000000eaf7f3723e */ /* 0x000fe400000010ff */
[----:B------:R-:W-:-:S03]  /*3d860*/  F2FP.BF16.F32.PACK_AB R240, R7, R240 ;  /* 0x000000f007f0723e */ /* 0x000fc600000010ff */
[----:B------:R-:W4:Y:S04]  /*3d870*/  LDL.LU R237, [R1+0x440] ;  /* 0x0004400001ed7983 */ /* 0x000f280000300800 */
[----:B------:R-:W4:Y:S01]  /*3d880*/  LDL.LU R9, [R1+0x534] ;  /* 0x0005340001097983 */ /* 0x000f220000300800 */
[----:B------:R-:W-:-:S03]  /*3d890*/  F2FP.BF16.F32.PACK_AB R242, R239, R238 ;  /* 0x000000eeeff2723e */ /* 0x000fc600000010ff */
[----:B------:R-:W4:Y:S04]  /*3d8a0*/  LDL.LU R234, [R1+0x530] ;  /* 0x0005300001ea7983 */ /* 0x000f280000300800 */
[----:B------:R-:W4:Y:S04]  /*3d8b0*/  LDL.LU R7, [R1+0x5bc] ;  /* 0x0005bc0001077983 */ /* 0x000f280000300800 */
[----:B------:R-:W-:Y:S01]  /*3d8c0*/  STSM.16.M88.4 [R252], R228 ;  /* 0x000000e4fc007844 */ /* 0x000fe20000000200 */
[----:B------:R-:W-:Y:S06]  /*3d8d0*/  BAR.SYNC.DEFER_BLOCKING 0x0 ;  /* 0x0000000000007b1d */ /* 0x000fec0000010000 */
[----:B------:R-:W4:Y:S04]  /*3d8e0*/  LDL.LU R235, [R1+0x5b8] ;  /* 0x0005b80001eb7983 */ /* 0x000f280000300800 */
[----:B------:R-:W4:Y:S04]  /*3d8f0*/  LDL.LU R4, [R1+0x53c] ;  /* 0x00053c0001047983 */ /* 0x000f280000300800 */
[----:B------:R-:W4:Y:S04]  /*3d900*/  LDL.LU R238, [R1+0x538] ;  /* 0x0005380001ee7983 */ /* 0x000f280000300800 */
[----:B------:R-:W4:Y:S04]  /*3d910*/  LDL.LU R239, [R1+0x5c4] ;  /* 0x0005c40001ef7983 */ /* 0x000f280000300800 */
[----:B------:R-:W1:Y:S01]  /*3d920*/  LDS.128 R224, [R0] ;  /* 0x0000000000e07984 */ /* 0x000e620000000c00 */
[----:B------:R-:W-:Y:S06]  /*3d930*/  BAR.SYNC.DEFER_BLOCKING 0x0 ;  /* 0x0000000000007b1d */ /* 0x000fec0000010000 */
[----:B------:R-:W4:Y:S04]  /*3d940*/  LDL.LU R247, [R1+0x5c0] ;  /* 0x0005c00001f77983 */ /* 0x000f280000300800 */
[----:B------:R0:W-:Y:S01]  /*3d950*/  STSM.16.M88.4 [R252], R240 ;  /* 0x000000f0fc007844 */ /* 0x0001e20000000200 */
[----:B--2---:R-:W-:-:S02]  /*3d960*/  F2FP.BF16.F32.PACK_AB R232, R10, R232 ;  /* 0x000000e80ae8723e */ /* 0x004fc400000010ff */
[----:B---3--:R-:W-:Y:S01]  /*3d970*/  F2FP.BF16.F32.PACK_AB R233, R11, R233 ;  /* 0x000000e90be9723e */ /* 0x008fe200000010ff */
[----:B------:R-:W-:Y:S06]  /*3d980*/  BAR.SYNC.DEFER_BLOCKING 0x0 ;  /* 0x0000000000007b1d */ /* 0x000fec0000010000 */
[----:B0-----:R-:W2:Y:S04]  /*3d990*/  LDL.LU R240, [R1+0x30c] ;  /* 0x00030c0001f07983 */ /* 0x001ea80000300800 */
[----:B------:R-:W2:Y:S04]  /*3d9a0*/  LDL.LU R241, [R1+0x300] ;  /* 0x0003000001f17983 */ /* 0x000ea80000300800 */
[----:B------:R-:W3:Y:S04]  /*3d9b0*/  LDL.LU R242, [R1+0x46c] ;  /* 0x00046c0001f27983 */ /* 0x000ee80000300800 */
[----:B------:R-:W3:Y:S04]  /*3d9c0*/  LDL.LU R243, [R1+0x464] ;  /* 0x0004640001f37983 */ /* 0x000ee80000300800 */
[----:B------:R-:W3:Y:S01]  /*3d9d0*/  LDL.LU R251, [R1+0x31c] ;  /* 0x00031c0001fb7983 */ /* 0x000ee20000300800 */
[----:B----4-:R-:W-:-:S03]  /*3d9e0*/  F2FP.BF16.F32.PACK_AB R236, R5, R236 ;  /* 0x000000ec05ec723e */ /* 0x010fc600000010ff */
        /* <DEDUP_REMOVED lines=15> */
[----:B------:R-:W0:Y:S01]  /*3dae0*/  LDS.128 R228, [R0] ;  /* 0x0000000000e47984 */ /* 0x000e220000000c00 */
[----:B------:R-:W-:-:S02]  /*3daf0*/  F2FP.BF16.F32.PACK_AB R237, R8, R237 ;  /* 0x000000ed08ed723e */ /* 0x000fc400000010ff */
[----:B------:R-:W-:Y:S02]  /*3db00*/  F2FP.BF16.F32.PACK_AB R234, R9, R234 ;  /* 0x000000ea09ea723e */ /* 0x000fe400000010ff */
[----:B------:R-:W-:Y:S01]  /*3db10*/  F2FP.BF16.F32.PACK_AB R235, R7, R235 ;  /* 0x000000eb07eb723e */ /* 0x000fe200000010ff */
[----:B------:R-:W-:Y:S01]  /*3db20*/  BAR.SYNC.DEFER_BLOCKING 0x0 ;  /* 0x0000000000007b1d */ /* 0x000fe20000010000 */
[----:B------:R-:W-:-:S05]  /*3db30*/  F2FP.BF16.F32.PACK_AB R238, R4, R238 ;  /* 0x000000ee04ee723e */ /* 0x000fca00000010ff */
[----:B------:R-:W4:Y:S04]  /*3db40*/  LDL.LU R7, [R1+0x574] ;  /* 0x0005740001077983 */ /* 0x000f280000300800 */
[----:B------:R-:W4:Y:S04]  /*3db50*/  LDL.LU R4, [R1+0x570] ;  /* 0x0005700001047983 */ /* 0x000f280000300800 */
[----:B------:R-:W4:Y:S04]  /*3db60*/  LDL.LU R8, [R1+0x5dc] ;  /* 0x0005dc0001087983 */ /* 0x000f280000300800 */
[----:B------:R-:W4:Y:S01]  /*3db70*/  LDL.LU R9, [R1+0x5d8] ;  /* 0x0005d80001097983 */ /* 0x000f220000300800 */
[----:B--2---:R-:W-:-:S02]  /*3db80*/  F2FP.BF16.F32.PACK_AB R240, R240, R241 ;  /* 0x000000f1f0f0723e */ /* 0x004fc400000010ff */
[----:B---3--:R-:W-:Y:S02]  /*3db90*/  F2FP.BF16.F32.PACK_AB R241, R242, R243 ;  /* 0x000000f3f2f1723e */ /* 0x008fe400000010ff */
[----:B----4-:R-:W-:Y:S02]  /*3dba0*/  F2FP.BF16.F32.PACK_AB R242, R246, R5 ;  /* 0x00000005f6f2723e */ /* 0x010fe400000010ff */
[----:B------:R-:W2:Y:S04]  /*3dbb0*/  LDL.LU R5, [R1+0x10] ;  /* 0x0000100001057983 */ /* 0x000ea80000300800 */
[----:B------:R-:W-:Y:S01]  /*3dbc0*/  STSM.16.M88.4 [R252], R232 ;  /* 0x000000e8fc007844 */ /* 0x000fe20000000200 */
[----:B------:R-:W-:Y:S01]  /*3dbd0*/  BAR.SYNC.DEFER_BLOCKING 0x0 ;  /* 0x0000000000007b1d */ /* 0x000fe20000010000 */
[----:B------:R-:W-:-:S02]  /*3dbe0*/  F2FP.BF16.F32.PACK_AB R239, R239, R247 ;  /* 0x000000f7efef723e */ /* 0x000fc400000010ff */
[----:B------:R-:W-:Y:S02]  /*3dbf0*/  F2FP.BF16.F32.PACK_AB R243, R244, R245 ;  /* 0x000000f5f4f3723e */ /* 0x000fe400000010ff */
[----:B------:R-:W-:-:S03]  /*3dc00*/  F2FP.BF16.F32.PACK_AB R248, R251, R248 ;  /* 0x000000f8fbf8723e */ /* 0x000fc600000010ff */
[----:B------:R-:W3:Y:S01]  /*3dc10*/  LDC R247, c[0x0][0x278] ;  /* 0x00009e00fff77b82 */ /* 0x000ee20000000800 */
[----:B------:R-:W4:Y:S07]  /*3dc20*/  LDS.128 R232, [R0] ;  /* 0x0000000000e87984 */ /* 0x000f2e0000000c00 */
[----:B------:R-:W-:Y:S06]  /*3dc30*/  BAR.SYNC.DEFER_BLOCKING 0x0 ;  /* 0x0000000000007b1d */ /* 0x000fec0000010000 */
[----:B------:R-:W-:Y:S02]  /*3dc40*/  STSM.16.M88.4 [R252], R236 ;  /* 0x000000ecfc007844 */ /* 0x000fe40000000200 */
[----:B------:R-:W-:Y:S06]  /*3dc50*/  BAR.SYNC.DEFER_BLOCKING 0x0 ;  /* 0x0000000000007b1d */ /* 0x000fec0000010000 */
[----:B------:R-:W4:Y:S02]  /*3dc60*/  LDS.128 R236, [R0] ;  /* 0x0000000000ec7984 */ /* 0x000f240000000c00 */
[----:B------:R-:W-:Y:S06]  /*3dc70*/  BAR.SYNC.DEFER_BLOCKING 0x0 ;  /* 0x0000000000007b1d */ /* 0x000fec0000010000 */
[----:B------:R-:W-:Y:S02]  /*3dc80*/  STSM.16.M88.4 [R252], R240 ;  /* 0x000000f0fc007844 */ /* 0x000fe40000000200 */
[----:B------:R-:W-:Y:S01]  /*3dc90*/  BAR.SYNC.DEFER_BLOCKING 0x0 ;  /* 0x0000000000007b1d */ /* 0x000fe20000010000 */
[----:B------:R-:W-:-:S02]  /*3dca0*/  F2FP.BF16.F32.PACK_AB R249, R249, R250 ;  /* 0x000000faf9f9723e */ /* 0x000fc400000010ff */
[----:B------:R-:W-:Y:S02]  /*3dcb0*/  F2FP.BF16.F32.PACK_AB R250, R18, R19 ;  /* 0x0000001312fa723e */ /* 0x000fe400000010ff */
[----:B------:R-:W-:-:S03]  /*3dcc0*/  F2FP.BF16.F32.PACK_AB R251, R14, R10 ;  /* 0x0000000a0efb723e */ /* 0x000fc600000010ff */
[----:B------:R-:W1:Y:S01]  /*3dcd0*/  LDC R19, c[0x0][0x278] ;  /* 0x00009e00ff137b82 */ /* 0x000e620000000800 */
[----:B------:R-:W-:Y:S02]  /*3dce0*/  F2FP.BF16.F32.PACK_AB R245, R13, R11 ;  /* 0x0000000b0df5723e */ /* 0x000fe400000010ff */
[----:B------:R-:W4:Y:S01]  /*3dcf0*/  LDL.LU R11, [R1+0x14] ;  /* 0x00001400010b7983 */ /* 0x000f220000300800 */
[----:B------:R-:W-:-:S04]  /*3dd00*/  F2FP.BF16.F32.PACK_AB R244, R15, R12 ;  /* 0x0000000c0ff4723e */ /* 0x000fc800000010ff */
[----:B------:R-:W0:Y:S08]  /*3dd10*/  LDC R10, c[0x0][0x278] ;  /* 0x00009e00ff0a7b82 */ /* 0x000e300000000800 */
[----:B------:R-:W1:Y:S01]  /*3dd20*/  LDC R14, c[0x0][0x278] ;  /* 0x00009e00ff0e7b82 */ /* 0x000e620000000800 */
[----:B------:R-:W4:Y:S07]  /*3dd30*/  LDS.128 R240, [R0] ;  /* 0x0000000000f07984 */ /* 0x000f2e0000000c00 */
[----:B------:R-:W-:Y:S08]  /*3dd40*/  BAR.SYNC.DEFER_BLOCKING 0x0 ;  /* 0x0000000000007b1d */ /* 0x000ff00000010000 */
[----:B------:R-:W1:Y:S01]  /*3dd50*/  LDC R15, c[0x0][0x278] ;  /* 0x00009e00ff0f7b82 */ /* 0x000e620000000800 */
[----:B------:R-:W-:Y:S07]  /*3dd60*/  STSM.16.M88.4 [R252], R248 ;  /* 0x000000f8fc007844 */ /* 0x000fee0000000200 */
[----:B------:R-:W-:Y:S06]  /*3dd70*/  BAR.SYNC.DEFER_BLOCKING 0x0 ;  /* 0x0000000000007b1d */ /* 0x000fec0000010000 */
[----:B------:R-:W4:Y:S01]  /*3dd80*/  LDS.128 R248, [R0] ;  /* 0x0000000000f87984 */ /* 0x000f220000000c00 */
[----:B------:R-:W-:-:S02]  /*3dd90*/  F2FP.BF16.F32.PACK_AB R246, R7, R4 ;  /* 0x0000000407f6723e */ /* 0x000fc400000010ff */
[----:B---3--:R-:W-:Y:S01]  /*3dda0*/  SHF.L.U32 R4, R247, 0x1, RZ ;  /* 0x00000001f7047819 */ /* 0x008fe200000006ff */
[----:B------:R-:W3:Y:S01]  /*3ddb0*/  LDC R7, c[0x0][0x278] ;  /* 0x00009e00ff077b82 */ /* 0x000ee20000000800 */
[----:B------:R-:W-:-:S07]  /*3ddc0*/  F2FP.BF16.F32.PACK_AB R247, R8, R9 ;  /* 0x0000000908f7723e */ /* 0x000fce00000010ff */
[----:B------:R-:W-:Y:S08]  /*3ddd0*/  BAR.SYNC.DEFER_BLOCKING 0x0 ;  /* 0x0000000000007b1d */ /* 0x000ff00000010000 */
[----:B------:R-:W3:Y:S01]  /*3dde0*/  LDC R8, c[0x0][0x278] ;  /* 0x00009e00ff087b82 */ /* 0x000ee20000000800 */
[----:B------:R-:W4:Y:S04]  /*3ddf0*/  LDL.LU R9, [R1+0x18] ;  /* 0x0000180001097983 */ /* 0x000f280000300800 */
[----:B------:R1:W-:Y:S03]  /*3de00*/  STSM.16.M88.4 [R252], R244 ;  /* 0x000000f4fc007844 */ /* 0x0003e60000000200 */
[----:B------:R-:W-:Y:S01]  /*3de10*/  BAR.SYNC.DEFER_BLOCKING 0x0 ;  /* 0x0000000000007b1d */ /* 0x000fe20000010000 */
[----:B------:R-:W-:-:S04]  /*3de20*/  IADD3 R12, P0, R4, R2, RZ ;  /* 0x00000002040c7210 */ /* 0x000fc80007f1e0ff */
[-C--:B0-----:R-:W-:Y:S02]  /*3de30*/  LEA.HI.X.SX32 R13, R10, R3.reuse, 0x1, P0 ;  /* 0x000000030a0d7211 */ /* 0x081fe400000f0eff */
[----:B-1----:R-:W-:Y:S01]  /*3de40*/  LEA R14, P0, R14, R2, 0x2 ;  /* 0x000000020e0e7211 */ /* 0x002fe200078010ff */
[----:B------:R-:W0:Y:S01]  /*3de50*/  LDC R10, c[0x0][0x278] ;  /* 0x00009e00ff0a7b82 */ /* 0x000e220000000800 */
[----:B------:R-:W-:Y:S02]  /*3de60*/  SHF.L.U32 R18, R15, 0x2, RZ ;  /* 0x000000020f127819 */ /* 0x000fe400000006ff */
[----:B------:R-:W-:-:S05]  /*3de70*/  LEA.HI.X.SX32 R15, R4, R3, 0x1, P0 ;  /* 0x00000003040f7211 */ /* 0x000fca00000f0eff */
[----:B------:R-:W1:Y:S01]  /*3de80*/  LDC R247, c[0x0][0x278] ;  /* 0x00009e00fff77b82 */ /* 0x000e620000000800 */
[----:B--2---:R-:W-:Y:S01]  /*3de90*/  PRMT R244, R5, 0x7632, R244 ;  /* 0x0000763205f47816 */ /* 0x004fe200000000f4 */
[----:B------:R2:W-:Y:S04]  /*3dea0*/  STG.E.U16 desc[UR60][R2.64], R5 ;  /* 0x0000000502007986 */ /* 0x0005e8000c10153c */
[----:B------:R3:W-:Y:S02]  /*3deb0*/  STG.E.U16 desc[UR60][R12.64], R244 ;  /* 0x000000f40c007986 */ /* 0x0007e4000c10153c */
[----:B--2---:R-:W2:Y:S01]  /*3dec0*/  LDC R5, c[0x0][0x278] ;  /* 0x00009e00ff057b82 */ /* 0x004ea20000000800 */
[----:B---3--:R-:W-:-:S07]  /*3ded0*/  IMAD R244, R7, 0x6, RZ ;  /* 0x0000000607f47824 */ /* 0x008fce00078e02ff */
[----:B------:R-:W3:Y:S01]  /*3dee0*/  LDC R13, c[0x0][0x278] ;  /* 0x00009e00ff0d7b82 */ /* 0x000ee20000000800 */
[-C--:B------:R-:W-:Y:S02]  /*3def0*/  IADD3 R246, P3, R244, R2.reuse, RZ ;  /* 0x00000002f4f67210 */ /* 0x080fe40007f7e0ff */
[----:B------:R-:W-:Y:S02]  /*3df00*/  LEA R244, P4, R8, R2, 0x3 ;  /* 0x0000000208f47211 */ /* 0x000fe400078818ff */
[----:B------:R-:W3:Y:S01]  /*3df10*/  LDL.LU R8, [R1+0x1c] ;  /* 0x00001c0001087983 */ /* 0x000ee20000300800 */
[----:B-1----:R-:W-:Y:S02]  /*3df20*/  LEA R245, R247, R247, 0x1 ;  /* 0x000000f7f7f57211 */ /* 0x002fe400078e08ff */
[----:B------:R-:W1:Y:S01]  /*3df30*/  LDC R12, c[0x0][0x278] ;  /* 0x00009e00ff0c7b82 */ /* 0x000e620000000800 */
[----:B------:R-:W3:Y:S01]  /*3df40*/  LDL.LU R4, [R1] ;  /* 0x0000000001047983 */ /* 0x000ee20000300800 */
[----:B------:R-:W-:-:S02]  /*3df50*/  LEA.HI.X.SX32 R247, R245, R3, 0x1, P3 ;  /* 0x00000003f5f77211 */ /* 0x000fc400018f0eff */
[----:B------:R-:W-:Y:S01]  /*3df60*/  LEA.HI.X.SX32 R245, R18, R3, 0x1, P4 ;  /* 0x0000000312f57211 */ /* 0x000fe200020f0eff */
[----:B--2---:R-:W-:-:S03]  /*3df70*/  IMAD R18, R5, 0xa, RZ ;  /* 0x0000000a05127824 */ /* 0x004fc600078e02ff */
[----:B------:R-:W2:Y:S02]  /*3df80*/  LDC R5, c[0x0][0x278] ;  /* 0x00009e00ff057b82 */ /* 0x000ea40000000800 */
[----:B------:R-:W-:Y:S02]  /*3df90*/  IADD3 R18, P3, R18, R2, RZ ;  /* 0x0000000212127210 */ /* 0x000fe40007f7e0ff */
[----:B0-----:R-:W-:Y:S01]  /*3dfa0*/  SHF.L.U32 R10, R10, 0x3, RZ ;  /* 0x000000030a0a7819 */ /* 0x001fe200000006ff */
[----:B-1----:R-:W-:-:S05]  /*3dfb0*/  IMAD R12, R12, 0xc, RZ ;  /* 0x0000000c0c0c7824 */ /* 0x002fca00078e02ff */
[----:B------:R-:W-:Y:S01]  /*3dfc0*/  IADD3 R12, P0, R12, R2, RZ ;  /* 0x000000020c0c7210 */ /* 0x000fe20007f1e0ff */
[----:B--2---:R-:W-:Y:S01]  /*3dfd0*/  IMAD R5, R5, 0x16, RZ ;  /* 0x0000001605057824 */ /* 0x004fe200078e02ff */
[----:B----4-:R-:W-:Y:S01]  /*3dfe0*/  PRMT R252, R11, 0x7632, R252 ;  /* 0x000076320bfc7816 */ /* 0x010fe200000000fc */
[----:B------:R0:W-:Y:S04]  /*3dff0*/  STG.E.U16 desc[UR60][R14.64], R11 ;  /* 0x0000000b0e007986 */ /* 0x0001e8000c10153c */
[----:B------:R3:W-:Y:S04]  /*3e000*/  STG.E.U16 desc[UR60][R246.64], R252 ;  /* 0x000000fcf6007986 */ /* 0x0007e8000c10153c */
[----:B0-----:R-:W2:Y:S01]  /*3e010*/  LDL.LU R14, [R1+0x19d0] ;  /* 0x0019d000010e7983 */ /* 0x001ea20000300800 */
[----:B------:R-:W0:Y:S01]  /*3e020*/  LDC R15, c[0x0][0x278] ;  /* 0x00009e00ff0f7b82 */ /* 0x000e220000000800 */
[----:B---3--:R-:W-:-:S02]  /*3e030*/  IMAD R246, R13, 0xe, RZ ;  /* 0x0000000e0df67824 */ /* 0x008fc400078e02ff */
[----:B------:R-:W-:Y:S02]  /*3e040*/  IMAD R13, R7, 0x6, RZ ;  /* 0x00000006070d7824 */ /* 0x000fe400078e02ff */
[----:B------:R-:W3:Y:S03]  /*3e050*/  LDL.LU R7, [R1+0x4] ;  /* 0x0000040001077983 */ /* 0x000ee60000300800 */
[----:B------:R-:W1:Y:S01]  /*3e060*/  LDC R247, c[0x0][0x278] ;  /* 0x00009e00fff77b82 */ /* 0x000e620000000800 */
[----:B------:R-:W-:-:S07]  /*3e070*/  LEA.HI.X.SX32 R13, R13, R3, 0x1, P0 ;  /* 0x000000030d0d7211 */ /* 0x000fce00000f0eff */
[----:B------:R-:W4:Y:S01]  /*3e080*/  LDC R11, c[0x0][0x278] ;  /* 0x00009e00ff0b7b82 */ /* 0x000f220000000800 */
[----:B0-----:R-:W-:Y:S01]  /*3e090*/  IMAD R15, R15, 0x14, RZ ;  /* 0x000000140f0f7824 */ /* 0x001fe200078e02ff */
[----:B-1----:R-:W-:Y:S01]  /*3e0a0*/  LEA R247, R247, -R247, 0x3 ;  /* 0x800000f7f7f77211 */ /* 0x002fe200078e18ff */
[----:B------:R0:W-:Y:S02]  /*3e0b0*/  STG.E.U16 desc[UR60][R244.64], R9 ;  /* 0x00000009f4007986 */ /* 0x0001e4000c10153c */
[----:B0-----:R-:W-:-:S04]  /*3e0c0*/  LEA R244, R19, R19, 0x2 ;  /* 0x0000001313f47211 */ /* 0x001fc800078e10ff */
[----:B------:R-:W-:Y:S02]  /*3e0d0*/  LEA.HI.X.SX32 R19, R244, R3, 0x1, P3 ;  /* 0x00000003f4137211 */ /* 0x000fe400018f0eff */
[----:B------:R-:W0:Y:S01]  /*3e0e0*/  LDC R244, c[0x0][0x278] ;  /* 0x00009e00fff47b82 */ /* 0x000e220000000800 */
[----:B------:R-:W-:Y:S02]  /*3e0f0*/  PRMT R245, R9, 0x7632, R245 ;  /* 0x0000763209f57816 */ /* 0x000fe400000000f5 */
[----:B------:R-:W-:-:S03]  /*3e100*/  IADD3 R246, P3, R246, R2, RZ ;  /* 0x00000002f6f67210 */ /* 0x000fc60007f7e0ff */
[----:B------:R1:W-:Y:S01]  /*3e110*/  STG.E.U16 desc[UR60][R18.64], R245 ;  /* 0x000000f512007986 */ /* 0x0003e2000c10153c */
[----:B------:R-:W-:Y:S01]  /*3e120*/  LEA.HI.X.SX32 R247, R247, R3, 0x1, P3 ;  /* 0x00000003f7f77211 */ /* 0x000fe200018f0eff */
[----:B------:R-:W4:Y:S02]  /*3e130*/  LDC R9, c[0x0][0x278] ;  /* 0x00009e00ff097b82 */ /* 0x000f240000000800 */
[----:B-1----:R-:W2:Y:S01]  /*3e140*/  LDL.LU.64 R18, [R1+0x19c8] ;  /* 0x0019c80001127983 */ /* 0x002ea20000300a00 */
[----:B0-----:R-:W-:-:S04]  /*3e150*/  LEA R244, P4, R244, R2, 0x4 ;  /* 0x00000002f4f47211 */ /* 0x001fc800078820ff */
[----:B------:R-:W-:Y:S02]  /*3e160*/  LEA.HI.X.SX32 R245, R10, R3, 0x1, P4 ;  /* 0x000000030af57211 */ /* 0x000fe400020f0eff */
[----:B------:R-:W-:Y:S01]  /*3e170*/  PRMT R252, R8, 0x7632, R252 ;  /* 0x0000763208fc7816 */ /* 0x000fe200000000fc */
[----:B------:R-:W-:Y:S04]  /*3e180*/  STG.E.U16 desc[UR60][R12.64], R8 ;  /* 0x000000080c007986 */ /* 0x000fe8000c10153c */
[----:B------:R0:W-:Y:S01]  /*3e190*/  STG.E.U16 desc[UR60][R246.64], R252 ;  /* 0x000000fcf6007986 */ /* 0x0001e2000c10153c */
[----:B------:R-:W-:-:S03]  /*3e1a0*/  PRMT R6, R4, 0x7632, R6 ;  /* 0x0000763204067816 */ /* 0x000fc60000000006 */
[----:B------:R1:W-:Y:S01]  /*3e1b0*/  STG.E.U16 desc[UR60][R244.64], R4 ;  /* 0x00000004f4007986 */ /* 0x0003e2000c10153c */
[----:B----4-:R-:W-:Y:S02]  /*3e1c0*/  IMAD R10, R9, 0x12, RZ ;  /* 0x00000012090a7824 */ /* 0x010fe400078e02ff */
[----:B------:R-:W4:Y:S01]  /*3e1d0*/  LDC R9, c[0x0][0x278] ;  /* 0x00009e00ff097b82 */ /* 0x000f220000000800 */
[-C--:B0-----:R-:W-:Y:S02]  /*3e1e0*/  IADD3 R246, P3, R15, R2.reuse, RZ ;  /* 0x000000020ff67210 */ /* 0x081fe40007f7e0ff */
[----:B------:R-:W2:Y:S05]  /*3e1f0*/  LDL.LU R15, [R1+0x8] ;  /* 0x00000800010f7983 */ /* 0x000eaa0000300800 */
[----:B------:R-:W0:Y:S01]  /*3e200*/  LDC R247, c[0x0][0x278] ;  /* 0x00009e00fff77b82 */ /* 0x000e220000000800 */
[----:B-1----:R-:W-:-:S02]  /*3e210*/  IADD3 R244, P4, R5, R2, RZ ;  /* 0x0000000205f47210 */ /* 0x002fc40007f9e0ff */
[----:B------:R-:W2:Y:S04]  /*3e220*/  LDL.LU R5, [R1+0xc] ;  /* 0x00000c0001057983 */ /* 0x000ea80000300800 */
[----:B------:R-:W2:Y:S01]  /*3e230*/  LDL.LU R4, [R1+0x19c0] ;  /* 0x0019c00001047983 */ /* 0x000ea20000300800 */
[----:B------:R-:W-:Y:S01]  /*3e240*/  LEA R245, R11, R11, 0x3 ;  /* 0x0000000b0bf57211 */ /* 0x000fe200078e18ff */
[----:B------:R-:W1:Y:S08]  /*3e250*/  LDC R12, c[0x0][0x278] ;  /* 0x00009e00ff0c7b82 */ /* 0x000e700000000800 */
[----:B------:R-:W4:Y:S01]  /*3e260*/  LDC R11, c[0x0][0x278] ;  /* 0x00009e00ff0b7b82 */ /* 0x000f220000000800 */
[----:B------:R-:W-:Y:S01]  /*3e270*/  IADD3 R10, P0, R10, R2, RZ ;  /* 0x000000020a0a7210 */ /* 0x000fe20007f1e0ff */
[----:B0-----:R-:W-:-:S06]  /*3e280*/  IMAD R252, R247, 0xb, RZ ;  /* 0x0000000bf7fc7824 */ /* 0x001fcc00078e02ff */
[----:B------:R-:W0:Y:S08]  /*3e290*/  LDC R8, c[0x0][0x278] ;  /* 0x00009e00ff087b82 */ /* 0x000e300000000800 */
[----:B------:R-:W3:Y:S01]  /*3e2a0*/  LDC R13, c[0x0][0x278] ;  /* 0x00009e00ff0d7b82 */ /* 0x000ee20000000800 */
[----:B----4-:R-:W-:Y:S01]  /*3e2b0*/  IMAD R247, R11, 0xa, RZ ;  /* 0x0000000a0bf77824 */ /* 0x010fe200078e02ff */
[----:B------:R-:W-:-:S02]  /*3e2c0*/  LEA.HI.X.SX32 R11, R245, R3, 0x1, P0 ;  /* 0x00000003f50b7211 */ /* 0x000fc400000f0eff */
[-C--:B------:R-:W-:Y:S02]  /*3e2d0*/  LEA.HI.X.SX32 R245, R252, R3.reuse, 0x1, P4 ;  /* 0x00000003fcf57211 */ /* 0x080fe400020f0eff */
[----:B------:R-:W-:Y:S01]  /*3e2e0*/  LEA.HI.X.SX32 R247, R247, R3, 0x1, P3 ;  /* 0x00000003f7f77211 */ /* 0x000fe200018f0eff */
[----:B------:R4:W-:Y:S01]  /*3e2f0*/  STG.E.U16 desc[UR60][R10.64], R6 ;  /* 0x000000060a007986 */ /* 0x0009e2000c10153c */
[----:B-1----:R-:W-:Y:S02]  /*3e300*/  IMAD R12, R12, 0x18, RZ ;  /* 0x000000180c0c7824 */ /* 0x002fe400078e02ff */
[----:B0-----:R-:W-:-:S03]  /*3e310*/  IMAD R8, R8, 0x1a, RZ ;  /* 0x0000001a08087824 */ /* 0x001fc600078e02ff */
[-C--:B------:R-:W-:Y:S02]  /*3e320*/  IADD3 R12, P3, R12, R2.reuse, RZ ;  /* 0x000000020c0c7210 */ /* 0x080fe40007f7e0ff */
[----:B------:R-:W-:Y:S01]  /*3e330*/  IADD3 R8, P0, R8, R2, RZ ;  /* 0x0000000208087210 */ /* 0x000fe20007f1e0ff */
[----:B----4-:R-:W0:Y:S08]  /*3e340*/  LDC R11, c[0x0][0x278] ;  /* 0x00009e00ff0b7b82 */ /* 0x010e300000000800 */
[----:B------:R-:W1:Y:S08]  /*3e350*/  LDC R6, c[0x0][0x278] ;  /* 0x00009e00ff067b82 */ /* 0x000e700000000800 */
[----:B------:R-:W4:Y:S01]  /*3e360*/  LDC R10, c[0x0][0x278] ;  /* 0x00009e00ff0a7b82 */ /* 0x000f220000000800 */
[----:B---3--:R-:W-:Y:S01]  /*3e370*/  PRMT R252, R7, 0x7632, R252 ;  /* 0x0000763207fc7816 */ /* 0x008fe200000000fc */
[----:B------:R3:W-:Y:S04]  /*3e380*/  STG.E.U16 desc[UR60][R246.64], R7 ;  /* 0x00000007f6007986 */ /* 0x0007e8000c10153c */
[----:B------:R3:W-:Y:S02]  /*3e390*/  STG.E.U16 desc[UR60][R244.64], R252 ;  /* 0x000000fcf4007986 */ /* 0x0007e4000c10153c */
[----:B---3--:R-:W-:Y:S01]  /*3e3a0*/  IMAD R247, R13, 0xd, RZ ;  /* 0x0000000d0df77824 */ /* 0x008fe200078e02ff */
[----:B------:R-:W3:Y:S08]  /*3e3b0*/  LDC R246, c[0x0][0x278] ;  /* 0x00009e00fff67b82 */ /* 0x000ef00000000800 */
[----:B------:R-:W0:Y:S01]  /*3e3c0*/  LDC R245, c[0x0][0x278] ;  /* 0x00009e00fff57b82 */ /* 0x000e220000000800 */
[----:B------:R-:W-:Y:S01]  /*3e3d0*/  IMAD R244, R9, 0x1e, RZ ;  /* 0x0000001e09f47824 */ /* 0x000fe200078e02ff */
[----:B------:R-:W-:-:S06]  /*3e3e0*/  LEA.HI.X.SX32 R9, R247, R3, 0x1, P0 ;  /* 0x00000003f7097211 */ /* 0x000fcc00000f0eff */
[----:B------:R-:W1:Y:S08]  /*3e3f0*/  LDC R247, c[0x0][0x278] ;  /* 0x00009e00fff77b82 */ /* 0x000e700000000800 */
[----:B------:R-:W4:Y:S01]  /*3e400*/  LDC R7, c[0x0][0x278] ;  /* 0x00009e00ff077b82 */ /* 0x000f220000000800 */
[----:B0-----:R-:W-:Y:S01]  /*3e410*/  IMAD R13, R245, 0xc, RZ ;  /* 0x0000000cf50d7824 */ /* 0x001fe200078e02ff */
[----:B--2---:R-:W-:Y:S01]  /*3e420*/  PRMT R4, R15, 0x7632, R4 ;  /* 0x000076320f047816 */ /* 0x004fe20000000004 */
[----:B---3--:R-:W-:-:S03]  /*3e430*/  IMAD R246, R246, 0x1c, RZ ;  /* 0x0000001cf6f67824 */ /* 0x008fc600078e02ff */
[----:B------:R-:W-:Y:S01]  /*3e440*/  LEA.HI.X.SX32 R13, R13, R3, 0x1, P3 ;  /* 0x000000030d0d7211 */ /* 0x000fe200018f0eff */
[----:B-1----:R-:W-:Y:S01]  /*3e450*/  IMAD R247, R247, 0xe, RZ ;  /* 0x0000000ef7f77824 */ /* 0x002fe200078e02ff */
[----:B------:R-:W0:Y:S03]  /*3e460*/  LDC R245, c[0x0][0x278] ;  /* 0x00009e00fff57b82 */ /* 0x000e260000000800 */
[----:B------:R1:W-:Y:S04]  /*3e470*/  STG.E.U16 desc[UR60][R12.64], R15 ;  /* 0x0000000f0c007986 */ /* 0x0003e8000c10153c */
[----:B------:R2:W-:Y:S04]  /*3e480*/  STG.E.U16 desc[UR60][R8.64], R4 ;  /* 0x0000000408007986 */ /* 0x0005e8000c10153c */
[----:B-1----:R-:W3:Y:S04]  /*3e490*/  LDL.LU.64 R12, [R1+0x19b8] ;  /* 0x0019b800010c7983 */ /* 0x002ee80000300a00 */
[----:B------:R-:W3:Y:S04]  /*3e4a0*/  LDL.LU R15, [R1+0x19b0] ;  /* 0x0019b000010f7983 */ /* 0x000ee80000300800 */
[----:B--2---:R-:W2:Y:S04]  /*3e4b0*/  LDL.LU.64 R8, [R1+0x19a8] ;  /* 0x0019a80001087983 */ /* 0x004ea80000300a00 */
[----:B------:R-:W3:Y:S01]  /*3e4c0*/  LDL.LU R4, [R1+0x19a4] ;  /* 0x0019a40001047983 */ /* 0x000ee20000300800 */
[----:B------:R-:W-:-:S04]  /*3e4d0*/  IADD3 R246, P3, R246, R2, RZ ;  /* 0x00000002f6f67210 */ /* 0x000fc80007f7e0ff */
[----:B------:R-:W-:Y:S02]  /*3e4e0*/  LEA.HI.X.SX32 R247, R247, R3, 0x1, P3 ;  /* 0x00000003f7f77211 */ /* 0x000fe400018f0eff */
[----:B------:R-:W-:-:S03]  /*3e4f0*/  PRMT R252, R5, 0x7632, R252 ;  /* 0x0000763205fc7816 */ /* 0x000fc600000000fc */
[----:B------:R1:W-:Y:S02]  /*3e500*/  STG.E.U16 desc[UR60][R246.64], R5 ;  /* 0x00000005f6007986 */ /* 0x0003e4000c10153c */
[----:B-1----:R-:W1:Y:S02]  /*3e510*/  LDC R247, c[0x0][0x278] ;  /* 0x00009e00fff77b82 */ /* 0x002e640000000800 */
[----:B------:R-:W2:Y:S01]  /*3e520*/  LDL.LU R5, [R1+0x19a0] ;  /* 0x0019a00001057983 */ /* 0x000ea20000300800 */
[----:B0-----:R-:W-:Y:S02]  /*3e530*/  LEA R245, R245, -R245, 0x4 ;  /* 0x800000f5f5f57211 */ /* 0x001fe400078e20ff */
[----:B------:R-:W-:-:S04]  /*3e540*/  IADD3 R244, P4, R244, R2, RZ ;  /* 0x00000002f4f47210 */ /* 0x000fc80007f9e0ff */
[----:B------:R-:W-:-:S05]  /*3e550*/  LEA.HI.X.SX32 R245, R245, R3, 0x1, P4 ;  /* 0x00000003f5f57211 */ /* 0x000fca00020f0eff */
[----:B------:R1:W-:Y:S02]  /*3e560*/  STG.E.U16 desc[UR60][R244.64], R252 ;  /* 0x000000fcf4007986 */ /* 0x0003e4000c10153c */
[----:B-1----:R-:W-:Y:S01]  /*3e570*/  SHF.L.U32 R244, R247, 0x4, RZ ;  /* 0x00000004f7f47819 */ /* 0x002fe200000006ff */
[----:B------:R-:W-:Y:S01]  /*3e580*/  IMAD R6, R6, 0x22, RZ ;  /* 0x0000002206067824 */ /* 0x000fe200078e02ff */
[----:B------:R-:W-:Y:S01]  /*3e590*/  LEA R247, R11, R11, 0x4 ;  /* 0x0000000b0bf77211 */ /* 0x000fe200078e20ff */
[----:B----4-:R-:W-:Y:S01]  /*3e5a0*/  IMAD R246, R7, 0x24, RZ ;  /* 0x0000002407f67824 */ /* 0x010fe200078e02ff */
[----:B------:R-:W0:Y:S01]  /*3e5b0*/  LDC R11, c[0x0][0x278] ;  /* 0x00009e00ff0b7b82 */ /* 0x000e220000000800 */
[-C--:B------:R-:W-:Y:S02]  /*3e5c0*/  LEA R10, P3, R10, R2.reuse, 0x5 ;  /* 0x000000020a0a7211 */ /* 0x080fe400078628ff */
[----:B------:R-:W-:-:S05]  /*3e5d0*/  IADD3 R6, P0, R6, R2, RZ ;  /* 0x0000000206067210 */ /* 0x000fca0007f1e0ff */
[----:B------:R-:W1:Y:S01]  /*3e5e0*/  LDC R245, c[0x0][0x278] ;  /* 0x00009e00fff57b82 */ /* 0x000e620000000800 */
[----:B0-----:R-:W-:Y:S01]  /*3e5f0*/  IMAD R7, R11, 0x26, RZ ;  /* 0x000000260b077824 */ /* 0x001fe200078e02ff */
[----:B------:R-:W-:-:S04]  /*3e600*/  LEA.HI.X.SX32 R11, R244, R3, 0x1, P3 ;  /* 0x00000003f40b7211 */ /* 0x000fc800018f0eff */
[-C--:B------:R-:W-:Y:S02]  /*3e610*/  IADD3 R244, P4, R7, R2.reuse, RZ ;  /* 0x0000000207f47210 */ /* 0x080fe40007f9e0ff */
[----:B------:R-:W-:Y:S02]  /*3e620*/  LEA.HI.X.SX32 R7, R247, R3, 0x1, P0 ;  /* 0x00000003f7077211 */ /* 0x000fe400000f0eff */
[----:B------:R-:W0:Y:S01]  /*3e630*/  LDC R247, c[0x0][0x278] ;  /* 0x00009e00fff77b82 */ /* 0x000e220000000800 */
[----:B---3--:R-:W-:Y:S01]  /*3e640*/  PRMT R252, R4, 0x7632, R252 ;  /* 0x0000763204fc7816 */ /* 0x008fe200000000fc */
[----:B------:R3:W-:Y:S04]  /*3e650*/  STG.E.U16 desc[UR60][R10.64], R4 ;  /* 0x000000040a007986 */ /* 0x0007e8000c10153c */
[----:B------:R4:W-:Y:S04]  /*3e660*/  STG.E.U16 desc[UR60][R6.64], R252 ;  /* 0x000000fc06007986 */ /* 0x0009e8000c10153c */
[----:B---3--:R-:W3:Y:S04]  /*3e670*/  LDL.LU.64 R10, [R1+0x1998] ;  /* 0x00199800010a7983 */ /* 0x008ee80000300a00 */
[----:B----4-:R-:W4:Y:S01]  /*3e680*/  LDL.LU.64 R6, [R1+0x1990] ;  /* 0x0019900001067983 */ /* 0x010f220000300a00 */
[----:B0-----:R-:W-:Y:S01]  /*3e690*/  IMAD R247, R247, 0x12, RZ ;  /* 0x00000012f7f77824 */ /* 0x001fe200078e02ff */
[----:B------:R-:W-:Y:S01]  /*3e6a0*/  IADD3 R246, P3, R246, R2, RZ ;  /* 0x00000002f6f67210 */ /* 0x000fe20007f7e0ff */
[----:B-1----:R-:W-:-:S03]  /*3e6b0*/  IMAD R245, R245, 0x13, RZ ;  /* 0x00000013f5f57824 */ /* 0x002fc600078e02ff */
[-C--:B------:R-:W-:Y:S02]  /*3e6c0*/  LEA.HI.X.SX32 R247, R247, R3.reuse, 0x1, P3 ;  /* 0x00000003f7f77211 */ /* 0x080fe400018f0eff */
[----:B------:R-:W-:Y:S02]  /*3e6d0*/  LEA.HI.X.SX32 R245, R245, R3, 0x1, P4 ;  /* 0x00000003f5f57211 */ /* 0x000fe400020f0eff */
[----:B--2---:R-:W-:Y:S01]  /*3e6e0*/  PRMT R4, R5, 0x7632, R4 ;  /* 0x0000763205047816 */ /* 0x004fe20000000004 */
[----:B------:R0:W-:Y:S04]  /*3e6f0*/  STG.E.U16 desc[UR60][R246.64], R5 ;  /* 0x00000005f6007986 */ /* 0x0001e8000c10153c */
[----:B------:R1:W-:Y:S01]  /*3e700*/  STG.E.U16 desc[UR60][R244.64], R4 ;  /* 0x00000004f4007986 */ /* 0x0003e2000c10153c */
[----:B0-----:R-:W0:Y:S08]  /*3e710*/  LDC R5, c[0x0][0x278] ;  /* 0x00009e00ff057b82 */ /* 0x001e300000000800 */
[----:B------:R-:W2:Y:S08]  /*3e720*/  LDC R247, c[0x0][0x278] ;  /* 0x00009e00fff77b82 */ /* 0x000eb00000000800 */
[----:B-1----:R-:W1:Y:S08]  /*3e730*/  LDC R245, c[0x0][0x278] ;  /* 0x00009e00fff57b82 */ /* 0x002e700000000800 */
[----:B------:R-:W1:Y:S01]  /*3e740*/  LDC R246, c[0x0][0x278] ;  /* 0x00009e00fff67b82 */ /* 0x000e620000000800 */
[----:B0-----:R-:W-:-:S02]  /*3e750*/  IMAD R4, R5, 0x2a, RZ ;  /* 0x0000002a05047824 */ /* 0x001fc400078e02ff */
[----:B--2---:R-:W-:-:S05]  /*3e760*/  IMAD R244, R247, 0x2c, RZ ;  /* 0x0000002cf7f47824 */ /* 0x004fca00078e02ff */
[----:B------:R-:W0:Y:S01]  /*3e770*/  LDC R5, c[0x0][0x278] ;  /* 0x00009e00ff057b82 */ /* 0x000e220000000800 */
[----:B-1----:R-:W-:-:S07]  /*3e780*/  IMAD R247, R245, 0x14, RZ ;  /* 0x00000014f5f77824 */ /* 0x002fce00078e02ff */
[----:B------:R-:W1:Y:S01]  /*3e790*/  LDC R245, c[0x0][0x278] ;  /* 0x00009e00fff57b82 */ /* 0x000e620000000800 */
[----:B------:R-:W-:-:S05]  /*3e7a0*/  IMAD R246, R246, 0x28, RZ ;  /* 0x00000028f6f67824 */ /* 0x000fca00078e02ff */
[-C--:B------:R-:W-:Y:S02]  /*3e7b0*/  IADD3 R246, P0, R246, R2.reuse, RZ ;  /* 0x00000002f6f67210 */ /* 0x080fe40007f1e0ff */
[-C--:B------:R-:W-:Y:S01]  /*3e7c0*/  IADD3 R4, P3, R4, R2.reuse, RZ ;  /* 0x0000000204047210 */ /* 0x080fe20007f7e0ff */
[----:B0-----:R-:W-:Y:S01]  /*3e7d0*/  IMAD R5, R5, 0x15, RZ ;  /* 0x0000001505057824 */ /* 0x001fe200078e02ff */
[-C--:B------:R-:W-:Y:S02]  /*3e7e0*/  LEA.HI.X.SX32 R247, R247, R3.reuse, 0x1, P0 ;  /* 0x00000003f7f77211 */ /* 0x080fe400000f0eff */
[----:B------:R-:W-:Y:S02]  /*3e7f0*/  IADD3 R244, P4, R244, R2, RZ ;  /* 0x00000002f4f47210 */ /* 0x000fe40007f9e0ff */
[----:B------:R-:W-:Y:S01]  /*3e800*/  LEA.HI.X.SX32 R5, R5, R3, 0x1, P3 ;  /* 0x0000000305057211 */ /* 0x000fe200018f0eff */
[----:B-1----:R-:W-:-:S05]  /*3e810*/  IMAD R245, R245, 0x16, RZ ;  /* 0x00000016f5f57824 */ /* 0x002fca00078e02ff */
[----:B------:R-:W-:Y:S02]  /*3e820*/  LEA.HI.X.SX32 R245, R245, R3, 0x1, P4 ;  /* 0x00000003f5f57211 */ /* 0x000fe400020f0eff */
[----:B----4-:R-:W-:Y:S01]  /*3e830*/  PRMT R252, R6, 0x7632, R252 ;  /* 0x0000763206fc7816 */ /* 0x010fe200000000fc */
[----:B------:R0:W-:Y:S04]  /*3e840*/  STG.E.U16 desc[UR60][R246.64], R6 ;  /* 0x00000006f6007986 */ /* 0x0001e8000c10153c */
[----:B------:R-:W-:Y:S01]  /*3e850*/  STG.E.U16 desc[UR60][R4.64], R252 ;  /* 0x000000fc04007986 */ /* 0x000fe2000c10153c */
[----:B0-----:R-:W0:Y:S03]  /*3e860*/  LDC R247, c[0x0][0x278] ;  /* 0x00009e00fff77b82 */ /* 0x001e260000000800 */
[----:B------:R1:W-:Y:S05]  /*3e870*/  STG.E.U16 desc[UR60][R244.64], R7 ;  /* 0x00000007f4007986 */ /* 0x0003ea000c10153c */
[----:B------:R-:W2:Y:S08]  /*3e880*/  LDC R246, c[0x0][0x278] ;  /* 0x00009e00fff67b82 */ /* 0x000eb00000000800 */
[----:B-1----:R-:W1:Y:S01]  /*3e890*/  LDC R245, c[0x0][0x278] ;  /* 0x00009e00fff57b82 */ /* 0x002e620000000800 */
[----:B------:R-:W-:Y:S01]  /*3e8a0*/  PRMT R252, R7, 0x7632, R252 ;  /* 0x0000763207fc7816 */ /* 0x000fe200000000fc */
[----:B0-----:R-:W-:-:S06]  /*3e8b0*/  IMAD R7, R247, 0x2e, RZ ;  /* 0x0000002ef7077824 */ /* 0x001fcc00078e02ff */
[----:B------:R-:W0:Y:S08]  /*3e8c0*/  LDC R6, c[0x0][0x278] ;  /* 0x00009e00ff067b82 */ /* 0x000e300000000800 */
[----:B------:R-:W4:Y:S01]  /*3e8d0*/  LDC R247, c[0x0][0x278] ;  /* 0x00009e00fff77b82 */ /* 0x000f220000000800 */
[----:B--2---:R-:W-:Y:S01]  /*3e8e0*/  IMAD R4, R246, 0x30, RZ ;  /* 0x00000030f6047824 */ /* 0x004fe200078e02ff */
[----:B------:R-:W-:Y:S01]  /*3e8f0*/  IADD3 R246, P3, R7, R2, RZ ;  /* 0x0000000207f67210 */ /* 0x000fe20007f7e0ff */
[----:B-1----:R-:W-:-:S05]  /*3e900*/  IMAD R244, R245, 0x34, RZ ;  /* 0x00000034f5f47824 */ /* 0x002fca00078e02ff */
[----:B------:R-:W1:Y:S08]  /*3e910*/  LDC R7, c[0x0][0x278] ;  /* 0x00009e00ff077b82 */ /* 0x000e700000000800 */
[----:B------:R-:W2:Y:S01]  /*3e920*/  LDC R245, c[0x0][0x278] ;  /* 0x00009e00fff57b82 */ /* 0x000ea20000000800 */
[----:B0-----:R-:W-:Y:S02]  /*3e930*/  IMAD R6, R6, 0x32, RZ ;  /* 0x0000003206067824 */ /* 0x001fe400078e02ff */
[----:B----4-:R-:W-:Y:S01]  /*3e940*/  IMAD R5, R247, 0x17, RZ ;  /* 0x00000017f7057824 */ /* 0x010fe200078e02ff */
[----:B------:R-:W-:-:S04]  /*3e950*/  IADD3 R4, P0, R4, R2, RZ ;  /* 0x0000000204047210 */ /* 0x000fc80007f1e0ff */
[-C--:B------:R-:W-:Y:S02]  /*3e960*/  LEA.HI.X.SX32 R247, R5, R3.reuse, 0x1, P3 ;  /* 0x0000000305f77211 */ /* 0x080fe400018f0eff */
[----:B------:R-:W-:Y:S01]  /*3e970*/  IADD3 R6, P3, R6, R2, RZ ;  /* 0x0000000206067210 */ /* 0x000fe20007f7e0ff */
[----:B-1----:R-:W-:Y:S02]  /*3e980*/  IMAD R7, R7, 0x19, RZ ;  /* 0x0000001907077824 */ /* 0x002fe400078e02ff */
[----:B------:R0:W-:Y:S01]  /*3e990*/  STG.E.U16 desc[UR60][R246.64], R252 ;  /* 0x000000fcf6007986 */ /* 0x0001e2000c10153c */
[----:B--2---:R-:W-:Y:S02]  /*3e9a0*/  IMAD R5, R245, 0x18, RZ ;  /* 0x00000018f5057824 */ /* 0x004fe400078e02ff */
[----:B------:R-:W1:Y:S01]  /*3e9b0*/  LDC R245, c[0x0][0x278] ;  /* 0x00009e00fff57b82 */ /* 0x000e620000000800 */
[-C--:B------:R-:W-:Y:S02]  /*3e9c0*/  LEA.HI.X.SX32 R7, R7, R3.reuse, 0x1, P3 ;  /* 0x0000000307077211 */ /* 0x080fe400018f0eff */
[----:B------:R-:W-:-:S02]  /*3e9d0*/  LEA.HI.X.SX32 R5, R5, R3, 0x1, P0 ;  /* 0x0000000305057211 */ /* 0x000fc400000f0eff */
[----:B0-----:R-:W-:-:S03]  /*3e9e0*/  PRMT R246, R8, 0x7632, R246 ;  /* 0x0000763208f67816 */ /* 0x001fc600000000f6 */
[----:B------:R-:W0:Y:S01]  /*3e9f0*/  LDC R247, c[0x0][0x278] ;  /* 0x00009e00fff77b82 */ /* 0x000e220000000800 */
[----:B------:R-:W-:Y:S04]  /*3ea00*/  STG.E.U16 desc[UR60][R4.64], R8 ;  /* 0x0000000804007986 */ /* 0x000fe8000c10153c */
[----:B------:R2:W-:Y:S01]  /*3ea10*/  STG.E.U16 desc[UR60][R6.64], R246 ;  /* 0x000000f606007986 */ /* 0x0005e2000c10153c */
[----:B------:R-:W-:Y:S02]  /*3ea20*/  IADD3 R244, P4, R244, R2, RZ ;  /* 0x00000002f4f47210 */ /* 0x000fe40007f9e0ff */
[----:B------:R-:W4:Y:S01]  /*3ea30*/  LDC R252, c[0x0][0x278] ;  /* 0x00009e00fffc7b82 */ /* 0x000f220000000800 */
[----:B-1----:R-:W-:-:S07]  /*3ea40*/  IMAD R245, R245, 0x1a, RZ ;  /* 0x0000001af5f57824 */ /* 0x002fce00078e02ff */
[----:B--2---:R-:W1:Y:S01]  /*3ea50*/  LDC R7, c[0x0][0x278] ;  /* 0x00009e00ff077b82 */ /* 0x004e620000000800 */
[----:B------:R-:W-:Y:S01]  /*3ea60*/  LEA.HI.X.SX32 R245, R245, R3, 0x1, P4 ;  /* 0x00000003f5f57211 */ /* 0x000fe200020f0eff */
[----:B0-----:R-:W-:-:S06]  /*3ea70*/  IMAD R246, R247, 0x36, RZ ;  /* 0x00000036f7f67824 */ /* 0x001fcc00078e02ff */
[----:B------:R-:W0:Y:S01]  /*3ea80*/  LDC R4, c[0x0][0x278] ;  /* 0x00009e00ff047b82 */ /* 0x000e220000000800 */
[----:B------:R2:W-:Y:S07]  /*3ea90*/  STG.E.U16 desc[UR60][R244.64], R9 ;  /* 0x00000009f4007986 */ /* 0x0005ee000c10153c */
[----:B------:R-:W3:Y:S01]  /*3eaa0*/  LDC R247, c[0x0][0x278] ;  /* 0x00009e00fff77b82 */ /* 0x000ee20000000800 */
[----:B--2---:R-:W-:-:S07]  /*3eab0*/  PRMT R245, R9, 0x7632, R245 ;  /* 0x0000763209f57816 */ /* 0x004fce00000000f5 */
[----:B------:R-:W2:Y:S01]  /*3eac0*/  LDC R5, c[0x0][0x278] ;  /* 0x00009e00ff057b82 */ /* 0x000ea20000000800 */
[----:B-1----:R-:W-:-:S07]  /*3ead0*/  IMAD R9, R7, 0x1d, RZ ;  /* 0x0000001d07097824 */ /* 0x002fce00078e02ff */
[----:B------:R-:W1:Y:S01]  /*3eae0*/  LDC R7, c[0x0][0x278] ;  /* 0x00009e00ff077b82 */ /* 0x000e620000000800 */
[----:B0-----:R-:W-:Y:S01]  /*3eaf0*/  IMAD R8, R4, 0x3a, RZ ;  /* 0x0000003a04087824 */ /* 0x001fe200078e02ff */
[----:B------:R-:W-:Y:S01]  /*3eb00*/  IADD3 R4, P0, R246, R2, RZ ;  /* 0x00000002f6047210 */ /* 0x000fe20007f1e0ff */
[----:B---3--:R-:W-:-:S05]  /*3eb10*/  IMAD R247, R247, 0x38, RZ ;  /* 0x00000038f7f77824 */ /* 0x008fca00078e02ff */
[----:B------:R-:W-:Y:S01]  /*3eb20*/  IADD3 R6, P3, R247, R2, RZ ;  /* 0x00000002f7067210 */ /* 0x000fe20007f7e0ff */
[----:B--2---:R-:W-:Y:S02]  /*3eb30*/  IMAD R5, R5, 0x1b, RZ ;  /* 0x0000001b05057824 */ /* 0x004fe400078e02ff */
[----:B-1----:R-:W-:-:S03]  /*3eb40*/  IMAD R7, R7, 0x1c, RZ ;  /* 0x0000001c07077824 */ /* 0x002fc600078e02ff */
[-C--:B------:R-:W-:Y:S02]  /*3eb50*/  LEA.HI.X.SX32 R5, R5, R3.reuse, 0x1, P0 ;  /* 0x0000000305057211 */ /* 0x080fe400000f0eff */
[----:B------:R-:W-:-:S03]  /*3eb60*/  LEA.HI.X.SX32 R7, R7, R3, 0x1, P3 ;  /* 0x0000000307077211 */ /* 0x000fc600018f0eff */
[----:B------:R0:W-:Y:S04]  /*3eb70*/  STG.E.U16 desc[UR60][R4.64], R245 ;  /* 0x000000f504007986 */ /* 0x0001e8000c10153c */
[----:B------:R1:W-:Y:S01]  /*3eb80*/  STG.E.U16 desc[UR60][R6.64], R10 ;  /* 0x0000000a06007986 */ /* 0x0003e2000c10153c */
[----:B0-----:R-:W0:Y:S08]  /*3eb90*/  LDC R5, c[0x0][0x278] ;  /* 0x00009e00ff057b82 */ /* 0x001e300000000800 */
[----:B------:R-:W2:Y:S08]  /*3eba0*/  LDC R4, c[0x0][0x278] ;  /* 0x00009e00ff047b82 */ /* 0x000eb00000000800 */
[----:B-1----:R-:W1:Y:S01]  /*3ebb0*/  LDC R6, c[0x0][0x278] ;  /* 0x00009e00ff067b82 */ /* 0x002e620000000800 */
[----:B------:R-:W-:-:S02]  /*3ebc0*/  IADD3 R8, P4, R8, R2, RZ ;  /* 0x0000000208087210 */ /* 0x000fc40007f9e0ff */
[----:B------:R-:W-:Y:S02]  /*3ebd0*/  PRMT R244, R10, 0x7632, R244 ;  /* 0x000076320af47816 */ /* 0x000fe400000000f4 */
[----:B------:R-:W-:Y:S01]  /*3ebe0*/  LEA.HI.X.SX32 R9, R9, R3, 0x1, P4 ;  /* 0x0000000309097211 */ /* 0x000fe200020f0eff */
[----:B----4-:R-:W-:Y:S02]  /*3ebf0*/  IMAD R252, R252, 0x3c, RZ ;  /* 0x0000003cfcfc7824 */ /* 0x010fe400078e02ff */
[----:B------:R-:W3:Y:S02]  /*3ec00*/  LDC R10, c[0x0][0x278] ;  /* 0x00009e00ff0a7b82 */ /* 0x000ee40000000800 */
[----:B------:R0:W-:Y:S01]  /*3ec10*/  STG.E.U16 desc[UR60][R8.64], R244 ;  /* 0x000000f408007986 */ /* 0x0001e2000c10153c */
[----:B--2---:R-:W-:Y:S01]  /*3ec20*/  IMAD R245, R4, 0x3e, RZ ;  /* 0x0000003e04f57824 */ /* 0x004fe200078e02ff */
[----:B------:R-:W-:-:S04]  /*3ec30*/  IADD3 R4, P3, R252, R2, RZ ;  /* 0x00000002fc047210 */ /* 0x000fc80007f7e0ff */
[----:B------:R-:W2:Y:S01]  /*3ec40*/  LDC R7, c[0x0][0x278] ;  /* 0x00009e00ff077b82 */ /* 0x000ea20000000800 */
[----:B0-----:R-:W-:Y:S01]  /*3ec50*/  SHF.L.U32 R9, R5, 0x5, RZ ;  /* 0x0000000505097819 */ /* 0x001fe200000006ff */
[----:B-1----:R-:W-:-:S06]  /*3ec60*/  IMAD R5, R6, 0x1e, RZ ;  /* 0x0000001e06057824 */ /* 0x002fcc00078e02ff */
[----:B------:R-:W0:Y:S01]  /*3ec70*/  LDC R8, c[0x0][0x278] ;  /* 0x00009e00ff087b82 */ /* 0x000e220000000800 */
[----:B------:R-:W-:-:S05]  /*3ec80*/  LEA.HI.X.SX32 R5, R5, R3, 0x1, P3 ;  /* 0x0000000305057211 */ /* 0x000fca00018f0eff */
[----:B------:R1:W-:Y:S02]  /*3ec90*/  STG.E.U16 desc[UR60][R4.64], R11 ;  /* 0x0000000b04007986 */ /* 0x0003e4000c10153c */
[----:B-1----:R-:W1:Y:S01]  /*3eca0*/  LDC R5, c[0x0][0x278] ;  /* 0x00009e00ff057b82 */ /* 0x002e620000000800 */
[----:B---3--:R-:W-:Y:S01]  /*3ecb0*/  IMAD R10, R10, 0x42, RZ ;  /* 0x000000420a0a7824 */ /* 0x008fe200078e02ff */
[----:B--2---:R-:W-:Y:S02]  /*3ecc0*/  LEA R7, R7, -R7, 0x5 ;  /* 0x8000000707077211 */ /* 0x004fe400078e28ff */
[-C--:B------:R-:W-:Y:S02]  /*3ecd0*/  IADD3 R6, P0, R245, R2.reuse, RZ ;  /* 0x00000002f5067210 */ /* 0x080fe40007f1e0ff */
[-C--:B0-----:R-:W-:Y:S02]  /*3ece0*/  LEA R8, P3, R8, R2.reuse, 0x6 ;  /* 0x0000000208087211 */ /* 0x081fe400078630ff */
[----:B------:R-:W-:-:S02]  /*3ecf0*/  IADD3 R10, P4, R10, R2, RZ ;  /* 0x000000020a0a7210 */ /* 0x000fc40007f9e0ff */
[-C--:B------:R-:W-:Y:S02]  /*3ed00*/  LEA.HI.X.SX32 R7, R7, R3.reuse, 0x1, P0 ;  /* 0x0000000307077211 */ /* 0x080fe400000f0eff */
[----:B------:R-:W-:Y:S02]  /*3ed10*/  PRMT R244, R11, 0x7632, R244 ;  /* 0x000076320bf47816 */ /* 0x000fe400000000f4 */
[----:B------:R-:W-:-:S03]  /*3ed20*/  LEA.HI.X.SX32 R9, R9, R3, 0x1, P3 ;  /* 0x0000000309097211 */ /* 0x000fc600018f0eff */
[----:B------:R0:W-:Y:S01]  /*3ed30*/  STG.E.U16 desc[UR60][R6.64], R244 ;  /* 0x000000f406007986 */ /* 0x0001e2000c10153c */
[----:B-1----:R-:W-:-:S03]  /*3ed40*/  LEA R5, R5, R5, 0x5 ;  /* 0x0000000505057211 */ /* 0x002fc600078e28ff */
[----:B------:R1:W-:Y:S01]  /*3ed50*/  STG.E.U16 desc[UR60][R8.64], R12 ;  /* 0x0000000c08007986 */ /* 0x0003e2000c10153c */
[----:B------:R-:W-:Y:S01]  /*3ed60*/  LEA.HI.X.SX32 R11, R5, R3, 0x1, P4 ;  /* 0x00000003050b7211 */ /* 0x000fe200020f0eff */
[----:B0-----:R-:W0:Y:S08]  /*3ed70*/  LDC R7, c[0x0][0x278] ;  /* 0x00009e00ff077b82 */ /* 0x001e300000000800 */
[----:B------:R-:W2:Y:S08]  /*3ed80*/  LDC R5, c[0x0][0x278] ;  /* 0x00009e00ff057b82 */ /* 0x000eb00000000800 */
[----:B-1----:R-:W1:Y:S01]  /*3ed90*/  LDC R9, c[0x0][0x278] ;  /* 0x00009e00ff097b82 */ /* 0x002e620000000800 */
[----:B------:R-:W-:-:S05]  /*3eda0*/  PRMT R4, R12, 0x7632, R4 ;  /* 0x000076320c047816 */ /* 0x000fca0000000004 */
[----:B------:R1:W-:Y:S01]  /*3edb0*/  STG.E.U16 desc[UR60][R10.64], R4 ;  /* 0x000000040a007986 */ /* 0x0003e2000c10153c */
[----:B0-----:R-:W-:Y:S01]  /*3edc0*/  IMAD R6, R7, 0x46, RZ ;  /* 0x0000004607067824 */ /* 0x001fe200078e02ff */
[----:B------:R-:W0:Y:S01]  /*3edd0*/  LDC R8, c[0x0][0x278] ;  /* 0x00009e00ff087b82 */ /* 0x000e220000000800 */
[----:B--2---:R-:W-:-:S07]  /*3ede0*/  IMAD R244, R5, 0x44, RZ ;  /* 0x0000004405f47824 */ /* 0x004fce00078e02ff */
[----:B------:R-:W2:Y:S01]  /*3edf0*/  LDC R12, c[0x0][0x278] ;  /* 0x00009e00ff0c7b82 */ /* 0x000ea20000000800 */
[----:B-1----:R-:W-:-:S07]  /*3ee00*/  IMAD R11, R9, 0x22, RZ ;  /* 0x00000022090b7824 */ /* 0x002fce00078e02ff */
[----:B------:R-:W1:Y:S08]  /*3ee10*/  LDC R5, c[0x0][0x278] ;  /* 0x00009e00ff057b82 */ /* 0x000e700000000800 */
[----:B------:R-:W3:Y:S01]  /*3ee20*/  LDC R9, c[0x0][0x278] ;  /* 0x00009e00ff097b82 */ /* 0x000ee20000000800 */
[----:B------:R-:W-:-:S07]  /*3ee30*/  IADD3 R4, P3, R244, R2, RZ ;  /* 0x00000002f4047210 */ /* 0x000fce0007f7e0ff */
[----:B------:R-:W4:Y:S01]  /*3ee40*/  LDC R10, c[0x0][0x278] ;  /* 0x00009e00ff0a7b82 */ /* 0x000f220000000800 */
[----:B-1----:R-:W-:Y:S01]  /*3ee50*/  IMAD R7, R5, 0x23, RZ ;  /* 0x0000002305077824 */ /* 0x002fe200078e02ff */
[----:B------:R-:W-:Y:S01]  /*3ee60*/  LEA.HI.X.SX32 R5, R11, R3, 0x1, P3 ;  /* 0x000000030b057211 */ /* 0x000fe200018f0eff */
[----:B---3--:R-:W-:-:S05]  /*3ee70*/  IMAD R11, R9, 0x25, RZ ;  /* 0x00000025090b7824 */ /* 0x008fca00078e02ff */
[----:B------:R-:W1:Y:S01]  /*3ee80*/  LDC R9, c[0x0][0x278] ;  /* 0x00009e00ff097b82 */ /* 0x000e620000000800 */
[----:B0-----:R-:W-:Y:S01]  /*3ee90*/  IMAD R8, R8, 0x48, RZ ;  /* 0x0000004808087824 */ /* 0x001fe200078e02ff */
[-C--:B------:R-:W-:Y:S01]  /*3eea0*/  IADD3 R6, P0, R6, R2.reuse, RZ ;  /* 0x0000000206067210 */ /* 0x080fe20007f1e0ff */
[----:B------:R0:W-:Y:S03]  /*3eeb0*/  STG.E.U16 desc[UR60][R4.64], R13 ;  /* 0x0000000d04007986 */ /* 0x0001e6000c10153c */
[----:B------:R-:W-:Y:S02]  /*3eec0*/  IADD3 R8, P3, R8, R2, RZ ;  /* 0x0000000208087210 */ /* 0x000fe40007f7e0ff */
[----:B------:R-:W-:Y:S02]  /*3eed0*/  LEA.HI.X.SX32 R7, R7, R3, 0x1, P0 ;  /* 0x0000000307077211 */ /* 0x000fe400000f0eff */
[----:B0-----:R-:W-:Y:S01]  /*3eee0*/  PRMT R13, R13, 0x7632, R13 ;  /* 0x000076320d0d7816 */ /* 0x001fe2000000000d */
[----:B------:R-:W0:Y:S01]  /*3eef0*/  LDC R5, c[0x0][0x278] ;  /* 0x00009e00ff057b82 */ /* 0x000e220000000800 */
[----:B-1----:R-:W-:-:S03]  /*3ef00*/  IMAD R9, R9, 0x24, RZ ;  /* 0x0000002409097824 */ /* 0x002fc600078e02ff */
[----:B------:R1:W-:Y:S02]  /*3ef10*/  STG.E.U16 desc[UR60][R6.64], R13 ;  /* 0x0000000d06007986 */ /* 0x0003e4000c10153c */
[----:B------:R-:W-:Y:S02]  /*3ef20*/  LEA.HI.X.SX32 R9, R9, R3, 0x1, P3 ;  /* 0x0000000309097211 */ /* 0x000fe400018f0eff */
[----:B------:R-:W-:-:S03]  /*3ef30*/  PRMT R4, R14, 0x7632, R4 ;  /* 0x000076320e047816 */ /* 0x000fc60000000004 */
[----:B------:R3:W-:Y:S01]  /*3ef40*/  STG.E.U16 desc[UR60][R8.64], R14 ;  /* 0x0000000e08007986 */ /* 0x0007e2000c10153c */
[----:B----4-:R-:W-:Y:S01]  /*3ef50*/  IMAD R10, R10, 0x4a, RZ ;  /* 0x0000004a0a0a7824 */ /* 0x010fe200078e02ff */
[----:B-1----:R-:W1:Y:S08]  /*3ef60*/  LDC R7, c[0x0][0x278] ;  /* 0x00009e00ff077b82 */ /* 0x002e700000000800 */
[----:B------:R-:W4:Y:S08]  /*3ef70*/  LDC R13, c[0x0][0x278] ;  /* 0x00009e00ff0d7b82 */ /* 0x000f300000000800 */
[----:B---3--:R-:W3:Y:S01]  /*3ef80*/  LDC R14, c[0x0][0x278] ;  /* 0x00009e00ff0e7b82 */ /* 0x008ee20000000800 */
[----:B------:R-:W-:-:S07]  /*3ef90*/  IADD3 R10, P4, R10, R2, RZ ;  /* 0x000000020a0a7210 */ /* 0x000fce0007f9e0ff */
[----:B------:R-:W4:Y:S01]  /*3efa0*/  LDC R9, c[0x0][0x278] ;  /* 0x00009e00ff097b82 */ /* 0x000f220000000800 */
[----:B------:R-:W-:-:S05]  /*3efb0*/  LEA.HI.X.SX32 R11, R11, R3, 0x1, P4 ;  /* 0x000000030b0b7211 */ /* 0x000fca00020f0eff */
[----:B------:R2:W-:Y:S01]  /*3efc0*/  STG.E.U16 desc[UR60][R10.64], R4 ;  /* 0x000000040a007986 */ /* 0x0005e2000c10153c */
[----:B-1----:R-:W-:Y:S01]  /*3efd0*/  IMAD R6, R7, 0x4e, RZ ;  /* 0x0000004e07067824 */ /* 0x002fe200078e02ff */
[----:B------:R-:W1:Y:S01]  /*3efe0*/  LDC R8, c[0x0][0x278] ;  /* 0x00009e00ff087b82 */ /* 0x000e620000000800 */
[----:B0-----:R-:W-:Y:S02]  /*3eff0*/  IMAD R7, R5, 0x27, RZ ;  /* 0x0000002705077824 */ /* 0x001fe400078e02ff */
[----:B--2---:R-:W-:Y:S02]  /*3f000*/  IMAD R4, R12, 0x4c, RZ ;  /* 0x0000004c0c047824 */ /* 0x004fe400078e02ff */
[----:B---3--:R-:W-:-:S03]  /*3f010*/  IMAD R14, R14, 0x26, RZ ;  /* 0x000000260e0e7824 */ /* 0x008fc600078e02ff */
[----:B------:R-:W-:-:S04]  /*3f020*/  IADD3 R4, P3, R4, R2, RZ ;  /* 0x0000000204047210 */ /* 0x000fc80007f7e0ff */
[----:B------:R-:W-:Y:S02]  /*3f030*/  LEA.HI.X.SX32 R5, R14, R3, 0x1, P3 ;  /* 0x000000030e057211 */ /* 0x000fe400018f0eff */
[----:B------:R-:W0:Y:S01]  /*3f040*/  LDC R14, c[0x0][0x278] ;  /* 0x00009e00ff0e7b82 */ /* 0x000e220000000800 */
[----:B----4-:R-:W-:-:S07]  /*3f050*/  IMAD R10, R9, 0x52, RZ ;  /* 0x00000052090a7824 */ /* 0x010fce00078e02ff */
[----:B------:R-:W2:Y:S01]  /*3f060*/  LDC R9, c[0x0][0x278] ;  /* 0x00009e00ff097b82 */ /* 0x000ea20000000800 */
[----:B-1----:R-:W-:Y:S01]  /*3f070*/  IMAD R8, R8, 0x50, RZ ;  /* 0x0000005008087824 */ /* 0x002fe200078e02ff */
[-C--:B------:R-:W-:Y:S02]  /*3f080*/  IADD3 R6, P0, R6, R2.reuse, RZ ;  /* 0x0000000206067210 */ /* 0x080fe40007f1e0ff */
[----:B------:R-:W-:Y:S02]  /*3f090*/  PRMT R12, R15, 0x7632, R12 ;  /* 0x000076320f0c7816 */ /* 0x000fe4000000000c */
[----:B------:R-:W-:Y:S02]  /*3f0a0*/  IADD3 R8, P3, R8, R2, RZ ;  /* 0x0000000208087210 */ /* 0x000fe40007f7e0ff */
[----:B------:R-:W-:Y:S01]  /*3f0b0*/  LEA.HI.X.SX32 R7, R7, R3, 0x1, P0 ;  /* 0x0000000307077211 */ /* 0x000fe200000f0eff */
[----:B------:R1:W-:Y:S01]  /*3f0c0*/  STG.E.U16 desc[UR60][R4.64], R15 ;  /* 0x0000000f04007986 */ /* 0x0003e2000c10153c */
[----:B0-----:R-:W-:-:S03]  /*3f0d0*/  IMAD R14, R14, 0x28, RZ ;  /* 0x000000280e0e7824 */ /* 0x001fc600078e02ff */
[----:B------:R0:W-:Y:S01]  /*3f0e0*/  STG.E.U16 desc[UR60][R6.64], R12 ;  /* 0x0000000c06007986 */ /* 0x0001e2000c10153c */
[----:B-1----:R-:W1:Y:S01]  /*3f0f0*/  LDC R5, c[0x0][0x278] ;  /* 0x00009e00ff057b82 */ /* 0x002e620000000800 */
[----:B--2---:R-:W-:Y:S01]  /*3f100*/  IMAD R11, R9, 0x29, RZ ;  /* 0x00000029090b7824 */ /* 0x004fe200078e02ff */
[----:B------:R-:W-:-:S06]  /*3f110*/  LEA.HI.X.SX32 R9, R14, R3, 0x1, P3 ;  /* 0x000000030e097211 */ /* 0x000fcc00018f0eff */
[----:B0-----:R-:W0:Y:S01]  /*3f120*/  LDC R7, c[0x0][0x278] ;  /* 0x00009e00ff077b82 */ /* 0x001e220000000800 */
[----:B------:R2:W-:Y:S01]  /*3f130*/  STG.E.U16 desc[UR60][R8.64], R16 ;  /* 0x0000001008007986 */ /* 0x0005e2000c10153c */
[----:B------:R-:W-:Y:S02]  /*3f140*/  IADD3 R10, P4, R10, R2, RZ ;  /* 0x000000020a0a7210 */ /* 0x000fe40007f9e0ff */
[----:B------:R-:W-:-:S04]  /*3f150*/  PRMT R4, R16, 0x7632, R4 ;  /* 0x0000763210047816 */ /* 0x000fc80000000004 */
[----:B------:R-:W3:Y:S08]  /*3f160*/  LDC R15, c[0x0][0x278] ;  /* 0x00009e00ff0f7b82 */ /* 0x000ef00000000800 */
[----:B--2---:R-:W2:Y:S01]  /*3f170*/  LDC R9, c[0x0][0x278] ;  /* 0x00009e00ff097b82 */ /* 0x004ea20000000800 */
[----:B------:R-:W-:Y:S01]  /*3f180*/  LEA.HI.X.SX32 R11, R11, R3, 0x1, P4 ;  /* 0x000000030b0b7211 */ /* 0x000fe200020f0eff */
[----:B------:R-:W-:-:S02]  /*3f190*/  IMAD R16, R13, 0x54, RZ ;  /* 0x000000540d107824 */ /* 0x000fc400078e02ff */
[----:B-1----:R-:W-:Y:S02]  /*3f1a0*/  IMAD R8, R5, 0x58, RZ ;  /* 0x0000005805087824 */ /* 0x002fe400078e02ff */
[----:B------:R1:W-:Y:S01]  /*3f1b0*/  STG.E.U16 desc[UR60][R10.64], R4 ;  /* 0x000000040a007986 */ /* 0x0003e2000c10153c */
[----:B0-----:R-:W-:Y:S01]  /*3f1c0*/  IMAD R6, R7, 0x56, RZ ;  /* 0x0000005607067824 */ /* 0x001fe200078e02ff */
[----:B------:R-:W0:Y:S08]  /*3f1d0*/  LDC R14, c[0x0][0x278] ;  /* 0x00009e00ff0e7b82 */ /* 0x000e300000000800 */
[----:B------:R-:W4:Y:S01]  /*3f1e0*/  LDC R7, c[0x0][0x278] ;  /* 0x00009e00ff077b82 */ /* 0x000f220000000800 */
[----:B-1----:R-:W-:Y:S01]  /*3f1f0*/  IADD3 R4, P0, R16, R2, RZ ;  /* 0x0000000210047210 */ /* 0x002fe20007f1e0ff */
[----:B--2---:R-:W-:-:S06]  /*3f200*/  IMAD R5, R9, 0x2a, RZ ;  /* 0x0000002a09057824 */ /* 0x004fcc00078e02ff */
[----:B------:R-:W1:Y:S01]  /*3f210*/  LDC R11, c[0x0][0x278] ;  /* 0x00009e00ff0b7b82 */ /* 0x000e620000000800 */
[----:B------:R-:W-:-:S07]  /*3f220*/  LEA.HI.X.SX32 R5, R5, R3, 0x1, P0 ;  /* 0x0000000305057211 */ /* 0x000fce00000f0eff */
[----:B------:R-:W2:Y:S01]  /*3f230*/  LDC R9, c[0x0][0x278] ;  /* 0x00009e00ff097b82 */ /* 0x000ea20000000800 */
[----:B------:R-:W-:Y:S01]  /*3f240*/  PRMT R10, R17, 0x7632, R10 ;  /* 0x00007632110a7816 */ /* 0x000fe2000000000a */
[----:B------:R3:W-:Y:S06]  /*3f250*/  STG.E.U16 desc[UR60][R4.64], R17 ;  /* 0x0000001104007986 */ /* 0x0007ec000c10153c */
[----:B------:R-:W1:Y:S08]  /*3f260*/  LDC R12, c[0x0][0x278] ;  /* 0x00009e00ff0c7b82 */ /* 0x000e700000000800 */
[----:B---3--:R-:W3:Y:S01]  /*3f270*/  LDC R17, c[0x0][0x278] ;  /* 0x00009e00ff117b82 */ /* 0x008ee20000000800 */
[----:B----4-:R-:W-:Y:S01]  /*3f280*/  IMAD R7, R7, 0x2b, RZ ;  /* 0x0000002b07077824 */ /* 0x010fe200078e02ff */
[-C--:B------:R-:W-:Y:S01]  /*3f290*/  IADD3 R6, P3, R6, R2.reuse, RZ ;  /* 0x0000000206067210 */ /* 0x080fe20007f7e0ff */
[----:B------:R-:W-:Y:S01]  /*3f2a0*/  IMAD R15, R15, 0x5a, RZ ;  /* 0x0000005a0f0f7824 */ /* 0x000fe200078e02ff */
[----:B------:R-:W-:-:S02]  /*3f2b0*/  IADD3 R8, P4, R8, R2, RZ ;  /* 0x0000000208087210 */ /* 0x000fc40007f9e0ff */
[-C--:B------:R-:W-:Y:S01]  /*3f2c0*/  LEA.HI.X.SX32 R7, R7, R3.reuse, 0x1, P3 ;  /* 0x0000000307077211 */ /* 0x080fe200018f0eff */
[----:B--2---:R-:W-:Y:S01]  /*3f2d0*/  IMAD R9, R9, 0x2c, RZ ;  /* 0x0000002c09097824 */ /* 0x004fe200078e02ff */
[----:B------:R-:W2:Y:S01]  /*3f2e0*/  LDC R13, c[0x0][0x278] ;  /* 0x00009e00ff0d7b82 */ /* 0x000ea20000000800 */
[----:B0-----:R-:W-:Y:S02]  /*3f2f0*/  IMAD R14, R14, 0x5c, RZ ;  /* 0x0000005c0e0e7824 */ /* 0x001fe400078e02ff */
[----:B------:R0:W-:Y:S01]  /*3f300*/  STG.E.U16 desc[UR60][R6.64], R10 ;  /* 0x0000000a06007986 */ /* 0x0001e2000c10153c */
[----:B-1----:R-:W-:Y:S01]  /*3f310*/  IMAD R5, R11, 0x2d, RZ ;  /* 0x0000002d0b057824 */ /* 0x002fe200078e02ff */
[----:B------:R-:W-:Y:S02]  /*3f320*/  LEA.HI.X.SX32 R9, R9, R3, 0x1, P4 ;  /* 0x0000000309097211 */ /* 0x000fe400020f0eff */
[----:B------:R-:W-:-:S03]  /*3f330*/  IADD3 R4, P3, R15, R2, RZ ;  /* 0x000000020f047210 */ /* 0x000fc60007f7e0ff */
[----:B------:R1:W-:Y:S01]  /*3f340*/  STG.E.U16 desc[UR60][R8.64], R18 ;  /* 0x0000001208007986 */ /* 0x0003e2000c10153c */
[----:B0-----:R-:W-:Y:S01]  /*3f350*/  IMAD R10, R12, 0x60, RZ ;  /* 0x000000600c0a7824 */ /* 0x001fe200078e02ff */
[----:B------:R-:W-:Y:S01]  /*3f360*/  IADD3 R6, P0, R14, R2, RZ ;  /* 0x000000020e067210 */ /* 0x000fe20007f1e0ff */
[----:B---3--:R-:W-:Y:S01]  /*3f370*/  IMAD R12, R17, 0x2e, RZ ;  /* 0x0000002e110c7824 */ /* 0x008fe200078e02ff */
[-C--:B------:R-:W-:Y:S01]  /*3f380*/  LEA.HI.X.SX32 R5, R5, R3.reuse, 0x1, P3 ;  /* 0x0000000305057211 */ /* 0x080fe200018f0eff */
[----:B------:R-:W0:Y:S01]  /*3f390*/  LDC R17, c[0x0][0x278] ;  /* 0x00009e00ff117b82 */ /* 0x000e220000000800 */
[----:B-1----:R-:W-:Y:S02]  /*3f3a0*/  PRMT R18, R18, 0x7632, R18 ;  /* 0x0000763212127816 */ /* 0x002fe40000000012 */
[----:B------:R-:W-:-:S03]  /*3f3b0*/  LEA.HI.X.SX32 R7, R12, R3, 0x1, P0 ;  /* 0x000000030c077211 */ /* 0x000fc600000f0eff */
[----:B------:R-:W-:Y:S02]  /*3f3c0*/  STG.E.U16 desc[UR60][R4.64], R18 ;  /* 0x0000001204007986 */ /* 0x000fe4000c10153c */
[----:B------:R-:W1:Y:S02]  /*3f3d0*/  LDC R9, c[0x0][0x278] ;  /* 0x00009e00ff097b82 */ /* 0x000e640000000800 */
[----:B------:R3:W-:Y:S01]  /*3f3e0*/  STG.E.U16 desc[UR60][R6.64], R19 ;  /* 0x0000001306007986 */ /* 0x0007e2000c10153c */
[----:B--2---:R-:W-:-:S05]  /*3f3f0*/  IMAD R13, R13, 0x5e, RZ ;  /* 0x0000005e0d0d7824 */ /* 0x004fca00078e02ff */
[----:B------:R-:W2:Y:S08]  /*3f400*/  LDC R12, c[0x0][0x278] ;  /* 0x00009e00ff0c7b82 */ /* 0x000eb00000000800 */
[----:B---3--:R-:W3:Y:S01]  /*3f410*/  LDC R7, c[0x0][0x278] ;  /* 0x00009e00ff077b82 */ /* 0x008ee20000000800 */
[----:B------:R-:W-:Y:S02]  /*3f420*/  PRMT R4, R19, 0x7632, R4 ;  /* 0x0000763213047816 */ /* 0x000fe40000000004 */
[----:B------:R-:W-:Y:S01]  /*3f430*/  IADD3 R8, P3, R13, R2, RZ ;  /* 0x000000020d087210 */ /* 0x000fe20007f7e0ff */
[----:B-1----:R-:W-:-:S04]  /*3f440*/  IMAD R9, R9, 0x2f, RZ ;  /* 0x0000002f09097824 */ /* 0x002fc800078e02ff */
[----:B------:R-:W1:Y:S08]  /*3f450*/  LDC R18, c[0x0][0x278] ;  /* 0x00009e00ff127b82 */ /* 0x000e700000000800 */
[----:B------:R-:W4:Y:S01]  /*3f460*/  LDC R5, c[0x0][0x278] ;  /* 0x00009e00ff057b82 */ /* 0x000f220000000800 */
[----:B---3--:R-:W-:-:S07]  /*3f470*/  IMAD R19, R7, 0x64, RZ ;  /* 0x0000006407137824 */ /* 0x008fce00078e02ff */
[----:B------:R-:W3:Y:S01]  /*3f480*/  LDC R7, c[0x0][0x278] ;  /* 0x00009e00ff077b82 */ /* 0x000ee20000000800 */
[----:B------:R-:W-:-:S05]  /*3f490*/  LEA.HI.X.SX32 R9, R9, R3, 0x1, P3 ;  /* 0x0000000309097211 */ /* 0x000fca00018f0eff */
[----:B------:R3:W-:Y:S02]  /*3f4a0*/  STG.E.U16 desc[UR60][R8.64], R4 ;  /* 0x0000000408007986 */ /* 0x0007e4000c10153c */
[----:B---3--:R-:W-:Y:S02]  /*3f4b0*/  IMAD R9, R7, 0x33, RZ ;  /* 0x0000003307097824 */ /* 0x008fe400078e02ff */
[----:B------:R-:W3:Y:S01]  /*3f4c0*/  LDC R7, c[0x0][0x278] ;  /* 0x00009e00ff077b82 */ /* 0x000ee20000000800 */
[----:B0-----:R-:W-:Y:S01]  /*3f4d0*/  IMAD R17, R17, 0x30, RZ ;  /* 0x0000003011117824 */ /* 0x001fe200078e02ff */
[-C--:B------:R-:W-:Y:S01]  /*3f4e0*/  IADD3 R10, P4, R10, R2.reuse, RZ ;  /* 0x000000020a0a7210 */ /* 0x080fe20007f9e0ff */
[----:B--2---:R-:W-:Y:S02]  /*3f4f0*/  IMAD R12, R12, 0x62, RZ ;  /* 0x000000620c0c7824 */ /* 0x004fe400078e02ff */
[----:B-1----:R-:W-:Y:S01]  /*3f500*/  IMAD R18, R18, 0x66, RZ ;  /* 0x0000006612127824 */ /* 0x002fe200078e02ff */
[----:B------:R-:W-:Y:S01]  /*3f510*/  LEA.HI.X.SX32 R11, R17, R3, 0x1, P4 ;  /* 0x00000003110b7211 */ /* 0x000fe200020f0eff */
[----:B----4-:R-:W-:Y:S01]  /*3f520*/  IMAD R5, R5, 0x31, RZ ;  /* 0x0000003105057824 */ /* 0x010fe200078e02ff */
[-C--:B------:R-:W-:Y:S01]  /*3f530*/  IADD3 R4, P0, R12, R2.reuse, RZ ;  /* 0x000000020c047210 */ /* 0x080fe20007f1e0ff */
[----:B------:R-:W0:Y:S01]  /*3f540*/  LDC R17, c[0x0][0x278] ;  /* 0x00009e00ff117b82 */ /* 0x000e220000000800 */
[-C--:B------:R-:W-:Y:S01]  /*3f550*/  IADD3 R6, P3, R19, R2.reuse, RZ ;  /* 0x0000000213067210 */ /* 0x080fe20007f7e0ff */
[----:B------:R1:W-:Y:S01]  /*3f560*/  STG.E.U16 desc[UR60][R10.64], R20 ;  /* 0x000000140a007986 */ /* 0x0003e2000c10153c */
[----:B------:R-:W-:-:S02]  /*3f570*/  IADD3 R8, P4, R18, R2, RZ ;  /* 0x0000000212087210 */ /* 0x000fc40007f9e0ff */
[-C--:B------:R-:W-:Y:S02]  /*3f580*/  LEA.HI.X.SX32 R5, R5, R3.reuse, 0x1, P0 ;  /* 0x0000000305057211 */ /* 0x080fe400000f0eff */
[-C--:B------:R-:W-:Y:S01]  /*3f590*/  LEA.HI.X.SX32 R9, R9, R3.reuse, 0x1, P4 ;  /* 0x0000000309097211 */ /* 0x080fe200020f0eff */
[----:B---3--:R-:W-:Y:S01]  /*3f5a0*/  IMAD R7, R7, 0x32, RZ ;  /* 0x0000003207077824 */ /* 0x008fe200078e02ff */
[----:B-1----:R-:W-:Y:S01]  /*3f5b0*/  PRMT R20, R20, 0x7632, R20 ;  /* 0x0000763214147816 */ /* 0x002fe20000000014 */
[----:B------:R-:W1:Y:S01]  /*3f5c0*/  LDC R11, c[0x0][0x278] ;  /* 0x00009e00ff0b7b82 */ /* 0x000e620000000800 */
[----:B------:R-:W-:Y:S02]  /*3f5d0*/  PRMT R10, R21, 0x7632, R10 ;  /* 0x00007632150a7816 */ /* 0x000fe4000000000a */
[----:B------:R-:W-:Y:S01]  /*3f5e0*/  LEA.HI.X.SX32 R7, R7, R3, 0x1, P3 ;  /* 0x0000000307077211 */ /* 0x000fe200018f0eff */
[----:B------:R2:W-:Y:S04]  /*3f5f0*/  STG.E.U16 desc[UR60][R4.64], R20 ;  /* 0x0000001404007986 */ /* 0x0005e8000c10153c */
[----:B------:R-:W-:Y:S04]  /*3f600*/  STG.E.U16 desc[UR60][R6.64], R21 ;  /* 0x0000001506007986 */ /* 0x000fe8000c10153c */
[----:B------:R3:W-:Y:S01]  /*3f610*/  STG.E.U16 desc[UR60][R8.64], R10 ;  /* 0x0000000a08007986 */ /* 0x0007e2000c10153c */
[----:B--2---:R-:W2:Y:S08]  /*3f620*/  LDC R5, c[0x0][0x278] ;  /* 0x00009e00ff057b82 */ /* 0x004eb00000000800 */
[----:B---3--:R-:W3:Y:S08]  /*3f630*/  LDC R9, c[0x0][0x278] ;  /* 0x00009e00ff097b82 */ /* 0x008ef00000000800 */
[----:B------:R-:W4:Y:S01]  /*3f640*/  LDC R6, c[0x0][0x278] ;  /* 0x00009e00ff067b82 */ /* 0x000f220000000800 */
[----:B0-----:R-:W-:-:S02]  /*3f650*/  IMAD R20, R17, 0x6a, RZ ;  /* 0x0000006a11147824 */ /* 0x001fc400078e02ff */
[----:B-1----:R-:W-:-:S05]  /*3f660*/  IMAD R21, R11, 0x68, RZ ;  /* 0x000000680b157824 */ /* 0x002fca00078e02ff */
[----:B------:R-:W0:Y:S01]  /*3f670*/  LDC R17, c[0x0][0x278] ;  /* 0x00009e00ff117b82 */ /* 0x000e220000000800 */
[----:B------:R-:W-:Y:S01]  /*3f680*/  IADD3 R4, P3, R21, R2, RZ ;  /* 0x0000000215047210 */ /* 0x000fe20007f7e0ff */
[----:B--2---:R-:W-:Y:S02]  /*3f690*/  IMAD R7, R5, 0x35, RZ ;  /* 0x0000003505077824 */ /* 0x004fe400078e02ff */
[----:B---3--:R-:W-:-:S04]  /*3f6a0*/  IMAD R11, R9, 0x34, RZ ;  /* 0x00000034090b7824 */ /* 0x008fc800078e02ff */
[----:B------:R-:W1:Y:S01]  /*3f6b0*/  LDC R8, c[0x0][0x278] ;  /* 0x00009e00ff087b82 */ /* 0x000e620000000800 */
[----:B------:R-:W-:Y:S01]  /*3f6c0*/  LEA.HI.X.SX32 R5, R11, R3, 0x1, P3 ;  /* 0x000000030b057211 */ /* 0x000fe200018f0eff */
[----:B----4-:R-:W-:Y:S01]  /*3f6d0*/  IMAD R10, R6, 0x6e, RZ ;  /* 0x0000006e060a7824 */ /* 0x010fe200078e02ff */
[----:B------:R-:W-:-:S03]  /*3f6e0*/  IADD3 R6, P0, R20, R2, RZ ;  /* 0x0000000214067210 */ /* 0x000fc60007f1e0ff */
[----:B------:R2:W-:Y:S02]  /*3f6f0*/  STG.E.U16 desc[UR60][R4.64], R22 ;  /* 0x0000001604007986 */ /* 0x0005e4000c10153c */
[----:B------:R-:W3:Y:S01]  /*3f700*/  LDC R9, c[0x0][0x278] ;  /* 0x00009e00ff097b82 */ /* 0x000ee20000000800 */
[----:B------:R-:W-:Y:S02]  /*3f710*/  LEA.HI.X.SX32 R7, R7, R3, 0x1, P0 ;  /* 0x0000000307077211 */ /* 0x000fe400000f0eff */
[----:B--2---:R-:W-:-:S05]  /*3f720*/  PRMT R22, R22, 0x7632, R22 ;  /* 0x0000763216167816 */ /* 0x004fca0000000016 */
[----:B------:R-:W2:Y:S01]  /*3f730*/  LDC R5, c[0x0][0x278] ;  /* 0x00009e00ff057b82 */ /* 0x000ea20000000800 */
[----:B------:R0:W-:Y:S02]  /*3f740*/  STG.E.U16 desc[UR60][R6.64], R22 ;  /* 0x0000001606007986 */ /* 0x0001e4000c10153c */
[----:B0-----:R-:W-:-:S05]  /*3f750*/  IMAD R22, R17, 0x70, RZ ;  /* 0x0000007011167824 */ /* 0x001fca00078e02ff */
[----:B------:R-:W0:Y:S01]  /*3f760*/  LDC R17, c[0x0][0x278] ;  /* 0x00009e00ff117b82 */ /* 0x000e220000000800 */
[----:B-1----:R-:W-:Y:S02]  /*3f770*/  IMAD R8, R8, 0x6c, RZ ;  /* 0x0000006c08087824 */ /* 0x002fe400078e02ff */
[----:B---3--:R-:W-:-:S03]  /*3f780*/  IMAD R11, R9, 0x37, RZ ;  /* 0x00000037090b7824 */ /* 0x008fc600078e02ff */
[-C--:B------:R-:W-:Y:S02]  /*3f790*/  IADD3 R8, P3, R8, R2.reuse, RZ ;  /* 0x0000000208087210 */ /* 0x080fe40007f7e0ff */
[----:B------:R-:W-:Y:S02]  /*3f7a0*/  IADD3 R10, P4, R10, R2, RZ ;  /* 0x000000020a0a7210 */ /* 0x000fe40007f9e0ff */
[-C--:B------:R-:W-:Y:S02]  /*3f7b0*/  LEA.HI.X.SX32 R9, R246, R3.reuse, 0x1, P3 ;  /* 0x00000003f6097211 */ /* 0x080fe400018f0eff */
[----:B------:R-:W-:Y:S02]  /*3f7c0*/  LEA.HI.X.SX32 R11, R11, R3, 0x1, P4 ;  /* 0x000000030b0b7211 */ /* 0x000fe400020f0eff */
[----:B------:R-:W-:Y:S01]  /*3f7d0*/  PRMT R4, R23, 0x7632, R4 ;  /* 0x0000763217047816 */ /* 0x000fe20000000004 */
[----:B------:R1:W-:Y:S01]  /*3f7e0*/  STG.E.U16 desc[UR60][R8.64], R23 ;  /* 0x0000001708007986 */ /* 0x0003e2000c10153c */
[----:B--2---:R-:W-:Y:S01]  /*3f7f0*/  IMAD R7, R5, 0x39, RZ ;  /* 0x0000003905077824 */ /* 0x004fe200078e02ff */
[----:B------:R-:W2:Y:S01]  /*3f800*/  LDC R246, c[0x0][0x278] ;  /* 0x00009e00fff67b82 */ /* 0x000ea20000000800 */
[----:B0-----:R-:W-:-:S07]  /*3f810*/  IMAD R6, R17, 0x72, RZ ;  /* 0x0000007211067824 */ /* 0x001fce00078e02ff */
[----:B------:R-:W0:Y:S01]  /*3f820*/  LDC R17, c[0x0][0x278] ;  /* 0x00009e00ff117b82 */ /* 0x000e220000000800 */
[----:B------:R3:W-:Y:S07]  /*3f830*/  STG.E.U16 desc[UR60][R10.64], R4 ;  /* 0x000000040a007986 */ /* 0x0007ee000c10153c */
[----:B-1----:R-:W1:Y:S01]  /*3f840*/  LDC R9, c[0x0][0x278] ;  /* 0x00009e00ff097b82 */ /* 0x002e620000000800 */
[----:B---3--:R-:W-:-:S07]  /*3f850*/  IADD3 R4, P3, R22, R2, RZ ;  /* 0x0000000216047210 */ /* 0x008fce0007f7e0ff */
[----:B------:R-:W3:Y:S01]  /*3f860*/  LDC R23, c[0x0][0x278] ;  /* 0x00009e00ff177b82 */ /* 0x000ee20000000800 */
[----:B------:R-:W-:-:S07]  /*3f870*/  LEA.HI.X.SX32 R5, R247, R3, 0x1, P3 ;  /* 0x00000003f7057211 */ /* 0x000fce00018f0eff */
[----:B------:R-:W4:Y:S01]  /*3f880*/  LDC R247, c[0x0][0x278] ;  /* 0x00009e00fff77b82 */ /* 0x000f220000000800 */
[----:B0-----:R-:W-:Y:S01]  /*3f890*/  IMAD R10, R17, 0x76, RZ ;  /* 0x00000076110a7824 */ /* 0x001fe200078e02ff */
[----:B------:R-:W-:-:S06]  /*3f8a0*/  IADD3 R6, P0, R6, R2, RZ ;  /* 0x0000000206067210 */ /* 0x000fcc0007f1e0ff */
[----:B------:R-:W0:Y:S01]  /*3f8b0*/  LDC R17, c[0x0][0x278] ;  /* 0x00009e00ff117b82 */ /* 0x000e220000000800 */
[----:B-1----:R-:W-:Y:S01]  /*3f8c0*/  IMAD R8, R9, 0x74, RZ ;  /* 0x0000007409087824 */ /* 0x002fe200078e02ff */
[----:B------:R1:W-:Y:S01]  /*3f8d0*/  STG.E.U16 desc[UR60][R4.64], R24 ;  /* 0x0000001804007986 */ /* 0x0003e2000c10153c */
[----:B------:R-:W-:-:S05]  /*3f8e0*/  LEA.HI.X.SX32 R7, R7, R3, 0x1, P0 ;  /* 0x0000000307077211 */ /* 0x000fca00000f0eff */
[----:B------:R-:W2:Y:S01]  /*3f8f0*/  LDC R9, c[0x0][0x278] ;  /* 0x00009e00ff097b82 */ /* 0x000ea20000000800 */
[----:B-1----:R-:W-:-:S07]  /*3f900*/  PRMT R24, R24, 0x7632, R24 ;  /* 0x0000763218187816 */ /* 0x002fce0000000018 */
[----:B------:R-:W1:Y:S01]  /*3f910*/  LDC R5, c[0x0][0x278] ;  /* 0x00009e00ff057b82 */ /* 0x000e620000000800 */
[----:B------:R4:W-:Y:S01]  /*3f920*/  STG.E.U16 desc[UR60][R6.64], R24 ;  /* 0x0000001806007986 */ /* 0x0009e2000c10153c */
[----:B------:R-:W-:Y:S01]  /*3f930*/  IADD3 R8, P3, R8, R2, RZ ;  /* 0x0000000208087210 */ /* 0x000fe20007f7e0ff */
[----:B----4-:R-:W-:Y:S02]  /*3f940*/  IMAD R6, R247, 0x7a, RZ ;  /* 0x0000007af7067824 */ /* 0x010fe400078e02ff */
[----:B0-----:R-:W-:-:S03]  /*3f950*/  IMAD R17, R17, 0x3a, RZ ;  /* 0x0000003a11117824 */ /* 0x001fc600078e02ff */
[----:B------:R-:W0:Y:S01]  /*3f960*/  LDC R247, c[0x0][0x278] ;  /* 0x00009e00fff77b82 */ /* 0x000e220000000800 */
[----:B--2---:R-:W-:Y:S01]  /*3f970*/  IMAD R11, R9, 0x3b, RZ ;  /* 0x0000003b090b7824 */ /* 0x004fe200078e02ff */
[----:B------:R-:W-:Y:S02]  /*3f980*/  IADD3 R10, P4, R10, R2, RZ ;  /* 0x000000020a0a7210 */ /* 0x000fe40007f9e0ff */
[----:B------:R-:W-:-:S04]  /*3f990*/  LEA.HI.X.SX32 R9, R17, R3, 0x1, P3 ;  /* 0x0000000311097211 */ /* 0x000fc800018f0eff */
[----:B------:R-:W2:Y:S01]  /*3f9a0*/  LDC R17, c[0x0][0x278] ;  /* 0x00009e00ff117b82 */ /* 0x000ea20000000800 */
[----:B------:R-:W-:Y:S01]  /*3f9b0*/  LEA.HI.X.SX32 R11, R11, R3, 0x1, P4 ;  /* 0x000000030b0b7211 */ /* 0x000fe200020f0eff */
[----:B------:R-:W-:Y:S01]  /*3f9c0*/  IMAD R246, R246, 0x78, RZ ;  /* 0x00000078f6f67824 */ /* 0x000fe200078e02ff */
[----:B------:R-:W-:Y:S01]  /*3f9d0*/  PRMT R4, R25, 0x7632, R4 ;  /* 0x0000763219047816 */ /* 0x000fe20000000004 */
[----:B------:R4:W-:Y:S01]  /*3f9e0*/  STG.E.U16 desc[UR60][R8.64], R25 ;  /* 0x0000001908007986 */ /* 0x0009e2000c10153c */
[----:B------:R-:W-:-:S03]  /*3f9f0*/  IADD3 R6, P3, R6, R2, RZ ;  /* 0x0000000206067210 */ /* 0x000fc60007f7e0ff */
[----:B------:R3:W-:Y:S01]  /*3fa00*/  STG.E.U16 desc[UR60][R10.64], R4 ;  /* 0x000000040a007986 */ /* 0x0007e2000c10153c */
[----:B------:R-:W2:Y:S01]  /*3fa10*/  LDC R24, c[0x0][0x278] ;  /* 0x00009e00ff187b82 */ /* 0x000ea20000000800 */
[----:B0-----:R-:W-:-:S07]  /*3fa20*/  IMAD R7, R247, 0x3d, RZ ;  /* 0x0000003df7077824 */ /* 0x001fce00078e02ff */
[----:B----4-:R-:W0:Y:S01]  /*3fa30*/  LDC R25, c[0x0][0x278] ;  /* 0x00009e00ff197b82 */ /* 0x010e220000000800 */
[----:B---3--:R-:W-:Y:S01]  /*3fa40*/  IADD3 R4, P0, R246, R2, RZ ;  /* 0x00000002f6047210 */ /* 0x008fe20007f1e0ff */
[----:B-1----:R-:W-:Y:S01]  /*3fa50*/  IMAD R8, R5, 0x7c, RZ ;  /* 0x0000007c05087824 */ /* 0x002fe200078e02ff */
[-C--:B------:R-:W-:Y:S02]  /*3fa60*/  LEA.HI.X.SX32 R7, R7, R3.reuse, 0x1, P3 ;  /* 0x0000000307077211 */ /* 0x080fe400018f0eff */
[----:B------:R-:W-:-:S03]  /*3fa70*/  LEA.HI.X.SX32 R5, R252, R3, 0x1, P0 ;  /* 0x00000003fc057211 */ /* 0x000fc600000f0eff */
[----:B------:R-:W1:Y:S01]  /*3fa80*/  LDC R247, c[0x0][0x278] ;  /* 0x00009e00fff77b82 */ /* 0x000e620000000800 */
[----:B------:R-:W-:Y:S02]  /*3fa90*/  PRMT R10, R26, 0x7632, R10 ;  /* 0x000076321a0a7816 */ /* 0x000fe4000000000a */
[----:B------:R-:W-:Y:S01]  /*3faa0*/  IADD3 R8, P4, R8, R2, RZ ;  /* 0x0000000208087210 */ /* 0x000fe20007f9e0ff */
[----:B------:R-:W-:Y:S04]  /*3fab0*/  STG.E.U16 desc[UR60][R4.64], R26 ;  /* 0x0000001a04007986 */ /* 0x000fe8000c10153c */
[----:B------:R3:W-:Y:S01]  /*3fac0*/  STG.E.U16 desc[UR60][R6.64], R10 ;  /* 0x0000000a06007986 */ /* 0x0007e2000c10153c */
[----:B------:R-:W-:Y:S01]  /*3fad0*/  LEA.HI.X.SX32 R9, R245, R3, 0x1, P4 ;  /* 0x00000003f5097211 */ /* 0x000fe200020f0eff */
[----:B--2---:R-:W-:Y:S01]  /*3fae0*/  IMAD R245, R17, 0x7e, RZ ;  /* 0x0000007e11f57824 */ /* 0x004fe200078e02ff */
[----:B------:R-:W2:Y:S08]  /*3faf0*/  LDC R252, c[0x0][0x278] ;  /* 0x00009e00fffc7b82 */ /* 0x000eb00000000800 */
[----:B------:R-:W4:Y:S08]  /*3fb00*/  LDC R17, c[0x0][0x278] ;  /* 0x00009e00ff117b82 */ /* 0x000f300000000800 */
[----:B---3--:R-:W3:Y:S08]  /*3fb10*/  LDC R10, c[0x0][0x278] ;  /* 0x00009e00ff0a7b82 */ /* 0x008ef00000000800 */
[----:B------:R-:W1:Y:S01]  /*3fb20*/  LDC R6, c[0x0][0x278] ;  /* 0x00009e00ff067b82 */ /* 0x000e620000000800 */
[----:B------:R3:W-:Y:S01]  /*3fb30*/  STG.E.U16 desc[UR60][R8.64], R27 ;  /* 0x0000001b08007986 */ /* 0x0007e2000c10153c */
[----:B------:R-:W-:-:S02]  /*3fb40*/  LEA R5, R24, -R24, 0x6 ;  /* 0x8000001818057211 */ /* 0x000fc400078e30ff */
[----:B------:R-:W-:Y:S02]  /*3fb50*/  IADD3 R4, P0, R245, R2, RZ ;  /* 0x00000002f5047210 */ /* 0x000fe40007f1e0ff */
[----:B------:R-:W-:Y:S02]  /*3fb60*/  SHF.L.U32 R7, R23, 0x6, RZ ;  /* 0x0000000617077819 */ /* 0x000fe400000006ff */
[----:B------:R-:W-:Y:S01]  /*3fb70*/  PRMT R11, R27, 0x7632, R11 ;  /* 0x000076321b0b7816 */ /* 0x000fe2000000000b */
[----:B----4-:R-:W-:Y:S01]  /*3fb80*/  IMAD R17, R17, 0x42, RZ ;  /* 0x0000004211117824 */ /* 0x010fe200078e02ff */
[----:B------:R-:W-:Y:S01]  /*3fb90*/  LEA.HI.X.SX32 R5, R5, R3, 0x1, P0 ;  /* 0x0000000305057211 */ /* 0x000fe200000f0eff */
[----:B------:R-:W4:Y:S01]  /*3fba0*/  LDC R26, c[0x0][0x278] ;  /* 0x00009e00ff1a7b82 */ /* 0x000f220000000800 */
[----:B---3--:R-:W-:Y:S02]  /*3fbb0*/  IMAD R8, R10, 0x82, RZ ;  /* 0x000000820a087824 */ /* 0x008fe400078e02ff */
[----:B0-----:R-:W-:Y:S01]  /*3fbc0*/  IMAD R10, R25, 0x84, RZ ;  /* 0x00000084190a7824 */ /* 0x001fe200078e02ff */
[----:B--2---:R-:W-:-:S04]  /*3fbd0*/  LEA R9, R252, R252, 0x6 ;  /* 0x000000fcfc097211 */ /* 0x004fc800078e30ff */
[----:B------:R-:W0:Y:S01]  /*3fbe0*/  LDC R27, c[0x0][0x278] ;  /* 0x00009e00ff1b7b82 */ /* 0x000e220000000800 */
[-C--:B-1----:R-:W-:Y:S02]  /*3fbf0*/  LEA R6, P3, R6, R2.reuse, 0x7 ;  /* 0x0000000206067211 */ /* 0x082fe400078638ff */
[-C--:B------:R-:W-:Y:S02]  /*3fc00*/  IADD3 R8, P0, R8, R2.reuse, RZ ;  /* 0x0000000208087210 */ /* 0x080fe40007f1e0ff */
[-C--:B------:R-:W-:Y:S01]  /*3fc10*/  LEA.HI.X.SX32 R7, R7, R3.reuse, 0x1, P3 ;  /* 0x0000000307077211 */ /* 0x080fe200018f0eff */
[----:B------:R1:W-:Y:S01]  /*3fc20*/  STG.E.U16 desc[UR60][R4.64], R11 ;  /* 0x0000000b04007986 */ /* 0x0003e2000c10153c */
[----:B------:R-:W-:Y:S01]  /*3fc30*/  IADD3 R10, P3, R10, R2, RZ ;  /* 0x000000020a0a7210 */ /* 0x000fe20007f7e0ff */
[----:B------:R-:W2:Y:S01]  /*3fc40*/  LDC R252, c[0x0][0x278] ;  /* 0x00009e00fffc7b82 */ /* 0x000ea20000000800 */
[----:B------:R-:W-:Y:S01]  /*3fc50*/  LEA.HI.X.SX32 R9, R9, R3, 0x1, P0 ;  /* 0x0000000309097211 */ /* 0x000fe200000f0eff */
[----:B------:R3:W-:Y:S01]  /*3fc60*/  STG.E.U16 desc[UR60][R6.64], R28 ;  /* 0x0000001c06007986 */ /* 0x0007e2000c10153c */
[----:B------:R-:W-:-:S05]  /*3fc70*/  IMAD R247, R247, 0x86, RZ ;  /* 0x00000086f7f77824 */ /* 0x000fca00078e02ff */
[----:B------:R-:W2:Y:S01]  /*3fc80*/  LDC R24, c[0x0][0x278] ;  /* 0x00009e00ff187b82 */ /* 0x000ea20000000800 */
[----:B-1----:R-:W-:Y:S02]  /*3fc90*/  PRMT R4, R28, 0x7632, R4 ;  /* 0x000076321c047816 */ /* 0x002fe40000000004 */
[----:B------:R-:W-:-:S05]  /*3fca0*/  LEA.HI.X.SX32 R11, R17, R3, 0x1, P3 ;  /* 0x00000003110b7211 */ /* 0x000fca00018f0eff */
[----:B------:R-:W1:Y:S01]  /*3fcb0*/  LDC R5, c[0x0][0x278] ;  /* 0x00009e00ff057b82 */ /* 0x000e620000000800 */
[----:B------:R-:W-:Y:S04]  /*3fcc0*/  STG.E.U16 desc[UR60][R8.64], R4 ;  /* 0x0000000408007986 */ /* 0x000fe8000c10153c */
[----:B------:R4:W-:Y:S03]  /*3fcd0*/  STG.E.U16 desc[UR60][R10.64], R29 ;  /* 0x0000001d0a007986 */ /* 0x0009e6000c10153c */
[----:B---3--:R-:W3:Y:S08]  /*3fce0*/  LDC R7, c[0x0][0x278] ;  /* 0x00009e00ff077b82 */ /* 0x008ef00000000800 */
[----:B------:R-:W2:Y:S08]  /*3fcf0*/  LDC R28, c[0x0][0x278] ;  /* 0x00009e00ff1c7b82 */ /* 0x000eb00000000800 */
[----:B----4-:R-:W4:Y:S08]  /*3fd00*/  LDC R11, c[0x0][0x278] ;  /* 0x00009e00ff0b7b82 */ /* 0x010f300000000800 */
[----:B------:R-:W2:Y:S01]  /*3fd10*/  LDC R17, c[0x0][0x278] ;  /* 0x00009e00ff117b82 */ /* 0x000ea20000000800 */
[----:B-1----:R-:W-:Y:S01]  /*3fd20*/  IMAD R5, R5, 0x43, RZ ;  /* 0x0000004305057824 */ /* 0x002fe200078e02ff */
[----:B------:R-:W-:Y:S01]  /*3fd30*/  IADD3 R4, P0, R247, R2, RZ ;  /* 0x00000002f7047210 */ /* 0x000fe20007f1e0ff */
[----:B0-----:R-:W-:Y:S01]  /*3fd40*/  IMAD R27, R27, 0x88, RZ ;  /* 0x000000881b1b7824 */ /* 0x001fe200078e02ff */
[----:B------:R-:W-:-:S02]  /*3fd50*/  PRMT R29, R29, 0x7632, R29 ;  /* 0x000076321d1d7816 */ /* 0x000fc4000000001d */
[-C--:B------:R-:W-:Y:S02]  /*3fd60*/  LEA.HI.X.SX32 R5, R5, R3.reuse, 0x1, P0 ;  /* 0x0000000305057211 */ /* 0x080fe400000f0eff */
[-C--:B------:R-:W-:Y:S01]  /*3fd70*/  IADD3 R6, P3, R27, R2.reuse, RZ ;  /* 0x000000021b067210 */ /* 0x080fe20007f7e0ff */
[----:B---3--:R-:W-:Y:S01]  /*3fd80*/  IMAD R9, R7, 0x45, RZ ;  /* 0x0000004507097824 */ /* 0x008fe200078e02ff */
[----:B------:R-:W0:Y:S01]  /*3fd90*/  LDC R23, c[0x0][0x278] ;  /* 0x00009e00ff177b82 */ /* 0x000e220000000800 */
[----:B------:R-:W-:Y:S01]  /*3fda0*/  IMAD R25, R26, 0x8a, RZ ;  /* 0x0000008a1a197824 */ /* 0x000fe200078e02ff */
[----:B------:R-:W-:Y:S01]  /*3fdb0*/  LEA.HI.X.SX32 R7, R244, R3, 0x1, P3 ;  /* 0x00000003f4077211 */ /* 0x000fe200018f0eff */
[----:B----4-:R-:W-:Y:S01]  /*3fdc0*/  IMAD R11, R11, 0x8c, RZ ;  /* 0x0000008c0b0b7824 */ /* 0x010fe200078e02ff */
[----:B------:R1:W-:Y:S01]  /*3fdd0*/  STG.E.U16 desc[UR60][R4.64], R29 ;  /* 0x0000001d04007986 */ /* 0x0003e2000c10153c */
[----:B--2---:R-:W-:Y:S02]  /*3fde0*/  IMAD R28, R28, 0x46, RZ ;  /* 0x000000461c1c7824 */ /* 0x004fe400078e02ff */
[----:B------:R-:W-:Y:S01]  /*3fdf0*/  IMAD R252, R252, 0x8e, RZ ;  /* 0x0000008efcfc7824 */ /* 0x000fe200078e02ff */
[-C--:B------:R-:W-:Y:S01]  /*3fe00*/  IADD3 R8, P4, R25, R2.reuse, RZ ;  /* 0x0000000219087210 */ /* 0x080fe20007f9e0ff */
[----:B------:R2:W-:Y:S01]  /*3fe10*/  STG.E.U16 desc[UR60][R6.64], R30 ;  /* 0x0000001e06007986 */ /* 0x0005e2000c10153c */
[----:B------:R-:W-:Y:S01]  /*3fe20*/  PRMT R10, R30, 0x7632, R10 ;  /* 0x000076321e0a7816 */ /* 0x000fe2000000000a */
[----:B------:R-:W3:Y:S01]  /*3fe30*/  LDC R25, c[0x0][0x278] ;  /* 0x00009e00ff197b82 */ /* 0x000ee20000000800 */
[----:B-1----:R-:W-:-:S07]  /*3fe40*/  IADD3 R4, P3, R11, R2, RZ ;  /* 0x000000020b047210 */ /* 0x002fce0007f7e0ff */
[----:B------:R-:W1:Y:S01]  /*3fe50*/  LDC R244, c[0x0][0x278] ;  /* 0x00009e00fff47b82 */ /* 0x000e620000000800 */
[-C--:B------:R-:W-:Y:S01]  /*3fe60*/  LEA.HI.X.SX32 R5, R28, R3.reuse, 0x1, P3 ;  /* 0x000000031c057211 */ /* 0x080fe200018f0eff */
[----:B--2---:R-:W-:Y:S01]  /*3fe70*/  IMAD R7, R17, 0x47, RZ ;  /* 0x0000004711077824 */ /* 0x004fe200078e02ff */
[----:B------:R-:W-:Y:S02]  /*3fe80*/  IADD3 R6, P0, R252, R2, RZ ;  /* 0x00000002fc067210 */ /* 0x000fe40007f1e0ff */
[----:B------:R-:W-:-:S03]  /*3fe90*/  LEA.HI.X.SX32 R9, R9, R3, 0x1, P4 ;  /* 0x0000000309097211 */ /* 0x000fc600020f0eff */
[----:B------:R-:W2:Y:S01]  /*3fea0*/  LDC R28, c[0x0][0x278] ;  /* 0x00009e00ff1c7b82 */ /* 0x000ea20000000800 */
[----:B------:R-:W-:Y:S02]  /*3feb0*/  LEA.HI.X.SX32 R7, R7, R3, 0x1, P0 ;  /* 0x0000000307077211 */ /* 0x000fe400000f0eff */
[----:B------:R-:W-:Y:S01]  /*3fec0*/  PRMT R17, R31, 0x7632, R17 ;  /* 0x000076321f117816 */ /* 0x000fe20000000011 */
[----:B------:R4:W-:Y:S04]  /*3fed0*/  STG.E.U16 desc[UR60][R8.64], R10 ;  /* 0x0000000a08007986 */ /* 0x0009e8000c10153c */
[----:B------:R-:W-:Y:S01]  /*3fee0*/  STG.E.U16 desc[UR60][R4.64], R31 ;  /* 0x0000001f04007986 */ /* 0x000fe2000c10153c */
[----:B------:R-:W1:Y:S03]  /*3fef0*/  LDC R30, c[0x0][0x278] ;  /* 0x00009e00ff1e7b82 */ /* 0x000e660000000800 */
[----:B------:R0:W-:Y:S01]  /*3ff00*/  STG.E.U16 desc[UR60][R6.64], R17 ;  /* 0x0000001106007986 */ /* 0x0001e2000c10153c */
[----:B----4-:R-:W-:-:S04]  /*3ff10*/  IMAD R8, R24, 0x90, RZ ;  /* 0x0000009018087824 */ /* 0x010fc800078e02ff */
[----:B------:R-:W4:Y:S08]  /*3ff20*/  LDC R26, c[0x0][0x278] ;  /* 0x00009e00ff1a7b82 */ /* 0x000f300000000800 */
[----:B0-----:R-:W0:Y:S01]  /*3ff30*/  LDC R6, c[0x0][0x278] ;  /* 0x00009e00ff067b82 */ /* 0x001e220000000800 */
[----:B--2---:R-:W-:Y:S01]  /*3ff40*/  IMAD R28, R28, 0x48, RZ ;  /* 0x000000481c1c7824 */ /* 0x004fe200078e02ff */
[----:B------:R-:W-:Y:S01]  /*3ff50*/  IADD3 R8, P3, R8, R2, RZ ;  /* 0x0000000208087210 */ /* 0x000fe20007f7e0ff */
[----:B------:R-:W-:-:S02]  /*3ff60*/  IMAD R10, R23, 0x92, RZ ;  /* 0x00000092170a7824 */ /* 0x000fc400078e02ff */
[----:B---3--:R-:W-:Y:S01]  /*3ff70*/  IMAD R11, R25, 0x49, RZ ;  /* 0x00000049190b7824 */ /* 0x008fe200078e02ff */
[-C--:B------:R-:W-:Y:S02]  /*3ff80*/  LEA.HI.X.SX32 R9, R28, R3.reuse, 0x1, P3 ;  /* 0x000000031c097211 */ /* 0x080fe400018f0eff */
[----:B------:R-:W-:Y:S01]  /*3ff90*/  IADD3 R10, P4, R10, R2, RZ ;  /* 0x000000020a0a7210 */ /* 0x000fe20007f9e0ff */
[----:B-1----:R-:W-:Y:S01]  /*3ffa0*/  IMAD R244, R244, 0x94, RZ ;  /* 0x00000094f4f47824 */ /* 0x002fe200078e02ff */
[----:B------:R-:W-:Y:S01]  /*3ffb0*/  PRMT R4, R32, 0x7632, R4 ;  /* 0x0000763220047816 */ /* 0x000fe20000000004 */
[----:B------:R0:W-:Y:S01]  /*3ffc0*/  STG.E.U16 desc[UR60][R8.64], R32 ;  /* 0x0000002008007986 */ /* 0x0001e2000c10153c */
[----:B------:R-:W-:Y:S01]  /*3ffd0*/  LEA.HI.X.SX32 R11, R11, R3, 0x1, P4 ;  /* 0x000000030b0b7211 */ /* 0x000fe200020f0eff */
[----:B------:R-:W1:Y:S04]  /*3ffe0*/  LDC R27, c[0x0][0x278] ;  /* 0x00009e00ff1b7b82 */ /* 0x000e680000000800 */
[----:B------:R2:W-:Y:S01]  /*3fff0*/  STG.E.U16 desc[UR60][R10.64], R4 ;  /* 0x000000040a007986 */ /* 0x0005e2000c10153c */
[----:B------:R-:W-:-:S03]  /*40000*/  IMAD R30, R30, 0x98, RZ ;  /* 0x000000981e1e7824 */ /* 0x000fc600078e02ff */
[----:B------:R-:W3:Y:S01]  /*40010*/  LDC R25, c[0x0][0x278] ;  /* 0x00009e00ff197b82 */ /* 0x000ee20000000800 */
[----:B0-----:R-:W-:-:S07]  /*40020*/  IMAD R32, R6, 0x9a, RZ ;  /* 0x0000009a06207824 */ /* 0x001fce00078e02ff */
[----:B------:R-:W0:Y:S01]  /*40030*/  LDC R9, c[0x0][0x278] ;  /* 0x00009e00ff097b82 */ /* 0x000e220000000800 */
[----:B--2---:R-:W-:-:S07]  /*40040*/  IADD3 R10, P4, R32, R2, RZ ;  /* 0x00000002200a7210 */ /* 0x004fce0007f9e0ff */
[----:B------:R-:W2:Y:S01]  /*40050*/  LDC R32, c[0x0][0x278] ;  /* 0x00009e00ff207b82 */ /* 0x000ea20000000800 */
[----:B------:R-:W-:-:S07]  /*40060*/  IADD3 R4, P3, R244, R2, RZ ;  /* 0x00000002f4047210 */ /* 0x000fce0007f7e0ff */
[----:B------:R-:W3:Y:S01]  /*40070*/  LDC R17, c[0x0][0x278] ;  /* 0x00009e00ff117b82 */ /* 0x000ee20000000800 */
[----:B0-----:R-:W-:-:S07]  /*40080*/  IMAD R9, R9, 0x4a, RZ ;  /* 0x0000004a09097824 */ /* 0x001fce00078e02ff */
[----:B------:R-:W0:Y:S01]  /*40090*/  LDC R29, c[0x0][0x278] ;  /* 0x00009e00ff1d7b82 */ /* 0x000e220000000800 */
[----:B------:R-:W-:Y:S02]  /*400a0*/  LEA.HI.X.SX32 R5, R9, R3, 0x1, P3 ;  /* 0x0000000309057211 */ /* 0x000fe400018f0eff */
[----:B------:R-:W-:Y:S01]  /*400b0*/  IADD3 R8, P3, R30, R2, RZ ;  /* 0x000000021e087210 */ /* 0x000fe20007f7e0ff */
[----:B--2---:R-:W-:-:S04]  /*400c0*/  IMAD R32, R32, 0x4c, RZ ;  /* 0x0000004c20207824 */ /* 0x004fc800078e02ff */
[----:B------:R-:W2:Y:S01]  /*400d0*/  LDC R23, c[0x0][0x278] ;  /* 0x00009e00ff177b82 */ /* 0x000ea20000000800 */
[----:B------:R-:W-:-:S07]  /*400e0*/  LEA.HI.X.SX32 R9, R32, R3, 0x1, P3 ;  /* 0x0000000320097211 */ /* 0x000fce00018f0eff */
[----:B------:R-:W0:Y:S01]  /*400f0*/  LDC R32, c[0x0][0x278] ;  /* 0x00009e00ff207b82 */ /* 0x000e220000000800 */
[----:B----4-:R-:W-:Y:S02]  /*40100*/  IMAD R26, R26, 0x96, RZ ;  /* 0x000000961a1a7824 */ /* 0x010fe400078e02ff */
[----:B-1----:R-:W-:Y:S02]  /*40110*/  IMAD R7, R27, 0x4b, RZ ;  /* 0x0000004b1b077824 */ /* 0x002fe400078e02ff */
[----:B---3--:R-:W-:Y:S01]  /*40120*/  IMAD R11, R25, 0x4d, RZ ;  /* 0x0000004d190b7824 */ /* 0x008fe200078e02ff */
[----:B------:R-:W-:Y:S01]  /*40130*/  IADD3 R6, P0, R26, R2, RZ ;  /* 0x000000021a067210 */ /* 0x000fe20007f1e0ff */
[----:B------:R1:W-:Y:S01]  /*40140*/  STG.E.U16 desc[UR60][R4.64], R33 ;  /* 0x0000002104007986 */ /* 0x0003e2000c10153c */
[----:B------:R-:W3:Y:S02]  /*40150*/  LDC R28, c[0x0][0x278] ;  /* 0x00009e00ff1c7b82 */ /* 0x000ee40000000800 */
[----:B------:R-:W-:-:S02]  /*40160*/  LEA.HI.X.SX32 R7, R7, R3, 0x1, P0 ;  /* 0x0000000307077211 */ /* 0x000fc400000f0eff */
[----:B------:R-:W-:-:S04]  /*40170*/  LEA.HI.X.SX32 R11, R11, R3, 0x1, P4 ;  /* 0x000000030b0b7211 */ /* 0x000fc800020f0eff */
[----:B------:R-:W4:Y:S01]  /*40180*/  LDC R24, c[0x0][0x278] ;  /* 0x00009e00ff187b82 */ /* 0x000f220000000800 */
[----:B-1----:R-:W-:Y:S01]  /*40190*/  PRMT R33, R33, 0x7632, R33 ;  /* 0x0000763221217816 */ /* 0x002fe20000000021 */
[----:B------:R-:W-:Y:S01]  /*401a0*/  IMAD R5, R17, 0x9c, RZ ;  /* 0x0000009c11057824 */ /* 0x000fe200078e02ff */
[----:B------:R-:W-:-:S03]  /*401b0*/  PRMT R4, R34, 0x7632, R4 ;  /* 0x0000763222047816 */ /* 0x000fc60000000004 */
[----:B------:R4:W-:Y:S01]  /*401c0*/  STG.E.U16 desc[UR60][R6.64], R33 ;  /* 0x0000002106007986 */ /* 0x0009e2000c10153c */
[----:B0-----:R-:W-:Y:S01]  /*401d0*/  IMAD R32, R32, 0x4e, RZ ;  /* 0x0000004e20207824 */ /* 0x001fe200078e02ff */
[----:B------:R-:W0:Y:S02]  /*401e0*/  LDC R31, c[0x0][0x278] ;  /* 0x00009e00ff1f7b82 */ /* 0x000e240000000800 */
[----:B------:R1:W-:Y:S04]  /*401f0*/  STG.E.U16 desc[UR60][R8.64], R34 ;  /* 0x0000002208007986 */ /* 0x0003e8000c10153c */
[----:B------:R3:W-:Y:S02]  /*40200*/  STG.E.U16 desc[UR60][R10.64], R4 ;  /* 0x000000040a007986 */ /* 0x0007e4000c10153c */
[----:B------:R-:W0:Y:S01]  /*40210*/  LDC R25, c[0x0][0x278] ;  /* 0x00009e00ff197b82 */ /* 0x000e220000000800 */
[----:B--2---:R-:W-:-:S02]  /*40220*/  IMAD R23, R23, 0x9e, RZ ;  /* 0x0000009e17177824 */ /* 0x004fc400078e02ff */
[----:B----4-:R-:W-:Y:S01]  /*40230*/  IMAD R7, R24, 0x4f, RZ ;  /* 0x0000004f18077824 */ /* 0x010fe200078e02ff */
[----:B------:R-:W-:Y:S01]  /*40240*/  PRMT R17, R35, 0x7632, R17 ;  /* 0x0000763223117816 */ /* 0x000fe20000000011 */
[----:B-1----:R-:W-:-:S03]  /*40250*/  IMAD R8, R29, 0xa0, RZ ;  /* 0x000000a01d087824 */ /* 0x002fc600078e02ff */
[----:B------:R-:W1:Y:S01]  /*40260*/  LDC R26, c[0x0][0x278] ;  /* 0x00009e00ff1a7b82 */ /* 0x000e620000000800 */
[----:B---3--:R-:W-:-:S04]  /*40270*/  IADD3 R4, P3, R5, R2, RZ ;  /* 0x0000000205047210 */ /* 0x008fc80007f7e0ff */
[----:B------:R-:W-:-:S03]  /*40280*/  LEA.HI.X.SX32 R5, R32, R3, 0x1, P3 ;  /* 0x0000000320057211 */ /* 0x000fc600018f0eff */
[----:B------:R-:W2:Y:S01]  /*40290*/  LDC R32, c[0x0][0x278] ;  /* 0x00009e00ff207b82 */ /* 0x000ea20000000800 */
[-C--:B------:R-:W-:Y:S01]  /*402a0*/  IADD3 R8, P3, R8, R2.reuse, RZ ;  /* 0x0000000208087210 */ /* 0x080fe20007f7e0ff */
[----:B------:R-:W-:Y:S01]  /*402b0*/  IMAD R10, R28, 0xa2, RZ ;  /* 0x000000a21c0a7824 */ /* 0x000fe200078e02ff */
[----:B------:R-:W-:Y:S01]  /*402c0*/  IADD3 R6, P0, R23, R2, RZ ;  /* 0x0000000217067210 */ /* 0x000fe20007f1e0ff */
[----:B0-----:R-:W-:-:S04]  /*402d0*/  IMAD R11, R31, 0x51, RZ ;  /* 0x000000511f0b7824 */ /* 0x001fc800078e02ff */
[----:B------:R-:W0:Y:S08]  /*402e0*/  LDC R27, c[0x0][0x278] ;  /* 0x00009e00ff1b7b82 */ /* 0x000e300000000800 */
[----:B------:R-:W3:Y:S01]  /*402f0*/  LDC R30, c[0x0][0x278] ;  /* 0x00009e00ff1e7b82 */ /* 0x000ee20000000800 */
[----:B--2---:R-:W-:Y:S01]  /*40300*/  IMAD R32, R32, 0x50, RZ ;  /* 0x0000005020207824 */ /* 0x004fe200078e02ff */
[----:B------:R-:W-:Y:S01]  /*40310*/  IADD3 R10, P4, R10, R2, RZ ;  /* 0x000000020a0a7210 */ /* 0x000fe20007f9e0ff */
[----:B------:R2:W-:Y:S01]  /*40320*/  STG.E.U16 desc[UR60][R4.64], R35 ;  /* 0x0000002304007986 */ /* 0x0005e2000c10153c */
[----:B------:R-:W-:-:S04]  /*40330*/  LEA.HI.X.SX32 R7, R7, R3, 0x1, P0 ;  /* 0x0000000307077211 */ /* 0x000fc800000f0eff */
[----:B------:R-:W4:Y:S01]  /*40340*/  LDC R23, c[0x0][0x278] ;  /* 0x00009e00ff177b82 */ /* 0x000f220000000800 */
[----:B------:R-:W-:-:S07]  /*40350*/  LEA.HI.X.SX32 R9, R32, R3, 0x1, P3 ;  /* 0x0000000320097211 */ /* 0x000fce00018f0eff */
[----:B------:R-:W3:Y:S01]  /*40360*/  LDC R32, c[0x0][0x278] ;  /* 0x00009e00ff207b82 */ /* 0x000ee20000000800 */
[----:B------:R-:W-:Y:S01]  /*40370*/  LEA.HI.X.SX32 R11, R11, R3, 0x1, P4 ;  /* 0x000000030b0b7211 */ /* 0x000fe200020f0eff */
[----:B--2---:R-:W-:Y:S01]  /*40380*/  IMAD R5, R25, 0xa4, RZ ;  /* 0x000000a419057824 */ /* 0x004fe200078e02ff */
[----:B------:R-:W-:Y:S01]  /*40390*/  PRMT R4, R36, 0x7632, R4 ;  /* 0x0000763224047816 */ /* 0x000fe20000000004 */
[----:B------:R2:W-:Y:S04]  /*403a0*/  STG.E.U16 desc[UR60][R6.64], R17 ;  /* 0x0000001106007986 */ /* 0x0005e8000c10153c */
[----:B------:R-:W-:Y:S01]  /*403b0*/  STG.E.U16 desc[UR60][R8.64], R36 ;  /* 0x0000002408007986 */ /* 0x000fe2000c10153c */
[----:B-1----:R-:W-:Y:S01]  /*403c0*/  IMAD R26, R26, 0xa6, RZ ;  /* 0x000000a61a1a7824 */ /* 0x002fe200078e02ff */
[----:B------:R-:W1:Y:S02]  /*403d0*/  LDC R24, c[0x0][0x278] ;  /* 0x00009e00ff187b82 */ /* 0x000e640000000800 */
[----:B------:R3:W-:Y:S01]  /*403e0*/  STG.E.U16 desc[UR60][R10.64], R4 ;  /* 0x000000040a007986 */ /* 0x0007e2000c10153c */
[----:B0-----:R-:W-:-:S05]  /*403f0*/  IMAD R27, R27, 0xa8, RZ ;  /* 0x000000a81b1b7824 */ /* 0x001fca00078e02ff */
[----:B--2---:R-:W0:Y:S01]  /*40400*/  LDC R17, c[0x0][0x278] ;  /* 0x00009e00ff117b82 */ /* 0x004e220000000800 */
[----:B---3--:R-:W-:Y:S01]  /*40410*/  IMAD R32, R32, 0x52, RZ ;  /* 0x0000005220207824 */ /* 0x008fe200078e02ff */
[----:B------:R-:W-:-:S06]  /*40420*/  IADD3 R4, P0, R5, R2, RZ ;  /* 0x0000000205047210 */ /* 0x000fcc0007f1e0ff */
[----:B------:R-:W2:Y:S01]  /*40430*/  LDC R11, c[0x0][0x278] ;  /* 0x00009e00ff0b7b82 */ /* 0x000ea20000000800 */
[----:B------:R-:W-:-:S07]  /*40440*/  LEA.HI.X.SX32 R5, R32, R3, 0x1, P0 ;  /* 0x0000000320057211 */ /* 0x000fce00000f0eff */
[----:B------:R-:W3:Y:S01]  /*40450*/  LDC R32, c[0x0][0x278] ;  /* 0x00009e00ff207b82 */ /* 0x000ee20000000800 */
[----:B------:R-:W-:-:S07]  /*40460*/  IADD3 R6, P3, R26, R2, RZ ;  /* 0x000000021a067210 */ /* 0x000fce0007f7e0ff */
[----:B------:R-:W1:Y:S01]  /*40470*/  LDC R25, c[0x0][0x278] ;  /* 0x00009e00ff197b82 */ /* 0x000e620000000800 */
[----:B------:R-:W-:-:S07]  /*40480*/  IADD3 R8, P4, R27, R2, RZ ;  /* 0x000000021b087210 */ /* 0x000fce0007f9e0ff */
[----:B------:R-:W1:Y:S01]  /*40490*/  LDC R26, c[0x0][0x278] ;  /* 0x00009e00ff1a7b82 */ /* 0x000e620000000800 */
[----:B------:R-:W-:Y:S01]  /*404a0*/  LEA.HI.X.SX32 R9, R16, R3, 0x1, P4 ;  /* 0x0000000310097211 */ /* 0x000fe200020f0eff */
[----:B---3--:R-:W-:-:S06]  /*404b0*/  IMAD R33, R32, 0x56, RZ ;  /* 0x0000005620217824 */ /* 0x008fcc00078e02ff */
[----:B------:R-:W3:Y:S01]  /*404c0*/  LDC R16, c[0x0][0x278] ;  /* 0x00009e00ff107b82 */ /* 0x000ee20000000800 */
[----:B------:R-:W-:-:S07]  /*404d0*/  IMAD R7, R30, 0x53, RZ ;  /* 0x000000531e077824 */ /* 0x000fce00078e02ff */
[----:B------:R-:W3:Y:S01]  /*404e0*/  LDC R32, c[0x0][0x278] ;  /* 0x00009e00ff207b82 */ /* 0x000ee20000000800 */
[----:B------:R-:W-:Y:S01]  /*404f0*/  LEA.HI.X.SX32 R7, R7, R3, 0x1, P3 ;  /* 0x0000000307077211 */ /* 0x000fe200018f0eff */
[----:B--2---:R-:W-:Y:S01]  /*40500*/  IMAD R11, R11, 0xaa, RZ ;  /* 0x000000aa0b0b7824 */ /* 0x004fe200078e02ff */
[----:B------:R-:W-:Y:S01]  /*40510*/  PRMT R10, R37, 0x7632, R10 ;  /* 0x00007632250a7816 */ /* 0x000fe2000000000a */
[----:B------:R4:W-:Y:S01]  /*40520*/  STG.E.U16 desc[UR60][R4.64], R37 ;  /* 0x0000002504007986 */ /* 0x0009e2000c10153c */
[----:B0-----:R-:W-:-:S03]  /*40530*/  IMAD R17, R17, 0xac, RZ ;  /* 0x000000ac11117824 */ /* 0x001fc600078e02ff */
[----:B------:R-:W0:Y:S01]  /*40540*/  LDC R28, c[0x0][0x278] ;  /* 0x00009e00ff1c7b82 */ /* 0x000e220000000800 */
[----:B------:R1:W-:Y:S04]  /*40550*/  STG.E.U16 desc[UR60][R6.64], R10 ;  /* 0x0000000a06007986 */ /* 0x0003e8000c10153c */
[----:B------:R2:W-:Y:S01]  /*40560*/  STG.E.U16 desc[UR60][R8.64], R38 ;  /* 0x0000002608007986 */ /* 0x0005e2000c10153c */
[----:B----4-:R-:W-:Y:S02]  /*40570*/  IMAD R5, R23, 0x55, RZ ;  /* 0x0000005517057824 */ /* 0x010fe400078e02ff */
[----:B------:R-:W4:Y:S01]  /*40580*/  LDC R29, c[0x0][0x278] ;  /* 0x00009e00ff1d7b82 */ /* 0x000f220000000800 */
[----:B------:R-:W-:Y:S01]  /*40590*/  IADD3 R4, P3, R11, R2, RZ ;  /* 0x000000020b047210 */ /* 0x000fe20007f7e0ff */
[----:B-1----:R-:W-:-:S03]  /*405a0*/  IMAD R10, R25, 0xb0, RZ ;  /* 0x000000b0190a7824 */ /* 0x002fc600078e02ff */
[-C--:B------:R-:W-:Y:S01]  /*405b0*/  LEA.HI.X.SX32 R5, R5, R3.reuse, 0x1, P3 ;  /* 0x0000000305057211 */ /* 0x080fe200018f0eff */
[----:B--2---:R-:W-:Y:S01]  /*405c0*/  IMAD R8, R24, 0xae, RZ ;  /* 0x000000ae18087824 */ /* 0x004fe200078e02ff */
[----:B------:R-:W-:Y:S01]  /*405d0*/  PRMT R38, R38, 0x7632, R38 ;  /* 0x0000763226267816 */ /* 0x000fe20000000026 */
[----:B------:R-:W1:Y:S01]  /*405e0*/  LDC R27, c[0x0][0x278] ;  /* 0x00009e00ff1b7b82 */ /* 0x000e620000000800 */
[-C--:B------:R-:W-:Y:S01]  /*405f0*/  IADD3 R6, P0, R17, R2.reuse, RZ ;  /* 0x0000000211067210 */ /* 0x080fe20007f1e0ff */
[----:B------:R-:W-:Y:S01]  /*40600*/  IMAD R9, R26, 0x57, RZ ;  /* 0x000000571a097824 */ /* 0x000fe200078e02ff */
[-C--:B------:R-:W-:Y:S01]  /*40610*/  IADD3 R8, P3, R8, R2.reuse, RZ ;  /* 0x0000000208087210 */ /* 0x080fe20007f7e0ff */
[----:B---3--:R-:W-:Y:S01]  /*40620*/  IMAD R32, R32, 0x58, RZ ;  /* 0x0000005820207824 */ /* 0x008fe200078e02ff */
[----:B------:R-:W-:Y:S01]  /*40630*/  IADD3 R10, P4, R10, R2, RZ ;  /* 0x000000020a0a7210 */ /* 0x000fe20007f9e0ff */
[----:B------:R2:W-:Y:S02]  /*40640*/  STG.E.U16 desc[UR60][R4.64], R38 ;  /* 0x0000002604007986 */ /* 0x0005e4000c10153c */
[----:B------:R-:W3:Y:S01]  /*40650*/  LDC R36, c[0x0][0x278] ;  /* 0x00009e00ff247b82 */ /* 0x000ee20000000800 */
[----:B------:R-:W-:-:S02]  /*40660*/  LEA.HI.X.SX32 R7, R33, R3, 0x1, P0 ;  /* 0x0000000321077211 */ /* 0x000fc400000f0eff */
[-C--:B------:R-:W-:Y:S02]  /*40670*/  LEA.HI.X.SX32 R9, R9, R3.reuse, 0x1, P3 ;  /* 0x0000000309097211 */ /* 0x080fe400018f0eff */
[----:B------:R-:W-:-:S03]  /*40680*/  LEA.HI.X.SX32 R11, R32, R3, 0x1, P4 ;  /* 0x00000003200b7211 */ /* 0x000fc600020f0eff */
[----:B------:R-:W3:Y:S01]  /*40690*/  LDC R30, c[0x0][0x278] ;  /* 0x00009e00ff1e7b82 */ /* 0x000ee20000000800 */
[----:B--2---:R-:W-:Y:S01]  /*406a0*/  PRMT R4, R39, 0x7632, R4 ;  /* 0x0000763227047816 */ /* 0x004fe20000000004 */
[----:B------:R-:W-:Y:S01]  /*406b0*/  IMAD R16, R16, 0xb2, RZ ;  /* 0x000000b210107824 */ /* 0x000fe200078e02ff */
[----:B------:R0:W-:Y:S05]  /*406c0*/  STG.E.U16 desc[UR60][R6.64], R39 ;  /* 0x0000002706007986 */ /* 0x0001ea000c10153c */
[----:B------:R-:W2:Y:S01]  /*406d0*/  LDC R35, c[0x0][0x278] ;  /* 0x00009e00ff237b82 */ /* 0x000ea20000000800 */
[----:B------:R4:W-:Y:S04]  /*406e0*/  STG.E.U16 desc[UR60][R8.64], R4 ;  /* 0x0000000408007986 */ /* 0x0009e8000c10153c */
[----:B------:R1:W-:Y:S03]  /*406f0*/  STG.E.U16 desc[UR60][R10.64], R40 ;  /* 0x000000280a007986 */ /* 0x0003e6000c10153c */
[----:B------:R-:W2:Y:S01]  /*40700*/  LDC R34, c[0x0][0x278] ;  /* 0x00009e00ff227b82 */ /* 0x000ea20000000800 */
[----:B0-----:R-:W-:Y:S01]  /*40710*/  IMAD R39, R28, 0xb4, RZ ;  /* 0x000000b41c277824 */ /* 0x001fe200078e02ff */
[----:B----4-:R-:W-:-:S06]  /*40720*/  IADD3 R4, P0, R16, R2, RZ ;  /* 0x0000000210047210 */ /* 0x010fcc0007f1e0ff */
[----:B------:R-:W0:Y:S01]  /*40730*/  LDC R33, c[0x0][0x278] ;  /* 0x00009e00ff217b82 */ /* 0x000e220000000800 */
[----:B------:R-:W-:-:S07]  /*40740*/  IMAD R5, R29, 0x59, RZ ;  /* 0x000000591d057824 */ /* 0x000fce00078e02ff */
[----:B-1----:R-:W1:Y:S01]  /*40750*/  LDC R11, c[0x0][0x278] ;  /* 0x00009e00ff0b7b82 */ /* 0x002e620000000800 */
[----:B------:R-:W-:-:S07]  /*40760*/  IADD3 R6, P3, R39, R2, RZ ;  /* 0x0000000227067210 */ /* 0x000fce0007f7e0ff */
[----:B------:R-:W4:Y:S01]  /*40770*/  LDC R16, c[0x0][0x278] ;  /* 0x00009e00ff107b82 */ /* 0x000f220000000800 */
[----:B------:R-:W-:Y:S01]  /*40780*/  IMAD R38, R27, 0xb6, RZ ;  /* 0x000000b61b267824 */ /* 0x000fe200078e02ff */
[----:B------:R-:W-:Y:S02]  /*40790*/  LEA.HI.X.SX32 R5, R5, R3, 0x1, P0 ;  /* 0x0000000305057211 */ /* 0x000fe400000f0eff */
[----:B------:R-:W-:-:S04]  /*407a0*/  PRMT R40, R40, 0x7632, R40 ;  /* 0x0000763228287816 */ /* 0x000fc80000000028 */
[----:B------:R-:W4:Y:S01]  /*407b0*/  LDC R26, c[0x0][0x278] ;  /* 0x00009e00ff1a7b82 */ /* 0x000f220000000800 */
[----:B------:R-:W-:Y:S01]  /*407c0*/  LEA.HI.X.SX32 R7, R15, R3, 0x1, P3 ;  /* 0x000000030f077211 */ /* 0x000fe200018f0eff */
[----:B---3--:R-:W-:Y:S01]  /*407d0*/  IMAD R36, R36, 0xb8, RZ ;  /* 0x000000b824247824 */ /* 0x008fe200078e02ff */
[----:B------:R-:W-:Y:S01]  /*407e0*/  IADD3 R8, P4, R38, R2, RZ ;  /* 0x0000000226087210 */ /* 0x000fe20007f9e0ff */
[----:B------:R-:W-:-:S04]  /*407f0*/  IMAD R9, R30, 0x5b, RZ ;  /* 0x0000005b1e097824 */ /* 0x000fc800078e02ff */
[----:B------:R-:W3:Y:S01]  /*40800*/  LDC R32, c[0x0][0x278] ;  /* 0x00009e00ff207b82 */ /* 0x000ee20000000800 */
[----:B------:R-:W-:Y:S01]  /*40810*/  STG.E.U16 desc[UR60][R4.64], R40 ;  /* 0x0000002804007986 */ /* 0x000fe2000c10153c */
[----:B------:R-:W-:-:S06]  /*40820*/  LEA.HI.X.SX32 R9, R9, R3, 0x1, P4 ;  /* 0x0000000309097211 */ /* 0x000fcc00020f0eff */
[----:B------:R-:W3:Y:S01]  /*40830*/  LDC R24, c[0x0][0x278] ;  /* 0x00009e00ff187b82 */ /* 0x000ee20000000800 */
[----:B------:R0:W-:Y:S01]  /*40840*/  STG.E.U16 desc[UR60][R6.64], R41 ;  /* 0x0000002906007986 */ /* 0x0001e2000c10153c */
[----:B------:R-:W-:Y:S01]  /*40850*/  PRMT R10, R41, 0x7632, R10 ;  /* 0x00007632290a7816 */ /* 0x000fe2000000000a */
[----:B--2---:R-:W-:-:S05]  /*40860*/  IMAD R35, R35, 0xba, RZ ;  /* 0x000000ba23237824 */ /* 0x004fca00078e02ff */
[----:B------:R-:W2:Y:S01]  /*40870*/  LDC R23, c[0x0][0x278] ;  /* 0x00009e00ff177b82 */ /* 0x000ea20000000800 */
[----:B------:R-:W-:Y:S01]  /*40880*/  IMAD R34, R34, 0xbc, RZ ;  /* 0x000000bc22227824 */ /* 0x000fe200078e02ff */
[----:B0-----:R-:W-:-:S06]  /*40890*/  IADD3 R6, P3, R36, R2, RZ ;  /* 0x0000000224067210 */ /* 0x001fcc0007f7e0ff */
[----:B------:R-:W0:Y:S01]  /*408a0*/  LDC R17, c[0x0][0x278] ;  /* 0x00009e00ff117b82 */ /* 0x000e220000000800 */
[----:B------:R-:W-:Y:S01]  /*408b0*/  IMAD R33, R33, 0xbe, RZ ;  /* 0x000000be21217824 */ /* 0x000fe200078e02ff */
[----:B------:R-:W-:-:S06]  /*408c0*/  LEA.HI.X.SX32 R7, R14, R3, 0x1, P3 ;  /* 0x000000030e077211 */ /* 0x000fcc00018f0eff */
[----:B------:R-:W0:Y:S01]  /*408d0*/  LDC R15, c[0x0][0x278] ;  /* 0x00009e00ff0f7b82 */ /* 0x000e220000000800 */
[----:B-1----:R-:W-:Y:S01]  /*408e0*/  IMAD R5, R11, 0x5d, RZ ;  /* 0x0000005d0b057824 */ /* 0x002fe200078e02ff */
[----:B------:R1:W-:Y:S01]  /*408f0*/  STG.E.U16 desc[UR60][R8.64], R10 ;  /* 0x0000000a08007986 */ /* 0x0003e2000c10153c */
[----:B------:R-:W-:-:S05]  /*40900*/  IADD3 R4, P0, R35, R2, RZ ;  /* 0x0000000223047210 */ /* 0x000fca0007f1e0ff */
[----:B------:R-:W0:Y:S01]  /*40910*/  LDC R30, c[0x0][0x278] ;  /* 0x00009e00ff1e7b82 */ /* 0x000e220000000800 */
[----:B----4-:R-:W-:Y:S01]  /*40920*/  IMAD R11, R16, 0x5f, RZ ;  /* 0x0000005f100b7824 */ /* 0x010fe200078e02ff */
[----:B------:R4:W-:Y:S01]  /*40930*/  STG.E.U16 desc[UR60][R6.64], R42 ;  /* 0x0000002a06007986 */ /* 0x0009e2000c10153c */
[-C--:B------:R-:W-:Y:S02]  /*40940*/  LEA.HI.X.SX32 R5, R5, R3.reuse, 0x1, P0 ;  /* 0x0000000305057211 */ /* 0x080fe400000f0eff */
[-C--:B-1----:R-:W-:Y:S02]  /*40950*/  IADD3 R8, P3, R34, R2.reuse, RZ ;  /* 0x0000000222087210 */ /* 0x082fe40007f7e0ff */
[----:B------:R-:W-:Y:S01]  /*40960*/  IADD3 R10, P4, R33, R2, RZ ;  /* 0x00000002210a7210 */ /* 0x000fe20007f9e0ff */
[----:B------:R-:W1:Y:S01]  /*40970*/  LDC R25, c[0x0][0x278] ;  /* 0x00009e00ff197b82 */ /* 0x000e620000000800 */
[-C--:B------:R-:W-:Y:S01]  /*40980*/  LEA.HI.X.SX32 R9, R13, R3.reuse, 0x1, P3 ;  /* 0x000000030d097211 */ /* 0x080fe200018f0eff */
[----:B------:R-:W-:Y:S01]  /*40990*/  IMAD R26, R26, 0xc0, RZ ;  /* 0x000000c01a1a7824 */ /* 0x000fe200078e02ff */
[----:B------:R-:W-:-:S02]  /*409a0*/  LEA.HI.X.SX32 R11, R11, R3, 0x1, P4 ;  /* 0x000000030b0b7211 */ /* 0x000fc400020f0eff */
[----:B----4-:R-:W-:Y:S02]  /*409b0*/  PRMT R42, R42, 0x7632, R42 ;  /* 0x000076322a2a7816 */ /* 0x010fe4000000002a */
[----:B------:R-:W-:Y:S01]  /*409c0*/  PRMT R6, R43, 0x7632, R6 ;  /* 0x000076322b067816 */ /* 0x000fe20000000006 */
[----:B---3--:R-:W-:Y:S01]  /*409d0*/  IMAD R32, R32, 0x60, RZ ;  /* 0x0000006020207824 */ /* 0x008fe200078e02ff */
[----:B------:R-:W3:Y:S01]  /*409e0*/  LDC R27, c[0x0][0x278] ;  /* 0x00009e00ff1b7b82 */ /* 0x000ee20000000800 */
[----:B------:R2:W-:Y:S01]  /*409f0*/  STG.E.U16 desc[UR60][R4.64], R42 ;  /* 0x0000002a04007986 */ /* 0x0005e2000c10153c */
[----:B------:R-:W-:-:S03]  /*40a00*/  IMAD R24, R24, 0xc2, RZ ;  /* 0x000000c218187824 */ /* 0x000fc600078e02ff */
[----:B------:R-:W-:Y:S03]  /*40a10*/  STG.E.U16 desc[UR60][R8.64], R43 ;  /* 0x0000002b08007986 */ /* 0x000fe6000c10153c */
[----:B------:R-:W4:Y:S01]  /*40a20*/  LDC R29, c[0x0][0x278] ;  /* 0x00009e00ff1d7b82 */ /* 0x000f220000000800 */
[----:B------:R0:W-:Y:S01]  /*40a30*/  STG.E.U16 desc[UR60][R10.64], R6 ;  /* 0x000000060a007986 */ /* 0x0001e2000c10153c */
[----:B--2---:R-:W-:Y:S02]  /*40a40*/  IMAD R4, R23, 0xc4, RZ ;  /* 0x000000c417047824 */ /* 0x004fe400078e02ff */
[----:B0-----:R-:W-:-:S04]  /*40a50*/  IMAD R5, R17, 0xc6, RZ ;  /* 0x000000c611057824 */ /* 0x001fc800078e02ff */
[----:B------:R-:W0:Y:S01]  /*40a60*/  LDC R28, c[0x0][0x278] ;  /* 0x00009e00ff1c7b82 */ /* 0x000e220000000800 */
[-C--:B------:R-:W-:Y:S01]  /*40a70*/  IADD3 R6, P3, R26, R2.reuse, RZ ;  /* 0x000000021a067210 */ /* 0x080fe20007f7e0ff */
[----:B------:R-:W-:Y:S01]  /*40a80*/  IMAD R9, R15, 0x61, RZ ;  /* 0x000000610f097824 */ /* 0x000fe200078e02ff */
[----:B------:R-:W-:Y:S01]  /*40a90*/  IADD3 R8, P0, R24, R2, RZ ;  /* 0x0000000218087210 */ /* 0x000fe20007f1e0ff */
[----:B------:R-:W-:Y:S01]  /*40aa0*/  IMAD R13, R30, 0x63, RZ ;  /* 0x000000631e0d7824 */ /* 0x000fe200078e02ff */
[----:B------:R-:W-:-:S03]  /*40ab0*/  LEA.HI.X.SX32 R7, R32, R3, 0x1, P3 ;  /* 0x0000000320077211 */ /* 0x000fc600018f0eff */
[----:B------:R-:W2:Y:S01]  /*40ac0*/  LDC R16, c[0x0][0x278] ;  /* 0x00009e00ff107b82 */ /* 0x000ea20000000800 */
[-C--:B------:R-:W-:Y:S02]  /*40ad0*/  IADD3 R10, P3, R4, R2.reuse, RZ ;  /* 0x00000002040a7210 */ /* 0x080fe40007f7e0ff */
[----:B------:R-:W-:Y:S01]  /*40ae0*/  IADD3 R14, P4, R5, R2, RZ ;  /* 0x00000002050e7210 */ /* 0x000fe20007f9e0ff */
[----:B------:R1:W-:Y:S01]  /*40af0*/  STG.E.U16 desc[UR60][R6.64], R44 ;  /* 0x0000002c06007986 */ /* 0x0003e2000c10153c */
[-C--:B------:R-:W-:Y:S02]  /*40b00*/  LEA.HI.X.SX32 R9, R9, R3.reuse, 0x1, P0 ;  /* 0x0000000309097211 */ /* 0x080fe400000f0eff */
[-C--:B------:R-:W-:Y:S01]  /*40b10*/  LEA.HI.X.SX32 R11, R12, R3.reuse, 0x1, P3 ;  /* 0x000000030c0b7211 */ /* 0x080fe200018f0eff */
[----:B------:R-:W2:Y:S01]  /*40b20*/  LDC R23, c[0x0][0x278] ;  /* 0x00009e00ff177b82 */ /* 0x000ea20000000800 */
[----:B------:R-:W-:Y:S02]  /*40b30*/  LEA.HI.X.SX32 R15, R13, R3, 0x1, P4 ;  /* 0x000000030d0f7211 */ /* 0x000fe400020f0eff */
[----:B-1----:R-:W-:-:S05]  /*40b40*/  PRMT R44, R44, 0x7632, R44 ;  /* 0x000076322c2c7816 */ /* 0x002fca000000002c */
[----:B------:R-:W1:Y:S01]  /*40b50*/  LDC R17, c[0x0][0x278] ;  /* 0x00009e00ff117b82 */ /* 0x000e620000000800 */
[----:B------:R-:W-:Y:S01]  /*40b60*/  PRMT R6, R45, 0x7632, R6 ;  /* 0x000076322d067816 */ /* 0x000fe20000000006 */
[----:B------:R-:W-:Y:S04]  /*40b70*/  STG.E.U16 desc[UR60][R8.64], R44 ;  /* 0x0000002c08007986 */ /* 0x000fe8000c10153c */
[----:B------:R-:W-:Y:S02]  /*40b80*/  STG.E.U16 desc[UR60][R10.64], R45 ;  /* 0x0000002d0a007986 */ /* 0x000fe4000c10153c */
[----:B------:R-:W2:Y:S02]  /*40b90*/  LDC R31, c[0x0][0x278] ;  /* 0x00009e00ff1f7b82 */ /* 0x000ea40000000800 */
[----:B------:R3:W-:Y:S06]  /*40ba0*/  STG.E.U16 desc[UR60][R14.64], R6 ;  /* 0x000000060e007986 */ /* 0x0007ec000c10153c */
[----:B------:R-:W1:Y:S01]  /*40bb0*/  LDC R32, c[0x0][0x278] ;  /* 0x00009e00ff207b82 */ /* 0x000e620000000800 */
[----:B---3--:R-:W-:-:S07]  /*40bc0*/  IMAD R6, R25, 0xc8, RZ ;  /* 0x000000c819067824 */ /* 0x008fce00078e02ff */
[----:B------:R-:W3:Y:S01]  /*40bd0*/  LDC R37, c[0x0][0x278] ;  /* 0x00009e00ff257b82 */ /* 0x000ee20000000800 */
[----:B------:R-:W-:Y:S01]  /*40be0*/  IMAD R8, R27, 0xca, RZ ;  /* 0x000000ca1b087824 */ /* 0x000fe200078e02ff */
[----:B------:R-:W-:Y:S01]  /*40bf0*/  IADD3 R10, P0, R6, R2, RZ ;  /* 0x00000002060a7210 */ /* 0x000fe20007f1e0ff */
[----:B----4-:R-:W-:-:S03]  /*40c00*/  IMAD R9, R29, 0x65, RZ ;  /* 0x000000651d097824 */ /* 0x010fc600078e02ff */
[----:B------:R-:W-:Y:S01]  /*40c10*/  LEA.HI.X.SX32 R11, R19, R3, 0x1, P0 ;  /* 0x00000003130b7211 */ /* 0x000fe200000f0eff */
[----:B0-----:R-:W-:Y:S01]  /*40c20*/  IMAD R7, R28, 0xcc, RZ ;  /* 0x000000cc1c077824 */ /* 0x001fe200078e02ff */
[----:B------:R-:W0:Y:S01]  /*40c30*/  LDC R19, c[0x0][0x278] ;  /* 0x00009e00ff137b82 */ /* 0x000e220000000800 */
[----:B------:R-:W-:-:S04]  /*40c40*/  IADD3 R12, P3, R8, R2, RZ ;  /* 0x00000002080c7210 */ /* 0x000fc80007f7e0ff */
[----:B------:R-:W-:Y:S02]  /*40c50*/  LEA.HI.X.SX32 R13, R9, R3, 0x1, P3 ;  /* 0x00000003090d7211 */ /* 0x000fe400018f0eff */
[----:B------:R-:W-:Y:S01]  /*40c60*/  PRMT R9, R46, 0x7632, R9 ;  /* 0x000076322e097816 */ /* 0x000fe20000000009 */
[----:B------:R-:W4:Y:S01]  /*40c70*/  LDC R25, c[0x0][0x278] ;  /* 0x00009e00ff197b82 */ /* 0x000f220000000800 */
[----:B------:R-:W-:Y:S01]  /*40c80*/  STG.E.U16 desc[UR60][R10.64], R46 ;  /* 0x0000002e0a007986 */ /* 0x000fe2000c10153c */
[----:B------:R-:W-:-:S03]  /*40c90*/  IADD3 R14, P4, R7, R2, RZ ;  /* 0x00000002070e7210 */ /* 0x000fc60007f9e0ff */
[----:B------:R1:W-:Y:S03]  /*40ca0*/  STG.E.U16 desc[UR60][R12.64], R9 ;  /* 0x000000090c007986 */ /* 0x0003e6000c10153c */
[----:B------:R-:W3:Y:S01]  /*40cb0*/  LDC R28, c[0x0][0x278] ;  /* 0x00009e00ff1c7b82 */ /* 0x000ee20000000800 */
[----:B------:R-:W-:Y:S01]  /*40cc0*/  LEA.HI.X.SX32 R15, R18, R3, 0x1, P4 ;  /* 0x00000003120f7211 */ /* 0x000fe200020f0eff */
[----:B--2---:R-:W-:Y:S02]  /*40cd0*/  IMAD R31, R31, 0xd2, RZ ;  /* 0x000000d21f1f7824 */ /* 0x004fe400078e02ff */
[----:B-1----:R-:W-:-:S04]  /*40ce0*/  IMAD R32, R32, 0xd4, RZ ;  /* 0x000000d420207824 */ /* 0x002fc800078e02ff */
[----:B------:R-:W1:Y:S01]  /*40cf0*/  LDC R41, c[0x0][0x278] ;  /* 0x00009e00ff297b82 */ /* 0x000e620000000800 */
[----:B------:R-:W-:Y:S02]  /*40d00*/  IMAD R9, R16, 0xce, RZ ;  /* 0x000000ce10097824 */ /* 0x000fe400078e02ff */
[----:B------:R-:W-:Y:S02]  /*40d10*/  IMAD R13, R23, 0x67, RZ ;  /* 0x00000067170d7824 */ /* 0x000fe400078e02ff */
[----:B------:R-:W-:Y:S01]  /*40d20*/  IMAD R10, R17, 0xd0, RZ ;  /* 0x000000d0110a7824 */ /* 0x000fe200078e02ff */
[-C--:B------:R-:W-:Y:S01]  /*40d30*/  IADD3 R12, P3, R9, R2.reuse, RZ ;  /* 0x00000002090c7210 */ /* 0x080fe20007f7e0ff */
[----:B------:R2:W-:Y:S01]  /*40d40*/  STG.E.U16 desc[UR60][R14.64], R47 ;  /* 0x0000002f0e007986 */ /* 0x0005e2000c10153c */
[----:B------:R-:W-:Y:S01]  /*40d50*/  PRMT R11, R47, 0x7632, R11 ;  /* 0x000076322f0b7816 */ /* 0x000fe2000000000b */
[----:B0-----:R-:W-:Y:S01]  /*40d60*/  IMAD R17, R19, 0x69, RZ ;  /* 0x0000006913117824 */ /* 0x001fe200078e02ff */
[----:B------:R-:W-:Y:S01]  /*40d70*/  LEA.HI.X.SX32 R13, R13, R3, 0x1, P3 ;  /* 0x000000030d0d7211 */ /* 0x000fe200018f0eff */
[----:B------:R-:W0:Y:S01]  /*40d80*/  LDC R27, c[0x0][0x278] ;  /* 0x00009e00ff1b7b82 */ /* 0x000e220000000800 */
[----:B------:R-:W-:-:S02]  /*40d90*/  IADD3 R16, P3, R31, R2, RZ ;  /* 0x000000021f107210 */ /* 0x000fc40007f7e0ff */
[-C--:B------:R-:W-:Y:S01]  /*40da0*/  IADD3 R18, P4, R32, R2.reuse, RZ ;  /* 0x0000000220127210 */ /* 0x080fe20007f9e0ff */
[----:B------:R4:W-:Y:S01]  /*40db0*/  STG.E.U16 desc[UR60][R12.64], R11 ;  /* 0x0000000b0c007986 */ /* 0x0009e2000c10153c */
[----:B--2---:R-:W-:-:S03]  /*40dc0*/  IADD3 R14, P0, R10, R2, RZ ;  /* 0x000000020a0e7210 */ /* 0x004fc60007f1e0ff */
[----:B------:R-:W2:Y:S01]  /*40dd0*/  LDC R40, c[0x0][0x278] ;  /* 0x00009e00ff287b82 */ /* 0x000ea20000000800 */
[-C--:B------:R-:W-:Y:S02]  /*40de0*/  LEA.HI.X.SX32 R17, R17, R3.reuse, 0x1, P3 ;  /* 0x0000000311117211 */ /* 0x080fe400018f0eff */
[-C--:B------:R-:W-:Y:S02]  /*40df0*/  LEA.HI.X.SX32 R15, R21, R3.reuse, 0x1, P0 ;  /* 0x00000003150f7211 */ /* 0x080fe400000f0eff */
[----:B------:R-:W-:Y:S02]  /*40e00*/  LEA.HI.X.SX32 R19, R20, R3, 0x1, P4 ;  /* 0x0000000314137211 */ /* 0x000fe400020f0eff */
[----:B----4-:R-:W-:Y:S01]  /*40e10*/  PRMT R11, R48, 0x7632, R11 ;  /* 0x00007632300b7816 */ /* 0x010fe2000000000b */
[----:B------:R-:W4:Y:S01]  /*40e20*/  LDC R20, c[0x0][0x278] ;  /* 0x00009e00ff147b82 */ /* 0x000f220000000800 */
[----:B------:R-:W-:Y:S01]  /*40e30*/  STG.E.U16 desc[UR60][R14.64], R48 ;  /* 0x000000300e007986 */ /* 0x000fe2000c10153c */
[----:B---3--:R-:W-:-:S03]  /*40e40*/  IMAD R28, R28, 0xd8, RZ ;  /* 0x000000d81c1c7824 */ /* 0x008fc600078e02ff */
[----:B------:R3:W-:Y:S03]  /*40e50*/  STG.E.U16 desc[UR60][R16.64], R11 ;  /* 0x0000000b10007986 */ /* 0x0007e6000c10153c */
[----:B------:R-:W4:Y:S01]  /*40e60*/  LDC R21, c[0x0][0x278] ;  /* 0x00009e00ff157b82 */ /* 0x000f220000000800 */
[----:B------:R0:W-:Y:S01]  /*40e70*/  STG.E.U16 desc[UR60][R18.64], R49 ;  /* 0x0000003112007986 */ /* 0x0001e2000c10153c */
[----:B------:R-:W-:-:S06]  /*40e80*/  IMAD R13, R37, 0x6b, RZ ;  /* 0x0000006b250d7824 */ /* 0x000fcc00078e02ff */
[----:B------:R-:W4:Y:S01]  /*40e90*/  LDC R46, c[0x0][0x278] ;  /* 0x00009e00ff2e7b82 */ /* 0x000f220000000800 */
[----:B---3--:R-:W-:Y:S01]  /*40ea0*/  IMAD R11, R25, 0xd6, RZ ;  /* 0x000000d6190b7824 */ /* 0x008fe200078e02ff */
[----:B------:R-:W-:Y:S01]  /*40eb0*/  IADD3 R14, P3, R28, R2, RZ ;  /* 0x000000021c0e7210 */ /* 0x000fe20007f7e0ff */
[----:B-1----:R-:W-:-:S05]  /*40ec0*/  IMAD R41, R41, 0x6c, RZ ;  /* 0x0000006c29297824 */ /* 0x002fca00078e02ff */
[----:B------:R-:W1:Y:S01]  /*40ed0*/  LDC R30, c[0x0][0x278] ;  /* 0x00009e00ff1e7b82 */ /* 0x000e620000000800 */
[----:B------:R-:W-:-:S07]  /*40ee0*/  IADD3 R12, P0, R11, R2, RZ ;  /* 0x000000020b0c7210 */ /* 0x000fce0007f1e0ff */
[----:B------:R-:W3:Y:S01]  /*40ef0*/  LDC R29, c[0x0][0x278] ;  /* 0x00009e00ff1d7b82 */ /* 0x000ee20000000800 */
[----:B------:R-:W-:-:S07]  /*40f00*/  LEA.HI.X.SX32 R13, R13, R3, 0x1, P0 ;  /* 0x000000030d0d7211 */ /* 0x000fce00000f0eff */
[----:B0-----:R-:W0:Y:S01]  /*40f10*/  LDC R19, c[0x0][0x278] ;  /* 0x00009e00ff137b82 */ /* 0x001e220000000800 */
[----:B------:R-:W-:Y:S02]  /*40f20*/  PRMT R49, R49, 0x7632, R49 ;  /* 0x0000763231317816 */ /* 0x000fe40000000031 */
[----:B------:R-:W-:-:S05]  /*40f30*/  LEA.HI.X.SX32 R15, R41, R3, 0x1, P3 ;  /* 0x00000003290f7211 */ /* 0x000fca00018f0eff */
[----:B------:R-:W0:Y:S01]  /*40f40*/  LDC R23, c[0x0][0x278] ;  /* 0x00009e00ff177b82 */ /* 0x000e220000000800 */
[----:B------:R-:W-:Y:S01]  /*40f50*/  IMAD R27, R27, 0xda, RZ ;  /* 0x000000da1b1b7824 */ /* 0x000fe200078e02ff */
[----:B------:R4:W-:Y:S06]  /*40f60*/  STG.E.U16 desc[UR60][R12.64], R49 ;  /* 0x000000310c007986 */ /* 0x0009ec000c10153c */
[----:B------:R-:W0:Y:S01]  /*40f70*/  LDC R41, c[0x0][0x278] ;  /* 0x00009e00ff297b82 */ /* 0x000e220000000800 */
[----:B--2---:R-:W-:Y:S01]  /*40f80*/  IMAD R17, R40, 0x6d, RZ ;  /* 0x0000006d28117824 */ /* 0x004fe200078e02ff */
[----:B------:R-:W-:Y:S01]  /*40f90*/  IADD3 R16, P4, R27, R2, RZ ;  /* 0x000000021b107210 */ /* 0x000fe20007f9e0ff */
[----:B----4-:R-:W-:-:S05]  /*40fa0*/  IMAD R20, R20, 0xdc, RZ ;  /* 0x000000dc14147824 */ /* 0x010fca00078e02ff */
[----:B------:R-:W2:Y:S01]  /*40fb0*/  LDC R49, c[0x0][0x278] ;  /* 0x00009e00ff317b82 */ /* 0x000ea20000000800 */
[-C--:B------:R-:W-:Y:S01]  /*40fc0*/  LEA.HI.X.SX32 R17, R17, R3.reuse, 0x1, P4 ;  /* 0x0000000311117211 */ /* 0x080fe200020f0eff */
[----:B------:R-:W-:Y:S01]  /*40fd0*/  IMAD R21, R21, 0xde, RZ ;  /* 0x000000de15157824 */ /* 0x000fe200078e02ff */
[----:B------:R-:W-:Y:S01]  /*40fe0*/  PRMT R18, R50, 0x7632, R18 ;  /* 0x0000763232127816 */ /* 0x000fe20000000012 */
[----:B------:R-:W-:Y:S01]  /*40ff0*/  IMAD R46, R46, 0x6e, RZ ;  /* 0x0000006e2e2e7824 */ /* 0x000fe200078e02ff */
[-C--:B------:R-:W-:Y:S01]  /*41000*/  IADD3 R12, P3, R20, R2.reuse, RZ ;  /* 0x00000002140c7210 */ /* 0x080fe20007f7e0ff */
[----:B-1----:R-:W-:Y:S01]  /*41010*/  IMAD R30, R30, 0xe0, RZ ;  /* 0x000000e01e1e7824 */ /* 0x002fe200078e02ff */
[----:B------:R0:W-:Y:S01]  /*41020*/  STG.E.U16 desc[UR60][R14.64], R50 ;  /* 0x000000320e007986 */ /* 0x0001e2000c10153c */
[----:B---3--:R-:W-:Y:S01]  /*41030*/  IMAD R29, R29, 0xe2, RZ ;  /* 0x000000e21d1d7824 */ /* 0x008fe200078e02ff */
[----:B------:R-:W-:Y:S01]  /*41040*/  LEA.HI.X.SX32 R13, R46, R3, 0x1, P3 ;  /* 0x000000032e0d7211 */ /* 0x000fe200018f0eff */
[----:B------:R-:W1:Y:S01]  /*41050*/  LDC R44, c[0x0][0x278] ;  /* 0x00009e00ff2c7b82 */ /* 0x000e620000000800 */
[----:B------:R3:W-:Y:S07]  /*41060*/  STG.E.U16 desc[UR60][R16.64], R18 ;  /* 0x0000001210007986 */ /* 0x0007ee000c10153c */
[----:B------:R-:W4:Y:S01]  /*41070*/  LDC R42, c[0x0][0x278] ;  /* 0x00009e00ff2a7b82 */ /* 0x000f220000000800 */
[----:B0-----:R-:W-:Y:S01]  /*41080*/  IMAD R15, R19, 0x6f, RZ ;  /* 0x0000006f130f7824 */ /* 0x001fe200078e02ff */
[-C--:B------:R-:W-:Y:S01]  /*41090*/  IADD3 R14, P0, R21, R2.reuse, RZ ;  /* 0x00000002150e7210 */ /* 0x080fe20007f1e0ff */
[----:B------:R-:W-:Y:S01]  /*410a0*/  IMAD R19, R23, 0x71, RZ ;  /* 0x0000007117137824 */ /* 0x000fe200078e02ff */
[----:B---3--:R-:W-:-:S02]  /*410b0*/  IADD3 R16, P3, R30, R2, RZ ;  /* 0x000000021e107210 */ /* 0x008fc40007f7e0ff */
[----:B------:R-:W-:Y:S01]  /*410c0*/  IADD3 R18, P4, R29, R2, RZ ;  /* 0x000000021d127210 */ /* 0x000fe20007f9e0ff */
[----:B------:R0:W-:Y:S01]  /*410d0*/  STG.E.U16 desc[UR60][R12.64], R51 ;  /* 0x000000330c007986 */ /* 0x0001e2000c10153c */
[-C--:B------:R-:W-:Y:S01]  /*410e0*/  LEA.HI.X.SX32 R15, R15, R3.reuse, 0x1, P0 ;  /* 0x000000030f0f7211 */ /* 0x080fe200000f0eff */
[----:B--2---:R-:W-:Y:S01]  /*410f0*/  IMAD R49, R49, 0x72, RZ ;  /* 0x0000007231317824 */ /* 0x004fe200078e02ff */
[----:B------:R-:W-:Y:S01]  /*41100*/  PRMT R23, R51, 0x7632, R23 ;  /* 0x0000763233177816 */ /* 0x000fe20000000017 */
[----:B------:R-:W2:Y:S01]  /*41110*/  LDC R45, c[0x0][0x278] ;  /* 0x00009e00ff2d7b82 */ /* 0x000ea20000000800 */
[-C--:B------:R-:W-:Y:S01]  /*41120*/  LEA.HI.X.SX32 R17, R22, R3.reuse, 0x1, P3 ;  /* 0x0000000316117211 */ /* 0x080fe200018f0eff */
[----:B------:R-:W-:Y:S01]  /*41130*/  IMAD R22, R41, 0xe4, RZ ;  /* 0x000000e429167824 */ /* 0x000fe200078e02ff */
[----:B------:R-:W-:Y:S01]  /*41140*/  LEA.HI.X.SX32 R19, R19, R3, 0x1, P4 ;  /* 0x0000000313137211 */ /* 0x000fe200020f0eff */
[----:B------:R-:W-:Y:S01]  /*41150*/  STG.E.U16 desc[UR60][R14.64], R23 ;  /* 0x000000170e007986 */ /* 0x000fe2000c10153c */
[----:B0-----:R-:W-:-:S03]  /*41160*/  PRMT R12, R52, 0x7632, R12 ;  /* 0x00007632340c7816 */ /* 0x001fc6000000000c */
[----:B------:R-:W-:Y:S01]  /*41170*/  STG.E.U16 desc[UR60][R16.64], R52 ;  /* 0x0000003410007986 */ /* 0x000fe2000c10153c */
[----:B------:R-:W0:Y:S03]  /*41180*/  LDC R43, c[0x0][0x278] ;  /* 0x00009e00ff2b7b82 */ /* 0x000e260000000800 */
[----:B------:R3:W-:Y:S01]  /*41190*/  STG.E.U16 desc[UR60][R18.64], R12 ;  /* 0x0000000c12007986 */ /* 0x0007e2000c10153c */
[----:B-1----:R-:W-:-:S04]  /*411a0*/  IMAD R41, R44, 0xe8, RZ ;  /* 0x000000e82c297824 */ /* 0x002fc800078e02ff */
[----:B------:R-:W1:Y:S01]  /*411b0*/  LDC R40, c[0x0][0x278] ;  /* 0x00009e00ff287b82 */ /* 0x000e620000000800 */
[----:B---3--:R-:W-:-:S07]  /*411c0*/  IADD3 R12, P3, R22, R2, RZ ;  /* 0x00000002160c7210 */ /* 0x008fce0007f7e0ff */
[----:B------:R-:W3:Y:S01]  /*411d0*/  LDC R25, c[0x0][0x278] ;  /* 0x00009e00ff197b82 */ /* 0x000ee20000000800 */
[----:B------:R-:W-:-:S07]  /*411e0*/  LEA.HI.X.SX32 R13, R49, R3, 0x1, P3 ;  /* 0x00000003310d7211 */ /* 0x000fce00018f0eff */
[----:B------:R-:W1:Y:S01]  /*411f0*/  LDC R49, c[0x0][0x278] ;  /* 0x00009e00ff317b82 */ /* 0x000e620000000800 */
[-C--:B------:R-:W-:Y:S01]  /*41200*/  IADD3 R16, P3, R41, R2.reuse, RZ ;  /* 0x0000000229107210 */ /* 0x080fe20007f7e0ff */
[----:B----4-:R-:W-:Y:S02]  /*41210*/  IMAD R23, R42, 0xe6, RZ ;  /* 0x000000e62a177824 */ /* 0x010fe400078e02ff */
[----:B--2---:R-:W-:Y:S02]  /*41220*/  IMAD R44, R45, 0xea, RZ ;  /* 0x000000ea2d2c7824 */ /* 0x004fe400078e02ff */
[----:B0-----:R-:W-:Y:S02]  /*41230*/  IMAD R15, R43, 0x73, RZ ;  /* 0x000000732b0f7824 */ /* 0x001fe400078e02ff */
[----:B------:R-:W0:Y:S08]  /*41240*/  LDC R46, c[0x0][0x278] ;  /* 0x00009e00ff2e7b82 */ /* 0x000e300000000800 */
[----:B------:R-:W2:Y:S01]  /*41250*/  LDC R47, c[0x0][0x278] ;  /* 0x00009e00ff2f7b82 */ /* 0x000ea20000000800 */
[----:B-1----:R-:W-:Y:S01]  /*41260*/  IMAD R49, R49, 0x74, RZ ;  /* 0x0000007431317824 */ /* 0x002fe200078e02ff */
[-C--:B------:R-:W-:Y:S01]  /*41270*/  IADD3 R14, P0, R23, R2.reuse, RZ ;  /* 0x00000002170e7210 */ /* 0x080fe20007f1e0ff */
[----:B------:R-:W-:Y:S01]  /*41280*/  IMAD R19, R40, 0x75, RZ ;  /* 0x0000007528137824 */ /* 0x000fe200078e02ff */
[----:B------:R-:W-:Y:S01]  /*41290*/  IADD3 R18, P4, R44, R2, RZ ;  /* 0x000000022c127210 */ /* 0x000fe20007f9e0ff */
[----:B------:R1:W-:Y:S01]  /*412a0*/  STG.E.U16 desc[UR60][R12.64], R53 ;  /* 0x000000350c007986 */ /* 0x0003e2000c10153c */
[-C--:B------:R-:W-:Y:S01]  /*412b0*/  LEA.HI.X.SX32 R17, R49, R3.reuse, 0x1, P3 ;  /* 0x0000000331117211 */ /* 0x080fe200018f0eff */
[----:B---3--:R-:W-:Y:S01]  /*412c0*/  IMAD R25, R25, 0xec, RZ ;  /* 0x000000ec19197824 */ /* 0x008fe200078e02ff */
[----:B------:R-:W3:Y:S01]  /*412d0*/  LDC R49, c[0x0][0x278] ;  /* 0x00009e00ff317b82 */ /* 0x000ee20000000800 */
[----:B------:R-:W-:-:S02]  /*412e0*/  LEA.HI.X.SX32 R15, R15, R3, 0x1, P0 ;  /* 0x000000030f0f7211 */ /* 0x000fc400000f0eff */
[----:B------:R-:W-:-:S05]  /*412f0*/  LEA.HI.X.SX32 R19, R19, R3, 0x1, P4 ;  /* 0x0000000313137211 */ /* 0x000fca00020f0eff */
[----:B------:R-:W4:Y:S01]  /*41300*/  LDC R52, c[0x0][0x278] ;  /* 0x00009e00ff347b82 */ /* 0x000f220000000800 */
[----:B-1----:R-:W-:Y:S02]  /*41310*/  PRMT R53, R53, 0x7632, R53 ;  /* 0x0000763235357816 */ /* 0x002fe40000000035 */
[----:B------:R-:W-:-:S03]  /*41320*/  PRMT R12, R54, 0x7632, R12 ;  /* 0x00007632360c7816 */ /* 0x000fc6000000000c */
[----:B------:R-:W-:Y:S02]  /*41330*/  STG.E.U16 desc[UR60][R14.64], R53 ;  /* 0x000000350e007986 */ /* 0x000fe4000c10153c */
[----:B------:R-:W1:Y:S02]  /*41340*/  LDC R37, c[0x0][0x278] ;  /* 0x00009e00ff257b82 */ /* 0x000e640000000800 */
[----:B------:R-:W-:Y:S04]  /*41350*/  STG.E.U16 desc[UR60][R16.64], R54 ;  /* 0x0000003610007986 */ /* 0x000fe8000c10153c */
[----:B------:R0:W-:Y:S01]  /*41360*/  STG.E.U16 desc[UR60][R18.64], R12 ;  /* 0x0000000c12007986 */ /* 0x0001e2000c10153c */
[----:B---3--:R-:W-:Y:S01]  /*41370*/  IMAD R49, R49, 0x76, RZ ;  /* 0x0000007631317824 */ /* 0x008fe200078e02ff */
[----:B------:R-:W3:Y:S08]  /*41380*/  LDC R48, c[0x0][0x278] ;  /* 0x00009e00ff307b82 */ /* 0x000ef00000000800 */
[----:B------:R-:W3:Y:S01]  /*41390*/  LDC R50, c[0x0][0x278] ;  /* 0x00009e00ff327b82 */ /* 0x000ee20000000800 */
[----:B0-----:R-:W-:-:S04]  /*413a0*/  IADD3 R12, P3, R25, R2, RZ ;  /* 0x00000002190c7210 */ /* 0x001fc80007f7e0ff */
[----:B------:R-:W-:-:S03]  /*413b0*/  LEA.HI.X.SX32 R13, R49, R3, 0x1, P3 ;  /* 0x00000003310d7211 */ /* 0x000fc600018f0eff */
[----:B------:R-:W0:Y:S01]  /*413c0*/  LDC R49, c[0x0][0x278] ;  /* 0x00009e00ff317b82 */ /* 0x000e220000000800 */
[----:B------:R-:W-:Y:S02]  /*413d0*/  IMAD R46, R46, 0xee, RZ ;  /* 0x000000ee2e2e7824 */ /* 0x000fe400078e02ff */
[----:B--2---:R-:W-:Y:S02]  /*413e0*/  IMAD R47, R47, 0xf0, RZ ;  /* 0x000000f02f2f7824 */ /* 0x004fe400078e02ff */
[----:B----4-:R-:W-:Y:S01]  /*413f0*/  IMAD R52, R52, 0xf2, RZ ;  /* 0x000000f234347824 */ /* 0x010fe200078e02ff */
[-C--:B------:R-:W-:Y:S01]  /*41400*/  IADD3 R14, P0, R46, R2.reuse, RZ ;  /* 0x000000022e0e7210 */ /* 0x080fe20007f1e0ff */
[----:B-1----:R-:W-:Y:S01]  /*41410*/  IMAD R15, R37, 0x77, RZ ;  /* 0x00000077250f7824 */ /* 0x002fe200078e02ff */
[----:B------:R-:W1:Y:S01]  /*41420*/  LDC R51, c[0x0][0x278] ;  /* 0x00009e00ff337b82 */ /* 0x000e620000000800 */
[----:B---3--:R-:W-:Y:S01]  /*41430*/  IMAD R19, R48, 0x79, RZ ;  /* 0x0000007930137824 */ /* 0x008fe200078e02ff */
[----:B------:R-:W-:-:S02]  /*41440*/  IADD3 R16, P3, R47, R2, RZ ;  /* 0x000000022f107210 */ /* 0x000fc40007f7e0ff */
[----:B------:R-:W-:-:S04]  /*41450*/  IADD3 R18, P4, R52, R2, RZ ;  /* 0x0000000234127210 */ /* 0x000fc80007f9e0ff */
[----:B------:R-:W2:Y:S01]  /*41460*/  LDC R53, c[0x0][0x278] ;  /* 0x00009e00ff357b82 */ /* 0x000ea20000000800 */
[-C--:B------:R-:W-:Y:S01]  /*41470*/  LEA.HI.X.SX32 R15, R15, R3.reuse, 0x1, P0 ;  /* 0x000000030f0f7211 */ /* 0x080fe200000f0eff */
[----:B------:R3:W-:Y:S01]  /*41480*/  STG.E.U16 desc[UR60][R12.64], R55 ;  /* 0x000000370c007986 */ /* 0x0007e2000c10153c */
[----:B------:R-:W-:Y:S02]  /*41490*/  PRMT R37, R55, 0x7632, R37 ;  /* 0x0000763237257816 */ /* 0x000fe40000000025 */
[----:B------:R-:W-:-:S03]  /*414a0*/  LEA.HI.X.SX32 R17, R246, R3, 0x1, P3 ;  /* 0x00000003f6117211 */ /* 0x000fc600018f0eff */
[----:B------:R-:W4:Y:S01]  /*414b0*/  LDC R42, c[0x0][0x278] ;  /* 0x00009e00ff2a7b82 */ /* 0x000f220000000800 */
[----:B0-----:R-:W-:Y:S01]  /*414c0*/  IMAD R45, R49, 0x7a, RZ ;  /* 0x0000007a312d7824 */ /* 0x001fe200078e02ff */
[----:B------:R-:W-:Y:S01]  /*414d0*/  LEA.HI.X.SX32 R19, R19, R3, 0x1, P4 ;  /* 0x0000000313137211 */ /* 0x000fe200020f0eff */
[----:B------:R-:W-:Y:S01]  /*414e0*/  IMAD R50, R50, 0xf4, RZ ;  /* 0x000000f432327824 */ /* 0x000fe200078e02ff */
[----:B---3--:R-:W-:-:S04]  /*414f0*/  PRMT R12, R56, 0x7632, R12 ;  /* 0x00007632380c7816 */ /* 0x008fc8000000000c */
[----:B------:R-:W0:Y:S01]  /*41500*/  LDC R49, c[0x0][0x278] ;  /* 0x00009e00ff317b82 */ /* 0x000e220000000800 */
[----:B------:R3:W-:Y:S04]  /*41510*/  STG.E.U16 desc[UR60][R14.64], R37 ;  /* 0x000000250e007986 */ /* 0x0007e8000c10153c */
[----:B------:R-:W-:Y:S03]  /*41520*/  STG.E.U16 desc[UR60][R16.64], R56 ;  /* 0x0000003810007986 */ /* 0x000fe6000c10153c */
[----:B------:R-:W0:Y:S01]  /*41530*/  LDC R246, c[0x0][0x278] ;  /* 0x00009e00fff67b82 */ /* 0x000e220000000800 */
[----:B------:R1:W-:Y:S07]  /*41540*/  STG.E.U16 desc[UR60][R18.64], R12 ;  /* 0x0000000c12007986 */ /* 0x0003ee000c10153c */
[----:B---3--:R-:W3:Y:S01]  /*41550*/  LDC R37, c[0x0][0x278] ;  /* 0x00009e00ff257b82 */ /* 0x008ee20000000800 */
[----:B-1----:R-:W-:-:S07]  /*41560*/  IADD3 R12, P0, R50, R2, RZ ;  /* 0x00000002320c7210 */ /* 0x002fce0007f1e0ff */
[----:B------:R-:W1:Y:S01]  /*41570*/  LDC R19, c[0x0][0x278] ;  /* 0x00009e00ff137b82 */ /* 0x000e620000000800 */
[----:B------:R-:W-:-:S07]  /*41580*/  LEA.HI.X.SX32 R13, R45, R3, 0x1, P0 ;  /* 0x000000032d0d7211 */ /* 0x000fce00000f0eff */
[----:B------:R-:W3:Y:S01]  /*41590*/  LDC R40, c[0x0][0x278] ;  /* 0x00009e00ff287b82 */ /* 0x000ee20000000800 */
[----:B------:R-:W-:-:S07]  /*415a0*/  IMAD R51, R51, 0xf6, RZ ;  /* 0x000000f633337824 */ /* 0x000fce00078e02ff */
[----:B------:R-:W3:Y:S01]  /*415b0*/  LDC R45, c[0x0][0x278] ;  /* 0x00009e00ff2d7b82 */ /* 0x000ee20000000800 */
[----:B--2---:R-:W-:Y:S01]  /*415c0*/  IMAD R53, R53, 0xf8, RZ ;  /* 0x000000f835357824 */ /* 0x004fe200078e02ff */
[-C--:B------:R-:W-:Y:S01]  /*415d0*/  IADD3 R14, P3, R51, R2.reuse, RZ ;  /* 0x00000002330e7210 */ /* 0x080fe20007f7e0ff */
[----:B----4-:R-:W-:Y:S02]  /*415e0*/  IMAD R15, R42, 0x7b, RZ ;  /* 0x0000007b2a0f7824 */ /* 0x010fe400078e02ff */
[----:B0-----:R-:W-:Y:S01]  /*415f0*/  IMAD R49, R49, 0x7c, RZ ;  /* 0x0000007c31317824 */ /* 0x001fe200078e02ff */
[----:B------:R-:W-:Y:S02]  /*41600*/  IADD3 R16, P4, R53, R2, RZ ;  /* 0x0000000235107210 */ /* 0x000fe40007f9e0ff */
[----:B------:R-:W0:Y:S01]  /*41610*/  LDC R43, c[0x0][0x278] ;  /* 0x00009e00ff2b7b82 */ /* 0x000e220000000800 */
[----:B------:R-:W-:Y:S01]  /*41620*/  IMAD R246, R246, 0xfa, RZ ;  /* 0x000000faf6f67824 */ /* 0x000fe200078e02ff */
[----:B------:R-:W-:Y:S01]  /*41630*/  LEA.HI.X.SX32 R15, R15, R3, 0x1, P3 ;  /* 0x000000030f0f7211 */ /* 0x000fe200018f0eff */
[----:B------:R2:W-:Y:S01]  /*41640*/  STG.E.U16 desc[UR60][R12.64], R57 ;  /* 0x000000390c007986 */ /* 0x0005e2000c10153c */
[----:B------:R-:W-:-:S04]  /*41650*/  PRMT R18, R57, 0x7632, R18 ;  /* 0x0000763239127816 */ /* 0x000fc80000000012 */
[----:B------:R-:W4:Y:S01]  /*41660*/  LDC R56, c[0x0][0x278] ;  /* 0x00009e00ff387b82 */ /* 0x000f220000000800 */
[-C--:B------:R-:W-:Y:S01]  /*41670*/  LEA.HI.X.SX32 R17, R49, R3.reuse, 0x1, P4 ;  /* 0x0000000331117211 */ /* 0x080fe200020f0eff */
[----:B-1----:R-:W-:Y:S01]  /*41680*/  IMAD R19, R19, 0xfc, RZ ;  /* 0x000000fc13137824 */ /* 0x002fe200078e02ff */
[----:B------:R1:W-:Y:S01]  /*41690*/  STG.E.U16 desc[UR60][R14.64], R18 ;  /* 0x000000120e007986 */ /* 0x0003e2000c10153c */
[----:B---3--:R-:W-:Y:S02]  /*416a0*/  IMAD R40, R40, 0xfe, RZ ;  /* 0x000000fe28287824 */ /* 0x008fe400078e02ff */
[----:B--2---:R-:W-:Y:S02]  /*416b0*/  IMAD R13, R37, 0x7d, RZ ;  /* 0x0000007d250d7824 */ /* 0x004fe400078e02ff */
[----:B------:R-:W2:Y:S01]  /*416c0*/  LDC R48, c[0x0][0x278] ;  /* 0x00009e00ff307b82 */ /* 0x000ea20000000800 */
[----:B------:R-:W-:Y:S01]  /*416d0*/  IADD3 R12, P3, R246, R2, RZ ;  /* 0x00000002f60c7210 */ /* 0x000fe20007f7e0ff */
[----:B------:R3:W-:Y:S03]  /*416e0*/  STG.E.U16 desc[UR60][R16.64], R58 ;  /* 0x0000003a10007986 */ /* 0x0007e6000c10153c */
[----:B------:R-:W-:-:S02]  /*416f0*/  LEA.HI.X.SX32 R13, R13, R3, 0x1, P3 ;  /* 0x000000030d0d7211 */ /* 0x000fc400018f0eff */
[-C--:B-1----:R-:W-:Y:S01]  /*41700*/  IADD3 R14, P0, R19, R2.reuse, RZ ;  /* 0x00000002130e7210 */ /* 0x082fe20007f1e0ff */
[----:B------:R-:W1:Y:S01]  /*41710*/  LDC R42, c[0x0][0x278] ;  /* 0x00009e00ff2a7b82 */ /* 0x000e620000000800 */
[----:B------:R-:W-:Y:S02]  /*41720*/  IADD3 R18, P3, R40, R2, RZ ;  /* 0x0000000228127210 */ /* 0x000fe40007f7e0ff */
[----:B---3--:R-:W-:Y:S02]  /*41730*/  PRMT R58, R58, 0x7632, R58 ;  /* 0x000076323a3a7816 */ /* 0x008fe4000000003a */
[----:B------:R-:W-:-:S03]  /*41740*/  LEA R17, R45, -R45, 0x7 ;  /* 0x8000002d2d117211 */ /* 0x000fc600078e38ff */
[----:B------:R-:W3:Y:S01]  /*41750*/  LDC R49, c[0x0][0x278] ;  /* 0x00009e00ff317b82 */ /* 0x000ee20000000800 */
[-C--:B------:R-:W-:Y:S01]  /*41760*/  LEA.HI.X.SX32 R15, R245, R3.reuse, 0x1, P0 ;  /* 0x00000003f50f7211 */ /* 0x080fe200000f0eff */
[----:B------:R0:W-:Y:S01]  /*41770*/  STG.E.U16 desc[UR60][R12.64], R58 ;  /* 0x0000003a0c007986 */ /* 0x0001e2000c10153c */
[----:B------:R-:W-:-:S05]  /*41780*/  LEA.HI.X.SX32 R19, R17, R3, 0x1, P3 ;  /* 0x0000000311137211 */ /* 0x000fca00018f0eff */
[----:B------:R-:W3:Y:S01]  /*41790*/  LDC R54, c[0x0][0x278] ;  /* 0x00009e00ff367b82 */ /* 0x000ee20000000800 */
[----:B------:R-:W-:Y:S01]  /*417a0*/  STG.E.U16 desc[UR60][R14.64], R59 ;  /* 0x0000003b0e007986 */ /* 0x000fe2000c10153c */
[----:B0-----:R-:W-:-:S06]  /*417b0*/  PRMT R12, R59, 0x7632, R12 ;  /* 0x000076323b0c7816 */ /* 0x001fcc000000000c */
[----:B------:R-:W0:Y:S01]  /*417c0*/  LDC R57, c[0x0][0x278] ;  /* 0x00009e00ff397b82 */ /* 0x000e220000000800 */
[----:B------:R-:W-:Y:S01]  /*417d0*/  SHF.L.U32 R37, R43, 0x7, RZ ;  /* 0x000000072b257819 */ /* 0x000fe200000006ff */
[----:B------:R1:W-:Y:S06]  /*417e0*/  STG.E.U16 desc[UR60][R18.64], R12 ;  /* 0x0000000c12007986 */ /* 0x0003ec000c10153c */
[----:B------:R-:W0:Y:S01]  /*417f0*/  LDC R55, c[0x0][0x278] ;  /* 0x00009e00ff377b82 */ /* 0x000e220000000800 */
[----:B----4-:R-:W-:Y:S01]  /*41800*/  LEA R16, P4, R56, R2, 0x8 ;  /* 0x0000000238107211 */ /* 0x010fe200078840ff */
[----:B--2---:R-:W-:-:S06]  /*41810*/  IMAD R48, R48, 0x106, RZ ;  /* 0x0000010630307824 */ /* 0x004fcc00078e02ff */
[----:B-1----:R-:W1:Y:S01]  /*41820*/  LDC R19, c[0x0][0x278] ;  /* 0x00009e00ff137b82 */ /* 0x002e620000000800 */
[----:B------:R-:W-:-:S07]  /*41830*/  LEA.HI.X.SX32 R17, R37, R3, 0x1, P4 ;  /* 0x0000000325117211 */ /* 0x000fce00020f0eff */
[----:B------:R-:W2:Y:S01]  /*41840*/  LDC R245, c[0x0][0x278] ;  /* 0x00009e00fff57b82 */ /* 0x000ea20000000800 */
[----:B------:R4:W-:Y:S01]  /*41850*/  STG.E.U16 desc[UR60][R16.64], R60 ;  /* 0x0000003c10007986 */ /* 0x0009e2000c10153c */
[----:B------:R-:W-:-:S06]  /*41860*/  IMAD R42, R42, 0x102, RZ ;  /* 0x000001022a2a7824 */ /* 0x000fcc00078e02ff */
[----:B------:R-:W2:Y:S08]  /*41870*/  LDC R37, c[0x0][0x278] ;  /* 0x00009e00ff257b82 */ /* 0x000eb00000000800 */
[----:B------:R-:W2:Y:S01]  /*41880*/  LDC R45, c[0x0][0x278] ;  /* 0x00009e00ff2d7b82 */ /* 0x000ea20000000800 */
[----:B----4-:R-:W-:-:S07]  /*41890*/  IADD3 R16, P4, R48, R2, RZ ;  /* 0x0000000230107210 */ /* 0x010fce0007f9e0ff */
[----:B------:R-:W4:Y:S01]  /*418a0*/  LDC R43, c[0x0][0x278] ;  /* 0x00009e00ff2b7b82 */ /* 0x000f220000000800 */
[----:B---3--:R-:W-:-:S07]  /*418b0*/  IMAD R49, R49, 0x104, RZ ;  /* 0x0000010431317824 */ /* 0x008fce00078e02ff */
[----:B------:R-:W3:Y:S01]  /*418c0*/  LDC R40, c[0x0][0x278] ;  /* 0x00009e00ff287b82 */ /* 0x000ee20000000800 */
[----:B------:R-:W-:-:S07]  /*418d0*/  IADD3 R12, P0, R42, R2, RZ ;  /* 0x000000022a0c7210 */ /* 0x000fce0007f1e0ff */
[----:B------:R-:W4:Y:S01]  /*418e0*/  LDC R48, c[0x0][0x278] ;  /* 0x00009e00ff307b82 */ /* 0x000f220000000800 */
[----:B------:R-:W-:Y:S01]  /*418f0*/  LEA R13, R54, R54, 0x7 ;  /* 0x00000036360d7211 */ /* 0x000fe200078e38ff */
[----:B0-----:R-:W-:Y:S01]  /*41900*/  IMAD R57, R57, 0x82, RZ ;  /* 0x0000008239397824 */ /* 0x001fe200078e02ff */
[----:B------:R-:W-:Y:S01]  /*41910*/  IADD3 R14, P3, R49, R2, RZ ;  /* 0x00000002310e7210 */ /* 0x000fe20007f7e0ff */
[----:B------:R-:W-:-:S04]  /*41920*/  IMAD R17, R55, 0x83, RZ ;  /* 0x0000008337117824 */ /* 0x000fc800078e02ff */
[----:B------:R-:W0:Y:S01]  /*41930*/  LDC R42, c[0x0][0x278] ;  /* 0x00009e00ff2a7b82 */ /* 0x000e220000000800 */
[-C--:B------:R-:W-:Y:S01]  /*41940*/  LEA.HI.X.SX32 R13, R13, R3.reuse, 0x1, P0 ;  /* 0x000000030d0d7211 */ /* 0x080fe200000f0eff */
[----:B-1----:R-:W-:Y:S01]  /*41950*/  IMAD R19, R19, 0x108, RZ ;  /* 0x0000010813137824 */ /* 0x002fe200078e02ff */
[----:B------:R-:W-:Y:S02]  /*41960*/  PRMT R60, R60, 0x7632, R60 ;  /* 0x000076323c3c7816 */ /* 0x000fe4000000003c */
[----:B------:R-:W-:-:S03]  /*41970*/  LEA.HI.X.SX32 R15, R57, R3, 0x1, P3 ;  /* 0x00000003390f7211 */ /* 0x000fc600018f0eff */
[----:B------:R-:W1:Y:S01]  /*41980*/  LDC R59, c[0x0][0x278] ;  /* 0x00009e00ff3b7b82 */ /* 0x000e620000000800 */
[----:B------:R-:W-:Y:S02]  /*41990*/  LEA.HI.X.SX32 R17, R17, R3, 0x1, P4 ;  /* 0x0000000311117211 */ /* 0x000fe400020f0eff */
[----:B------:R-:W-:Y:S01]  /*419a0*/  PRMT R18, R61, 0x7632, R18 ;  /* 0x000076323d127816 */ /* 0x000fe20000000012 */
[----:B------:R3:W-:Y:S01]  /*419b0*/  STG.E.U16 desc[UR60][R12.64], R60 ;  /* 0x0000003c0c007986 */ /* 0x0007e2000c10153c */
[----:B--2---:R-:W-:Y:S02]  /*419c0*/  IMAD R245, R245, 0x84, RZ ;  /* 0x00000084f5f57824 */ /* 0x004fe400078e02ff */
[----:B------:R-:W-:Y:S01]  /*419d0*/  IMAD R37, R37, 0x10a, RZ ;  /* 0x0000010a25257824 */ /* 0x000fe200078e02ff */
[----:B------:R2:W-:Y:S01]  /*419e0*/  STG.E.U16 desc[UR60][R14.64], R61 ;  /* 0x0000003d0e007986 */ /* 0x0005e2000c10153c */
[----:B------:R-:W0:Y:S03]  /*419f0*/  LDC R57, c[0x0][0x278] ;  /* 0x00009e00ff397b82 */ /* 0x000e260000000800 */
[----:B------:R2:W-:Y:S01]  /*41a00*/  STG.E.U16 desc[UR60][R16.64], R18 ;  /* 0x0000001210007986 */ /* 0x0005e2000c10153c */
[----:B---3--:R-:W-:Y:S01]  /*41a10*/  IADD3 R12, P3, R19, R2, RZ ;  /* 0x00000002130c7210 */ /* 0x008fe20007f7e0ff */
[----:B----4-:R-:W-:-:S03]  /*41a20*/  IMAD R19, R48, 0x87, RZ ;  /* 0x0000008730137824 */ /* 0x010fc600078e02ff */
[----:B------:R-:W3:Y:S01]  /*41a30*/  LDC R49, c[0x0][0x278] ;  /* 0x00009e00ff317b82 */ /* 0x000ee20000000800 */
[-C--:B------:R-:W-:Y:S01]  /*41a40*/  LEA.HI.X.SX32 R13, R245, R3.reuse, 0x1, P3 ;  /* 0x00000003f50d7211 */ /* 0x080fe200018f0eff */
[----:B--2---:R-:W-:Y:S02]  /*41a50*/  IMAD R15, R40, 0x85, RZ ;  /* 0x00000085280f7824 */ /* 0x004fe400078e02ff */
[----:B------:R-:W-:Y:S02]  /*41a60*/  IMAD R16, R45, 0x10c, RZ ;  /* 0x0000010c2d107824 */ /* 0x000fe400078e02ff */
[----:B------:R-:W-:Y:S01]  /*41a70*/  IMAD R18, R43, 0x10e, RZ ;  /* 0x0000010e2b127824 */ /* 0x000fe200078e02ff */
[-C--:B------:R-:W-:Y:S01]  /*41a80*/  IADD3 R14, P0, R37, R2.reuse, RZ ;  /* 0x00000002250e7210 */ /* 0x080fe20007f1e0ff */
[----:B------:R2:W-:Y:S01]  /*41a90*/  STG.E.U16 desc[UR60][R12.64], R62 ;  /* 0x0000003e0c007986 */ /* 0x0005e2000c10153c */
[-C--:B------:R-:W-:Y:S01]  /*41aa0*/  IADD3 R16, P3, R16, R2.reuse, RZ ;  /* 0x0000000210107210 */ /* 0x080fe20007f7e0ff */
[----:B-1----:R-:W-:Y:S01]  /*41ab0*/  IMAD R59, R59, 0x88, RZ ;  /* 0x000000883b3b7824 */ /* 0x002fe200078e02ff */
[----:B------:R-:W-:Y:S01]  /*41ac0*/  IADD3 R18, P4, R18, R2, RZ ;  /* 0x0000000212127210 */ /* 0x000fe20007f9e0ff */
[----:B------:R-:W1:Y:S01]  /*41ad0*/  LDC R56, c[0x0][0x278] ;  /* 0x00009e00ff387b82 */ /* 0x000e620000000800 */
[----:B------:R-:W-:-:S02]  /*41ae0*/  LEA.HI.X.SX32 R15, R15, R3, 0x1, P0 ;  /* 0x000000030f0f7211 */ /* 0x000fc400000f0eff */
[-C--:B------:R-:W-:Y:S01]  /*41af0*/  LEA.HI.X.SX32 R17, R247, R3.reuse, 0x1, P3 ;  /* 0x00000003f7117211 */ /* 0x080fe200018f0eff */
[----:B0-----:R-:W-:Y:S01]  /*41b00*/  IMAD R247, R42, 0x110, RZ ;  /* 0x000001102af77824 */ /* 0x001fe200078e02ff */
[----:B------:R-:W-:Y:S02]  /*41b10*/  LEA.HI.X.SX32 R19, R19, R3, 0x1, P4 ;  /* 0x0000000313137211 */ /* 0x000fe400020f0eff */
[----:B--2---:R-:W-:Y:S01]  /*41b20*/  PRMT R62, R62, 0x7632, R62 ;  /* 0x000076323e3e7816 */ /* 0x004fe2000000003e */
[----:B------:R-:W0:Y:S01]  /*41b30*/  LDC R54, c[0x0][0x278] ;  /* 0x00009e00ff367b82 */ /* 0x000e220000000800 */
[----:B------:R-:W-:-:S03]  /*41b40*/  PRMT R12, R63, 0x7632, R12 ;  /* 0x000076323f0c7816 */ /* 0x000fc6000000000c */
[----:B------:R-:W-:Y:S04]  /*41b50*/  STG.E.U16 desc[UR60][R14.64], R62 ;  /* 0x0000003e0e007986 */ /* 0x000fe8000c10153c */
[----:B------:R-:W-:Y:S01]  /*41b60*/  STG.E.U16 desc[UR60][R16.64], R63 ;  /* 0x0000003f10007986 */ /* 0x000fe2000c10153c */
[----:B------:R-:W2:Y:S03]  /*41b70*/  LDC R58, c[0x0][0x278] ;  /* 0x00009e00ff3a7b82 */ /* 0x000ea60000000800 */
[----:B------:R4:W-:Y:S01]  /*41b80*/  STG.E.U16 desc[UR60][R18.64], R12 ;  /* 0x0000000c12007986 */ /* 0x0009e2000c10153c */
[----:B------:R-:W-:-:S04]  /*41b90*/  IMAD R40, R57, 0x114, RZ ;  /* 0x0000011439287824 */ /* 0x000fc800078e02ff */
[----:B------:R-:W2:Y:S01]  /*41ba0*/  LDC R245, c[0x0][0x278] ;  /* 0x00009e00fff57b82 */ /* 0x000ea20000000800 */
[----:B----4-:R-:W-:Y:S01]  /*41bb0*/  IADD3 R12, P3, R247, R2, RZ ;  /* 0x00000002f70c7210 */ /* 0x010fe20007f7e0ff */
[----:B---3--:R-:W-:-:S06]  /*41bc0*/  IMAD R43, R49, 0x112, RZ ;  /* 0x00000112312b7824 */ /* 0x008fcc00078e02ff */
[----:B------:R-:W3:Y:S01]  /*41bd0*/  LDC R45, c[0x0][0x278] ;  /* 0x00009e00ff2d7b82 */ /* 0x000ee20000000800 */
[----:B------:R-:W-:-:S07]  /*41be0*/  LEA.HI.X.SX32 R13, R59, R3, 0x1, P3 ;  /* 0x000000033b0d7211 */ /* 0x000fce00018f0eff */
[----:B------:R-:W4:Y:S01]  /*41bf0*/  LDC R59, c[0x0][0x278] ;  /* 0x00009e00ff3b7b82 */ /* 0x000f220000000800 */
[-C--:B------:R-:W-:Y:S01]  /*41c00*/  IADD3 R16, P3, R40, R2.reuse, RZ ;  /* 0x0000000228107210 */ /* 0x080fe20007f7e0ff */
[----:B-1----:R-:W-:Y:S01]  /*41c10*/  IMAD R37, R56, 0x116, RZ ;  /* 0x0000011638257824 */ /* 0x002fe200078e02ff */
[-C--:B------:R-:W-:Y:S01]  /*41c20*/  IADD3 R14, P0, R43, R2.reuse, RZ ;  /* 0x000000022b0e7210 */ /* 0x080fe20007f1e0ff */
[----:B0-----:R-:W-:Y:S02]  /*41c30*/  IMAD R15, R54, 0x89, RZ ;  /* 0x00000089360f7824 */ /* 0x001fe400078e02ff */
[----:B--2---:R-:W-:Y:S02]  /*41c40*/  IMAD R19, R58, 0x8b, RZ ;  /* 0x0000008b3a137824 */ /* 0x004fe400078e02ff */
[----:B------:R-:W0:Y:S08]  /*41c50*/  LDC R55, c[0x0][0x278] ;  /* 0x00009e00ff377b82 */ /* 0x000e300000000800 */
[----:B------:R-:W1:Y:S01]  /*41c60*/  LDC R48, c[0x0][0x278] ;  /* 0x00009e00ff307b82 */ /* 0x000e620000000800 */
[----:B----4-:R-:W-:Y:S01]  /*41c70*/  IMAD R59, R59, 0x8a, RZ ;  /* 0x0000008a3b3b7824 */ /* 0x010fe200078e02ff */
[----:B------:R-:W-:Y:S01]  /*41c80*/  IADD3 R18, P4, R37, R2, RZ ;  /* 0x0000000225127210 */ /* 0x000fe20007f9e0ff */
[----:B------:R2:W-:Y:S01]  /*41c90*/  STG.E.U16 desc[UR60][R12.64], R64 ;  /* 0x000000400c007986 */ /* 0x0005e2000c10153c */
[-C--:B------:R-:W-:Y:S01]  /*41ca0*/  LEA.HI.X.SX32 R15, R15, R3.reuse, 0x1, P0 ;  /* 0x000000030f0f7211 */ /* 0x080fe200000f0eff */
[----:B------:R-:W-:Y:S01]  /*41cb0*/  IMAD R245, R245, 0x118, RZ ;  /* 0x00000118f5f57824 */ /* 0x000fe200078e02ff */
[----:B------:R-:W-:-:S02]  /*41cc0*/  LEA.HI.X.SX32 R17, R59, R3, 0x1, P3 ;  /* 0x000000033b117211 */ /* 0x000fc400018f0eff */
[----:B------:R-:W4:Y:S08]  /*41cd0*/  LDC R40, c[0x0][0x278] ;  /* 0x00009e00ff287b82 */ /* 0x000f300000000800 */
[----:B------:R-:W0:Y:S01]  /*41ce0*/  LDC R59, c[0x0][0x278] ;  /* 0x00009e00ff3b7b82 */ /* 0x000e220000000800 */
[----:B--2---:R-:W-:Y:S02]  /*41cf0*/  PRMT R64, R64, 0x7632, R64 ;  /* 0x0000763240407816 */ /* 0x004fe40000000040 */
[----:B------:R-:W-:-:S02]  /*41d00*/  LEA.HI.X.SX32 R19, R19, R3, 0x1, P4 ;  /* 0x0000000313137211 */ /* 0x000fc400020f0eff */
[----:B------:R-:W-:Y:S01]  /*41d10*/  PRMT R12, R65, 0x7632, R12 ;  /* 0x00007632410c7816 */ /* 0x000fe2000000000c */
[----:B------:R2:W-:Y:S01]  /*41d20*/  STG.E.U16 desc[UR60][R14.64], R64 ;  /* 0x000000400e007986 */ /* 0x0005e2000c10153c */
[----:B---3--:R-:W-:Y:S01]  /*41d30*/  IMAD R49, R45, 0x11a, RZ ;  /* 0x0000011a2d317824 */ /* 0x008fe200078e02ff */
[----:B------:R-:W3:Y:S02]  /*41d40*/  LDC R37, c[0x0][0x278] ;  /* 0x00009e00ff257b82 */ /* 0x000ee40000000800 */
[----:B------:R-:W-:Y:S04]  /*41d50*/  STG.E.U16 desc[UR60][R16.64], R65 ;  /* 0x0000004110007986 */ /* 0x000fe8000c10153c */
[----:B------:R1:W-:Y:S01]  /*41d60*/  STG.E.U16 desc[UR60][R18.64], R12 ;  /* 0x0000000c12007986 */ /* 0x0003e2000c10153c */
[----:B----4-:R-:W-:Y:S01]  /*41d70*/  IMAD R40, R40, 0x120, RZ ;  /* 0x0000012028287824 */ /* 0x010fe200078e02ff */
[----:B------:R-:W4:Y:S01]  /*41d80*/  LDC R42, c[0x0][0x278] ;  /* 0x00009e00ff2a7b82 */ /* 0x000f220000000800 */
[----:B0-----:R-:W-:Y:S01]  /*41d90*/  IMAD R59, R59, 0x8c, RZ ;  /* 0x0000008c3b3b7824 */ /* 0x001fe200078e02ff */
[-C--:B--2---:R-:W-:Y:S01]  /*41da0*/  IADD3 R14, P3, R49, R2.reuse, RZ ;  /* 0x00000002310e7210 */ /* 0x084fe20007f7e0ff */
[----:B------:R-:W-:Y:S01]  /*41db0*/  IMAD R15, R55, 0x8d, RZ ;  /* 0x0000008d370f7824 */ /* 0x000fe200078e02ff */
[----:B-1----:R-:W-:Y:S01]  /*41dc0*/  IADD3 R12, P0, R245, R2, RZ ;  /* 0x00000002f50c7210 */ /* 0x002fe20007f1e0ff */
[----:B------:R-:W-:Y:S01]  /*41dd0*/  IMAD R48, R48, 0x11c, RZ ;  /* 0x0000011c30307824 */ /* 0x000fe200078e02ff */
[----:B------:R-:W-:-:S02]  /*41de0*/  PRMT R18, R66, 0x7632, R18 ;  /* 0x0000763242127816 */ /* 0x000fc40000000012 */
[----:B------:R-:W0:Y:S01]  /*41df0*/  LDC R43, c[0x0][0x278] ;  /* 0x00009e00ff2b7b82 */ /* 0x000e220000000800 */
[----:B------:R-:W-:-:S07]  /*41e00*/  LEA.HI.X.SX32 R13, R59, R3, 0x1, P0 ;  /* 0x000000033b0d7211 */ /* 0x000fce00000f0eff */
[----:B------:R-:W1:Y:S01]  /*41e10*/  LDC R59, c[0x0][0x278] ;  /* 0x00009e00ff3b7b82 */ /* 0x000e620000000800 */
[----:B------:R-:W-:Y:S01]  /*41e20*/  LEA.HI.X.SX32 R15, R15, R3, 0x1, P3 ;  /* 0x000000030f0f7211 */ /* 0x000fe200018f0eff */
[----:B------:R-:W-:Y:S04]  /*41e30*/  STG.E.U16 desc[UR60][R12.64], R66 ;  /* 0x000000420c007986 */ /* 0x000fe8000c10153c */
[----:B------:R2:W-:Y:S02]  /*41e40*/  STG.E.U16 desc[UR60][R14.64], R18 ;  /* 0x000000120e007986 */ /* 0x0005e4000c10153c */
[----:B------:R-:W0:Y:S01]  /*41e50*/  LDC R45, c[0x0][0x278] ;  /* 0x00009e00ff2d7b82 */ /* 0x000e220000000800 */
[----:B------:R-:W-:-:S07]  /*41e60*/  IADD3 R16, P4, R48, R2, RZ ;  /* 0x0000000230107210 */ /* 0x000fce0007f9e0ff */
[----:B------:R-:W0:Y:S01]  /*41e70*/  LDC R48, c[0x0][0x278] ;  /* 0x00009e00ff307b82 */ /* 0x000e220000000800 */
[-C--:B--2---:R-:W-:Y:S01]  /*41e80*/  IADD3 R14, P0, R40, R2.reuse, RZ ;  /* 0x00000002280e7210 */ /* 0x084fe20007f1e0ff */
[----:B-1----:R-:W-:Y:S01]  /*41e90*/  IMAD R59, R59, 0x90, RZ ;  /* 0x000000903b3b7824 */ /* 0x002fe200078e02ff */
[-C--:B------:R-:W-:Y:S01]  /*41ea0*/  LEA.HI.X.SX32 R17, R252, R3.reuse, 0x1, P4 ;  /* 0x00000003fc117211 */ /* 0x080fe200020f0eff */
[----:B---3--:R-:W-:Y:S01]  /*41eb0*/  IMAD R37, R37, 0x11e, RZ ;  /* 0x0000011e25257824 */ /* 0x008fe200078e02ff */
[----:B------:R-:W-:Y:S01]  /*41ec0*/  PRMT R19, R67, 0x7632, R19 ;  /* 0x0000763243137816 */ /* 0x000fe20000000013 */
[----:B----4-:R-:W-:Y:S01]  /*41ed0*/  IMAD R13, R42, 0x8f, RZ ;  /* 0x0000008f2a0d7824 */ /* 0x010fe200078e02ff */
[----:B------:R-:W-:Y:S01]  /*41ee0*/  LEA.HI.X.SX32 R15, R59, R3, 0x1, P0 ;  /* 0x000000033b0f7211 */ /* 0x000fe200000f0eff */
[----:B------:R1:W-:Y:S01]  /*41ef0*/  STG.E.U16 desc[UR60][R16.64], R67 ;  /* 0x0000004310007986 */ /* 0x0003e2000c10153c */
[----:B------:R-:W2:Y:S01]  /*41f00*/  LDC R59, c[0x0][0x278] ;  /* 0x00009e00ff3b7b82 */ /* 0x000ea20000000800 */
[----:B------:R-:W-:Y:S01]  /*41f10*/  IADD3 R12, P3, R37, R2, RZ ;  /* 0x00000002250c7210 */ /* 0x000fe20007f7e0ff */
[----:B0-----:R-:W-:-:S03]  /*41f20*/  IMAD R18, R45, 0x124, RZ ;  /* 0x000001242d127824 */ /* 0x001fc600078e02ff */
[----:B------:R-:W-:-:S03]  /*41f30*/  LEA.HI.X.SX32 R13, R13, R3, 0x1, P3 ;  /* 0x000000030d0d7211 */ /* 0x000fc600018f0eff */
[----:B------:R-:W0:Y:S01]  /*41f40*/  LDC R252, c[0x0][0x278] ;  /* 0x00009e00fffc7b82 */ /* 0x000e220000000800 */
[----:B-1----:R-:W-:Y:S02]  /*41f50*/  IMAD R16, R43, 0x122, RZ ;  /* 0x000001222b107824 */ /* 0x002fe400078e02ff */
[----:B------:R-:W-:Y:S01]  /*41f60*/  IMAD R17, R48, 0x91, RZ ;  /* 0x0000009130117824 */ /* 0x000fe200078e02ff */
[-C--:B------:R-:W-:Y:S02]  /*41f70*/  IADD3 R18, P4, R18, R2.reuse, RZ ;  /* 0x0000000212127210 */ /* 0x080fe40007f9e0ff */
[----:B------:R-:W-:Y:S01]  /*41f80*/  IADD3 R16, P3, R16, R2, RZ ;  /* 0x0000000210107210 */ /* 0x000fe20007f7e0ff */
[----:B------:R1:W-:Y:S01]  /*41f90*/  STG.E.U16 desc[UR60][R12.64], R19 ;  /* 0x000000130c007986 */ /* 0x0003e2000c10153c */
[----:B------:R-:W3:Y:S02]  /*41fa0*/  LDC R55, c[0x0][0x278] ;  /* 0x00009e00ff377b82 */ /* 0x000ee40000000800 */
[----:B------:R-:W-:Y:S01]  /*41fb0*/  LEA.HI.X.SX32 R17, R17, R3, 0x1, P3 ;  /* 0x0000000311117211 */ /* 0x000fe200018f0eff */
[----:B--2---:R-:W-:-:S05]  /*41fc0*/  IMAD R59, R59, 0x92, RZ ;  /* 0x000000923b3b7824 */ /* 0x004fca00078e02ff */
[----:B------:R-:W2:Y:S01]  /*41fd0*/  LDC R54, c[0x0][0x278] ;  /* 0x00009e00ff367b82 */ /* 0x000ea20000000800 */
[----:B-1----:R-:W-:Y:S02]  /*41fe0*/  PRMT R12, R68, 0x7632, R12 ;  /* 0x00007632440c7816 */ /* 0x002fe4000000000c */
[----:B------:R-:W-:Y:S01]  /*41ff0*/  LEA.HI.X.SX32 R19, R59, R3, 0x1, P4 ;  /* 0x000000033b137211 */ /* 0x000fe200020f0eff */
[----:B------:R-:W-:Y:S04]  /*42000*/  STG.E.U16 desc[UR60][R14.64], R68 ;  /* 0x000000440e007986 */ /* 0x000fe8000c10153c */
[----:B------:R-:W1:Y:S01]  /*42010*/  LDC R59, c[0x0][0x278] ;  /* 0x00009e00ff3b7b82 */ /* 0x000e620000000800 */
[----:B------:R-:W-:Y:S04]  /*42020*/  STG.E.U16 desc[UR60][R16.64], R12 ;  /* 0x0000000c10007986 */ /* 0x000fe8000c10153c */
[----:B------:R4:W-:Y:S01]  /*42030*/  STG.E.U16 desc[UR60][R18.64], R69 ;  /* 0x0000004512007986 */ /* 0x0009e2000c10153c */
[----:B0-----:R-:W-:-:S02]  /*42040*/  IMAD R252, R252, 0x126, RZ ;  /* 0x00000126fcfc7824 */ /* 0x001fc400078e02ff */
[----:B------:R-:W0:Y:S01]  /*42050*/  LDC R49, c[0x0][0x278] ;  /* 0x00009e00ff317b82 */ /* 0x000e220000000800 */
[----:B---3--:R-:W-:-:S07]  /*42060*/  IMAD R13, R55, 0x93, RZ ;  /* 0x00000093370d7824 */ /* 0x008fce00078e02ff */
[----:B------:R-:W3:Y:S08]  /*42070*/  LDC R56, c[0x0][0x278] ;  /* 0x00009e00ff387b82 */ /* 0x000ef00000000800 */
[----:B----4-:R-:W4:Y:S01]  /*42080*/  LDC R19, c[0x0][0x278] ;  /* 0x00009e00ff137b82 */ /* 0x010f220000000800 */
[----:B--2---:R-:W-:Y:S01]  /*42090*/  IMAD R48, R54, 0x128, RZ ;  /* 0x0000012836307824 */ /* 0x004fe200078e02ff */
[----:B------:R-:W-:-:S02]  /*420a0*/  IADD3 R12, P0, R252, R2, RZ ;  /* 0x00000002fc0c7210 */ /* 0x000fc40007f1e0ff */
[----:B------:R-:W-:Y:S02]  /*420b0*/  PRMT R69, R69, 0x7632, R69 ;  /* 0x0000763245457816 */ /* 0x000fe40000000045 */
[-C--:B------:R-:W-:Y:S02]  /*420c0*/  LEA.HI.X.SX32 R13, R13, R3.reuse, 0x1, P0 ;  /* 0x000000030d0d7211 */ /* 0x080fe400000f0eff */
[----:B------:R-:W-:Y:S01]  /*420d0*/  IADD3 R14, P3, R48, R2, RZ ;  /* 0x00000002300e7210 */ /* 0x000fe20007f7e0ff */
[----:B-1----:R-:W-:Y:S01]  /*420e0*/  IMAD R59, R59, 0x96, RZ ;  /* 0x000000963b3b7824 */ /* 0x002fe200078e02ff */
[----:B------:R-:W1:Y:S01]  /*420f0*/  LDC R42, c[0x0][0x278] ;  /* 0x00009e00ff2a7b82 */ /* 0x000e620000000800 */
[----:B------:R2:W-:Y:S01]  /*42100*/  STG.E.U16 desc[UR60][R12.64], R69 ;  /* 0x000000450c007986 */ /* 0x0005e2000c10153c */
[----:B------:R-:W-:Y:S01]  /*42110*/  LEA.HI.X.SX32 R15, R244, R3, 0x1, P3 ;  /* 0x00000003f40f7211 */ /* 0x000fe200018f0eff */
[----:B0-----:R-:W-:Y:S01]  /*42120*/  IMAD R45, R49, 0x12a, RZ ;  /* 0x0000012a312d7824 */ /* 0x001fe200078e02ff */
[----:B------:R-:W-:-:S04]  /*42130*/  PRMT R18, R70, 0x7632, R18 ;  /* 0x0000763246127816 */ /* 0x000fc80000000012 */
[----:B------:R-:W0:Y:S01]  /*42140*/  LDC R37, c[0x0][0x278] ;  /* 0x00009e00ff257b82 */ /* 0x000e220000000800 */
[----:B----4-:R-:W-:Y:S02]  /*42150*/  IMAD R19, R19, 0x12c, RZ ;  /* 0x0000012c13137824 */ /* 0x010fe400078e02ff */
[----:B---3--:R-:W-:Y:S01]  /*42160*/  IMAD R17, R56, 0x95, RZ ;  /* 0x0000009538117824 */ /* 0x008fe200078e02ff */
[----:B------:R-:W-:-:S04]  /*42170*/  IADD3 R16, P4, R45, R2, RZ ;  /* 0x000000022d107210 */ /* 0x000fc80007f9e0ff */
[----:B------:R-:W3:Y:S01]  /*42180*/  LDC R43, c[0x0][0x278] ;  /* 0x00009e00ff2b7b82 */ /* 0x000ee20000000800 */
[----:B--2---:R-:W-:-:S04]  /*42190*/  IADD3 R12, P3, R19, R2, RZ ;  /* 0x00000002130c7210 */ /* 0x004fc80007f7e0ff */
[----:B------:R-:W-:-:S03]  /*421a0*/  LEA.HI.X.SX32 R13, R59, R3, 0x1, P3 ;  /* 0x000000033b0d7211 */ /* 0x000fc600018f0eff */
[----:B------:R-:W2:Y:S01]  /*421b0*/  LDC R59, c[0x0][0x278] ;  /* 0x00009e00ff3b7b82 */ /* 0x000ea20000000800 */
[----:B------:R-:W-:Y:S01]  /*421c0*/  LEA.HI.X.SX32 R17, R17, R3, 0x1, P4 ;  /* 0x0000000311117211 */ /* 0x000fe200020f0eff */
[----:B------:R-:W-:Y:S04]  /*421d0*/  STG.E.U16 desc[UR60][R14.64], R70 ;  /* 0x000000460e007986 */ /* 0x000fe8000c10153c */
[----:B------:R1:W-:Y:S02]  /*421e0*/  STG.E.U16 desc[UR60][R16.64], R18 ;  /* 0x0000001210007986 */ /* 0x0003e4000c10153c */
[----:B------:R-:W4:Y:S08]  /*421f0*/  LDC R40, c[0x0][0x278] ;  /* 0x00009e00ff287b82 */ /* 0x000f300000000800 */
[----:B------:R-:W4:Y:S01]  /*42200*/  LDC R48, c[0x0][0x278] ;  /* 0x00009e00ff307b82 */ /* 0x000f220000000800 */
[----:B-1----:R-:W-:-:S05]  /*42210*/  IMAD R16, R42, 0x130, RZ ;  /* 0x000001302a107824 */ /* 0x002fca00078e02ff */
[----:B------:R-:W-:Y:S01]  /*42220*/  IADD3 R16, P3, R16, R2, RZ ;  /* 0x0000000210107210 */ /* 0x000fe20007f7e0ff */
[----:B--2---:R-:W-:Y:S01]  /*42230*/  IMAD R59, R59, 0x98, RZ ;  /* 0x000000983b3b7824 */ /* 0x004fe200078e02ff */
[----:B------:R-:W1:Y:S04]  /*42240*/  LDC R244, c[0x0][0x278] ;  /* 0x00009e00fff47b82 */ /* 0x000e680000000800 */
[----:B------:R-:W-:-:S04]  /*42250*/  LEA.HI.X.SX32 R17, R59, R3, 0x1, P3 ;  /* 0x000000033b117211 */ /* 0x000fc800018f0eff */
[----:B------:R-:W2:Y:S01]  /*42260*/  LDC R59, c[0x0][0x278] ;  /* 0x00009e00ff3b7b82 */ /* 0x000ea20000000800 */
[----:B0-----:R-:W-:Y:S02]  /*42270*/  IMAD R49, R37, 0x12e, RZ ;  /* 0x0000012e25317824 */ /* 0x001fe400078e02ff */
[----:B---3--:R-:W-:Y:S02]  /*42280*/  IMAD R18, R43, 0x132, RZ ;  /* 0x000001322b127824 */ /* 0x008fe400078e02ff */
[----:B----4-:R-:W-:Y:S01]  /*42290*/  IMAD R15, R40, 0x97, RZ ;  /* 0x00000097280f7824 */ /* 0x010fe200078e02ff */
[-C--:B------:R-:W-:Y:S01]  /*422a0*/  IADD3 R14, P0, R49, R2.reuse, RZ ;  /* 0x00000002310e7210 */ /* 0x080fe20007f1e0ff */
[----:B------:R-:W-:Y:S01]  /*422b0*/  IMAD R19, R48, 0x99, RZ ;  /* 0x0000009930137824 */ /* 0x000fe200078e02ff */
[----:B------:R-:W-:Y:S01]  /*422c0*/  IADD3 R18, P4, R18, R2, RZ ;  /* 0x0000000212127210 */ /* 0x000fe20007f9e0ff */
[----:B------:R0:W-:Y:S01]  /*422d0*/  STG.E.U16 desc[UR60][R12.64], R71 ;  /* 0x000000470c007986 */ /* 0x0001e2000c10153c */
[----:B------:R-:W-:Y:S01]  /*422e0*/  LEA.HI.X.SX32 R15, R15, R3, 0x1, P0 ;  /* 0x000000030f0f7211 */ /* 0x000fe200000f0eff */
[----:B------:R-:W3:Y:S01]  /*422f0*/  LDC R56, c[0x0][0x278] ;  /* 0x00009e00ff387b82 */ /* 0x000ee20000000800 */
[----:B------:R-:W-:-:S02]  /*42300*/  PRMT R37, R71, 0x7632, R37 ;  /* 0x0000763247257816 */ /* 0x000fc40000000025 */
[----:B------:R-:W-:Y:S01]  /*42310*/  LEA.HI.X.SX32 R19, R19, R3, 0x1, P4 ;  /* 0x0000000313137211 */ /* 0x000fe200020f0eff */
[----:B-1----:R-:W-:Y:S02]  /*42320*/  IMAD R244, R244, 0x134, RZ ;  /* 0x00000134f4f47824 */ /* 0x002fe400078e02ff */
[----:B------:R-:W-:Y:S02]  /*42330*/  STG.E.U16 desc[UR60][R14.64], R37 ;  /* 0x000000250e007986 */ /* 0x000fe4000c10153c */
[----:B------:R-:W1:Y:S01]  /*42340*/  LDC R45, c[0x0][0x278] ;  /* 0x00009e00ff2d7b82 */ /* 0x000e620000000800 */
[----:B0-----:R-:W-:Y:S01]  /*42350*/  PRMT R12, R72, 0x7632, R12 ;  /* 0x00007632480c7816 */ /* 0x001fe2000000000c */
[----:B------:R-:W-:Y:S01]  /*42360*/  STG.E.U16 desc[UR60][R16.64], R72 ;  /* 0x0000004810007986 */ /* 0x000fe2000c10153c */
[----:B--2---:R-:W-:-:S03]  /*42370*/  IMAD R59, R59, 0x9a, RZ ;  /* 0x0000009a3b3b7824 */ /* 0x004fc600078e02ff */
[----:B------:R0:W-:Y:S02]  /*42380*/  STG.E.U16 desc[UR60][R18.64], R12 ;  /* 0x0000000c12007986 */ /* 0x0001e4000c10153c */
[----:B------:R-:W2:Y:S08]  /*42390*/  LDC R57, c[0x0][0x278] ;  /* 0x00009e00ff397b82 */ /* 0x000eb00000000800 */
[----:B------:R-:W4:Y:S01]  /*423a0*/  LDC R55, c[0x0][0x278] ;  /* 0x00009e00ff377b82 */ /* 0x000f220000000800 */
[----:B0-----:R-:W-:-:S04]  /*423b0*/  IADD3 R12, P3, R244, R2, RZ ;  /* 0x00000002f40c7210 */ /* 0x001fc80007f7e0ff */
[----:B------:R-:W-:-:S03]  /*423c0*/  LEA.HI.X.SX32 R13, R59, R3, 0x1, P3 ;  /* 0x000000033b0d7211 */ /* 0x000fc600018f0eff */
[----:B------:R-:W0:Y:S08]  /*423d0*/  LDC R43, c[0x0][0x278] ;  /* 0x00009e00ff2b7b82 */ /* 0x000e300000000800 */
[----:B------:R-:W2:Y:S01]  /*423e0*/  LDC R59, c[0x0][0x278] ;  /* 0x00009e00ff3b7b82 */ /* 0x000ea20000000800 */
[----:B---3--:R-:W-:-:S05]  /*423f0*/  IMAD R56, R56, 0x138, RZ ;  /* 0x0000013838387824 */ /* 0x008fca00078e02ff */
[----:B------:R-:W-:Y:S02]  /*42400*/  IADD3 R16, P3, R56, R2, RZ ;  /* 0x0000000238107210 */ /* 0x000fe40007f7e0ff */
[----:B------:R-:W3:Y:S01]  /*42410*/  LDC R37, c[0x0][0x278] ;  /* 0x00009e00ff257b82 */ /* 0x000ee20000000800 */
[----:B-1----:R-:W-:-:S07]  /*42420*/  IMAD R45, R45, 0x136, RZ ;  /* 0x000001362d2d7824 */ /* 0x002fce00078e02ff */
[----:B------:R-:W1:Y:S01]  /*42430*/  LDC R54, c[0x0][0x278] ;  /* 0x00009e00ff367b82 */ /* 0x000e620000000800 */
[----:B--2---:R-:W-:-:S07]  /*42440*/  IMAD R59, R59, 0x9c, RZ ;  /* 0x0000009c3b3b7824 */ /* 0x004fce00078e02ff */
[----:B------:R-:W2:Y:S01]  /*42450*/  LDC R40, c[0x0][0x278] ;  /* 0x00009e00ff287b82 */ /* 0x000ea20000000800 */
[----:B------:R-:W-:-:S07]  /*42460*/  LEA.HI.X.SX32 R17, R59, R3, 0x1, P3 ;  /* 0x000000033b117211 */ /* 0x000fce00018f0eff */
[----:B------:R-:W1:Y:S01]  /*42470*/  LDC R59, c[0x0][0x278] ;  /* 0x00009e00ff3b7b82 */ /* 0x000e620000000800 */
[----:B------:R-:W-:Y:S01]  /*42480*/  IMAD R48, R57, 0x13a, RZ ;  /* 0x0000013a39307824 */ /* 0x000fe200078e02ff */
[-C--:B------:R-:W-:Y:S01]  /*42490*/  IADD3 R14, P0, R45, R2.reuse, RZ ;  /* 0x000000022d0e7210 */ /* 0x080fe20007f1e0ff */
[----:B----4-:R-:W-:Y:S02]  /*424a0*/  IMAD R15, R55, 0x9b, RZ ;  /* 0x0000009b370f7824 */ /* 0x010fe400078e02ff */
[----:B0-----:R-:W-:Y:S01]  /*424b0*/  IMAD R19, R43, 0x9d, RZ ;  /* 0x0000009d2b137824 */ /* 0x001fe200078e02ff */
[----:B------:R-:W-:Y:S01]  /*424c0*/  IADD3 R18, P4, R48, R2, RZ ;  /* 0x0000000230127210 */ /* 0x000fe20007f9e0ff */
[----:B------:R0:W-:Y:S01]  /*424d0*/  STG.E.U16 desc[UR60][R12.64], R73 ;  /* 0x000000490c007986 */ /* 0x0001e2000c10153c */
[-C--:B------:R-:W-:Y:S01]  /*424e0*/  LEA.HI.X.SX32 R15, R15, R3.reuse, 0x1, P0 ;  /* 0x000000030f0f7211 */ /* 0x080fe200000f0eff */
[----:B------:R-:W4:Y:S01]  /*424f0*/  LDC R49, c[0x0][0x278] ;  /* 0x00009e00ff317b82 */ /* 0x000f220000000800 */
[----:B------:R-:W-:-:S07]  /*42500*/  LEA.HI.X.SX32 R19, R19, R3, 0x1, P4 ;  /* 0x0000000313137211 */ /* 0x000fce00020f0eff */
[----:B------:R-:W4:Y:S01]  /*42510*/  LDC R42, c[0x0][0x278] ;  /* 0x00009e00ff2a7b82 */ /* 0x000f220000000800 */
[----:B0-----:R-:W-:Y:S01]  /*42520*/  PRMT R73, R73, 0x7632, R73 ;  /* 0x0000763249497816 */ /* 0x001fe20000000049 */
[----:B---3--:R-:W-:Y:S01]  /*42530*/  IMAD R13, R37, 0x13c, RZ ;  /* 0x0000013c250d7824 */ /* 0x008fe200078e02ff */
[----:B------:R-:W-:-:S03]  /*42540*/  PRMT R12, R74, 0x7632, R12 ;  /* 0x000076324a0c7816 */ /* 0x000fc6000000000c */
[----:B------:R4:W-:Y:S01]  /*42550*/  STG.E.U16 desc[UR60][R14.64], R73 ;  /* 0x000000490e007986 */ /* 0x0009e2000c10153c */
[----:B-1----:R-:W-:Y:S01]  /*42560*/  IMAD R59, R59, 0x9e, RZ ;  /* 0x0000009e3b3b7824 */ /* 0x002fe200078e02ff */
[----:B------:R-:W0:Y:S02]  /*42570*/  LDC R58, c[0x0][0x278] ;  /* 0x00009e00ff3a7b82 */ /* 0x000e240000000800 */
[----:B------:R-:W-:Y:S04]  /*42580*/  STG.E.U16 desc[UR60][R16.64], R74 ;  /* 0x0000004a10007986 */ /* 0x000fe8000c10153c */
[----:B------:R1:W-:Y:S02]  /*42590*/  STG.E.U16 desc[UR60][R18.64], R12 ;  /* 0x0000000c12007986 */ /* 0x0003e4000c10153c */
[----:B------:R-:W3:Y:S01]  /*425a0*/  LDC R43, c[0x0][0x278] ;  /* 0x00009e00ff2b7b82 */ /* 0x000ee20000000800 */
[----:B--2---:R-:W-:Y:S01]  /*425b0*/  IMAD R40, R40, 0x13e, RZ ;  /* 0x0000013e28287824 */ /* 0x004fe200078e02ff */
[----:B------:R-:W-:Y:S01]  /*425c0*/  PRMT R37, R75, 0x7632, R37 ;  /* 0x000076324b257816 */ /* 0x000fe20000000025 */
[----:B----4-:R-:W-:-:S05]  /*425d0*/  IMAD R15, R42, 0x9f, RZ ;  /* 0x0000009f2a0f7824 */ /* 0x010fca00078e02ff */
[----:B------:R-:W2:Y:S01]  /*425e0*/  LDC R48, c[0x0][0x278] ;  /* 0x00009e00ff307b82 */ /* 0x000ea20000000800 */
[----:B-1----:R-:W-:-:S04]  /*425f0*/  IADD3 R12, P3, R13, R2, RZ ;  /* 0x000000020d0c7210 */ /* 0x002fc80007f7e0ff */
[----:B------:R-:W-:-:S03]  /*42600*/  LEA.HI.X.SX32 R13, R59, R3, 0x1, P3 ;  /* 0x000000033b0d7211 */ /* 0x000fc600018f0eff */
[----:B------:R-:W1:Y:S01]  /*42610*/  LDC R59, c[0x0][0x278] ;  /* 0x00009e00ff3b7b82 */ /* 0x000e620000000800 */
[----:B------:R-:W-:-:S05]  /*42620*/  IMAD R16, R54, 0x140, RZ ;  /* 0x0000014036107824 */ /* 0x000fca00078e02ff */
[-C--:B------:R-:W-:Y:S01]  /*42630*/  IADD3 R16, P3, R16, R2.reuse, RZ ;  /* 0x0000000210107210 */ /* 0x080fe20007f7e0ff */
[----:B------:R-:W-:Y:S01]  /*42640*/  IMAD R18, R49, 0x142, RZ ;  /* 0x0000014231127824 */ /* 0x000fe200078e02ff */
[-C--:B------:R-:W-:Y:S01]  /*42650*/  IADD3 R14, P0, R40, R2.reuse, RZ ;  /* 0x00000002280e7210 */ /* 0x080fe20007f1e0ff */
[----:B0-----:R-:W-:Y:S01]  /*42660*/  IMAD R19, R58, 0xa1, RZ ;  /* 0x000000a13a137824 */ /* 0x001fe200078e02ff */
[----:B------:R3:W-:Y:S01]  /*42670*/  STG.E.U16 desc[UR60][R12.64], R75 ;  /* 0x0000004b0c007986 */ /* 0x0007e2000c10153c */
[----:B------:R-:W0:Y:S08]  /*42680*/  LDC R45, c[0x0][0x278] ;  /* 0x00009e00ff2d7b82 */ /* 0x000e300000000800 */
[----:B------:R-:W4:Y:S01]  /*42690*/  LDC R55, c[0x0][0x278] ;  /* 0x00009e00ff377b82 */ /* 0x000f220000000800 */
[----:B-1----:R-:W-:Y:S01]  /*426a0*/  IMAD R59, R59, 0xa0, RZ ;  /* 0x000000a03b3b7824 */ /* 0x002fe200078e02ff */
[----:B------:R-:W-:-:S02]  /*426b0*/  IADD3 R18, P4, R18, R2, RZ ;  /* 0x0000000212127210 */ /* 0x000fc40007f9e0ff */
[-C--:B------:R-:W-:Y:S01]  /*426c0*/  LEA.HI.X.SX32 R15, R15, R3.reuse, 0x1, P0 ;  /* 0x000000030f0f7211 */ /* 0x080fe200000f0eff */
[----:B--2---:R-:W-:Y:S01]  /*426d0*/  IMAD R48, R48, 0x148, RZ ;  /* 0x0000014830307824 */ /* 0x004fe200078e02ff */
[-C--:B------:R-:W-:Y:S02]  /*426e0*/  LEA.HI.X.SX32 R17, R59, R3.reuse, 0x1, P3 ;  /* 0x000000033b117211 */ /* 0x080fe400018f0eff */
[----:B------:R-:W1:Y:S08]  /*426f0*/  LDC R40, c[0x0][0x278] ;  /* 0x00009e00ff287b82 */ /* 0x000e700000000800 */
[----:B------:R-:W2:Y:S01]  /*42700*/  LDC R59, c[0x0][0x278] ;  /* 0x00009e00ff3b7b82 */ /* 0x000ea20000000800 */
[----:B------:R-:W-:Y:S01]  /*42710*/  LEA.HI.X.SX32 R19, R19, R3, 0x1, P4 ;  /* 0x0000000313137211 */ /* 0x000fe200020f0eff */
[----:B---3--:R-:W-:Y:S01]  /*42720*/  IMAD R13, R43, 0x144, RZ ;  /* 0x000001442b0d7824 */ /* 0x008fe200078e02ff */
[----:B------:R-:W-:Y:S01]  /*42730*/  PRMT R12, R76, 0x7632, R12 ;  /* 0x000076324c0c7816 */ /* 0x000fe2000000000c */
[----:B------:R3:W-:Y:S04]  /*42740*/  STG.E.U16 desc[UR60][R14.64], R37 ;  /* 0x000000250e007986 */ /* 0x0007e8000c10153c */
[----:B------:R-:W-:Y:S01]  /*42750*/  STG.E.U16 desc[UR60][R16.64], R76 ;  /* 0x0000004c10007986 */ /* 0x000fe2000c10153c */
[----:B0-----:R-:W-:Y:S01]  /*42760*/  IMAD R45, R45, 0x146, RZ ;  /* 0x000001462d2d7824 */ /* 0x001fe200078e02ff */
[----:B------:R-:W0:Y:S02]  /*42770*/  LDC R43, c[0x0][0x278] ;  /* 0x00009e00ff2b7b82 */ /* 0x000e240000000800 */
[----:B------:R4:W-:Y:S06]  /*42780*/  STG.E.U16 desc[UR60][R18.64], R12 ;  /* 0x0000000c12007986 */ /* 0x0009ec000c10153c */
[----:B---3--:R-:W3:Y:S01]  /*42790*/  LDC R37, c[0x0][0x278] ;  /* 0x00009e00ff257b82 */ /* 0x008ee20000000800 */
[----:B--2---:R-:W-:Y:S01]  /*427a0*/  IMAD R59, R59, 0xa2, RZ ;  /* 0x000000a23b3b7824 */ /* 0x004fe200078e02ff */
[-C--:B----4-:R-:W-:Y:S01]  /*427b0*/  IADD3 R12, P0, R13, R2.reuse, RZ ;  /* 0x000000020d0c7210 */ /* 0x090fe20007f1e0ff */
[----:B------:R-:W-:Y:S01]  /*427c0*/  IMAD R15, R55, 0xa3, RZ ;  /* 0x000000a3370f7824 */ /* 0x000fe200078e02ff */
[----:B------:R-:W-:-:S04]  /*427d0*/  IADD3 R16, P4, R48, R2, RZ ;  /* 0x0000000230107210 */ /* 0x000fc80007f9e0ff */
[----:B------:R-:W2:Y:S01]  /*427e0*/  LDC R19, c[0x0][0x278] ;  /* 0x00009e00ff137b82 */ /* 0x000ea20000000800 */
[----:B------:R-:W-:-:S07]  /*427f0*/  LEA.HI.X.SX32 R13, R59, R3, 0x1, P0 ;  /* 0x000000033b0d7211 */ /* 0x000fce00000f0eff */
[----:B------:R-:W4:Y:S01]  /*42800*/  LDC R59, c[0x0][0x278] ;  /* 0x00009e00ff3b7b82 */ /* 0x000f220000000800 */
[----:B------:R-:W-:Y:S02]  /*42810*/  IADD3 R14, P3, R45, R2, RZ ;  /* 0x000000022d0e7210 */ /* 0x000fe40007f7e0ff */
[----:B------:R-:W-:Y:S01]  /*42820*/  PRMT R18, R77, 0x7632, R18 ;  /* 0x000076324d127816 */ /* 0x000fe20000000012 */
[----:B---3--:R-:W-:-:S04]  /*42830*/  IMAD R37, R37, 0x14c, RZ ;  /* 0x0000014c25257824 */ /* 0x008fc800078e02ff */
[----:B------:R-:W3:Y:S08]  /*42840*/  LDC R42, c[0x0][0x278] ;  /* 0x00009e00ff2a7b82 */ /* 0x000ef00000000800 */
[----:B------:R-:W3:Y:S01]  /*42850*/  LDC R48, c[0x0][0x278] ;  /* 0x00009e00ff307b82 */ /* 0x000ee20000000800 */
[----:B----4-:R-:W-:Y:S01]  /*42860*/  IMAD R59, R59, 0xa4, RZ ;  /* 0x000000a43b3b7824 */ /* 0x010fe200078e02ff */
[----:B------:R-:W-:Y:S01]  /*42870*/  STG.E.U16 desc[UR60][R12.64], R77 ;  /* 0x0000004d0c007986 */ /* 0x000fe2000c10153c */
[----:B--2---:R-:W-:-:S05]  /*42880*/  IMAD R19, R19, 0x14a, RZ ;  /* 0x0000014a13137824 */ /* 0x004fca00078e02ff */
[----:B------:R-:W2:Y:S01]  /*42890*/  LDC R54, c[0x0][0x278] ;  /* 0x00009e00ff367b82 */ /* 0x000ea20000000800 */
[----:B------:R-:W-:-:S07]  /*428a0*/  LEA.HI.X.SX32 R17, R59, R3, 0x1, P4 ;  /* 0x000000033b117211 */ /* 0x000fce00020f0eff */
[----:B------:R-:W4:Y:S01]  /*428b0*/  LDC R59, c[0x0][0x278] ;  /* 0x00009e00ff3b7b82 */ /* 0x000f220000000800 */
[----:B------:R-:W-:-:S05]  /*428c0*/  LEA.HI.X.SX32 R15, R15, R3, 0x1, P3 ;  /* 0x000000030f0f7211 */ /* 0x000fca00018f0eff */
[----:B------:R1:W-:Y:S02]  /*428d0*/  STG.E.U16 desc[UR60][R14.64], R18 ;  /* 0x000000120e007986 */ /* 0x0003e4000c10153c */
[----:B------:R-:W3:Y:S08]  /*428e0*/  LDC R45, c[0x0][0x278] ;  /* 0x00009e00ff2d7b82 */ /* 0x000ef00000000800 */
[----:B------:R-:W2:Y:S01]  /*428f0*/  LDC R55, c[0x0][0x278] ;  /* 0x00009e00ff377b82 */ /* 0x000ea20000000800 */
[----:B-1----:R-:W-:Y:S01]  /*42900*/  IADD3 R14, P0, R37, R2, RZ ;  /* 0x00000002250e7210 */ /* 0x002fe20007f1e0ff */
[----:B----4-:R-:W-:-:S06]  /*42910*/  IMAD R59, R59, 0xa6, RZ ;  /* 0x000000a63b3b7824 */ /* 0x010fcc00078e02ff */
[----:B------:R-:W1:Y:S01]  /*42920*/  LDC R49, c[0x0][0x278] ;  /* 0x00009e00ff317b82 */ /* 0x000e620000000800 */
[----:B------:R-:W-:-:S07]  /*42930*/  LEA.HI.X.SX32 R15, R59, R3, 0x1, P0 ;  /* 0x000000033b0f7211 */ /* 0x000fce00000f0eff */
[----:B------:R-:W4:Y:S01]  /*42940*/  LDC R59, c[0x0][0x278] ;  /* 0x00009e00ff3b7b82 */ /* 0x000f220000000800 */
[----:B0-----:R-:W-:Y:S01]  /*42950*/  IMAD R18, R43, 0x150, RZ ;  /* 0x000001502b127824 */ /* 0x001fe200078e02ff */
[----:B------:R-:W-:-:S04]  /*42960*/  IADD3 R12, P3, R19, R2, RZ ;  /* 0x00000002130c7210 */ /* 0x000fc80007f7e0ff */
[----:B------:R-:W-:Y:S01]  /*42970*/  IADD3 R18, P4, R18, R2, RZ ;  /* 0x0000000212127210 */ /* 0x000fe20007f9e0ff */
[----:B------:R-:W-:Y:S01]  /*42980*/  IMAD R13, R40, 0xa5, RZ ;  /* 0x000000a5280d7824 */ /* 0x000fe200078e02ff */
[----:B------:R0:W-:Y:S01]  /*42990*/  STG.E.U16 desc[UR60][R16.64], R78 ;  /* 0x0000004e10007986 */ /* 0x0001e2000c10153c */
[----:B---3--:R-:W-:Y:S01]  /*429a0*/  IMAD R57, R45, 0x152, RZ ;  /* 0x000001522d397824 */ /* 0x008fe200078e02ff */
[----:B------:R-:W3:Y:S08]  /*429b0*/  LDC R56, c[0x0][0x278] ;  /* 0x00009e00ff387b82 */ /* 0x000ef00000000800 */
[----:B------:R-:W3:Y:S01]  /*429c0*/  LDC R37, c[0x0][0x278] ;  /* 0x00009e00ff257b82 */ /* 0x000ee20000000800 */
[----:B----4-:R-:W-:-:S02]  /*429d0*/  IMAD R59, R59, 0xa8, RZ ;  /* 0x000000a83b3b7824 */ /* 0x010fc400078e02ff */
[----:B0-----:R-:W-:Y:S01]  /*429e0*/  IMAD R16, R42, 0x14e, RZ ;  /* 0x0000014e2a107824 */ /* 0x001fe200078e02ff */
[----:B------:R-:W-:Y:S01]  /*429f0*/  PRMT R78, R78, 0x7632, R78 ;  /* 0x000076324e4e7816 */ /* 0x000fe2000000004e */
[----:B------:R-:W-:Y:S01]  /*42a00*/  IMAD R17, R48, 0xa7, RZ ;  /* 0x000000a730117824 */ /* 0x000fe200078e02ff */
[-C--:B------:R-:W-:Y:S02]  /*42a10*/  LEA.HI.X.SX32 R19, R59, R3.reuse, 0x1, P4 ;  /* 0x000000033b137211 */ /* 0x080fe400020f0eff */
[----:B------:R-:W0:Y:S08]  /*42a20*/  LDC R43, c[0x0][0x278] ;  /* 0x00009e00ff2b7b82 */ /* 0x000e300000000800 */
[----:B------:R-:W4:Y:S01]  /*42a30*/  LDC R59, c[0x0][0x278] ;  /* 0x00009e00ff3b7b82 */ /* 0x000f220000000800 */
[----:B------:R-:W-:-:S02]  /*42a40*/  LEA.HI.X.SX32 R13, R13, R3, 0x1, P3 ;  /* 0x000000030d0d7211 */ /* 0x000fc400018f0eff */
[----:B------:R-:W-:Y:S01]  /*42a50*/  IADD3 R16, P3, R16, R2, RZ ;  /* 0x0000000210107210 */ /* 0x000fe20007f7e0ff */
[----:B--2---:R-:W-:Y:S02]  /*42a60*/  IMAD R48, R54, 0x154, RZ ;  /* 0x0000015436307824 */ /* 0x004fe400078e02ff */
[----:B------:R2:W-:Y:S01]  /*42a70*/  STG.E.U16 desc[UR60][R12.64], R78 ;  /* 0x0000004e0c007986 */ /* 0x0005e2000c10153c */
[----:B------:R-:W-:Y:S01]  /*42a80*/  LEA.HI.X.SX32 R17, R17, R3, 0x1, P3 ;  /* 0x0000000311117211 */ /* 0x000fe200018f0eff */
[----:B-1----:R-:W-:Y:S01]  /*42a90*/  IMAD R42, R49, 0x156, RZ ;  /* 0x00000156312a7824 */ /* 0x002fe200078e02ff */
[----:B------:R-:W1:Y:S01]  /*42aa0*/  LDC R45, c[0x0][0x278] ;  /* 0x00009e00ff2d7b82 */ /* 0x000e620000000800 */
[----:B------:R3:W-:Y:S07]  /*42ab0*/  STG.E.U16 desc[UR60][R14.64], R79 ;  /* 0x0000004f0e007986 */ /* 0x0007ee000c10153c */
[----:B------:R-:W1:Y:S01]  /*42ac0*/  LDC R40, c[0x0][0x278] ;  /* 0x00009e00ff287b82 */ /* 0x000e620000000800 */
[----:B--2---:R-:W-:-:S02]  /*42ad0*/  PRMT R12, R79, 0x7632, R12 ;  /* 0x000076324f0c7816 */ /* 0x004fc4000000000c */
[----:B---3--:R-:W-:-:S03]  /*42ae0*/  IADD3 R14, P3, R48, R2, RZ ;  /* 0x00000002300e7210 */ /* 0x008fc60007f7e0ff */
[----:B------:R-:W-:Y:S01]  /*42af0*/  STG.E.U16 desc[UR60][R16.64], R12 ;  /* 0x0000000c10007986 */ /* 0x000fe2000c10153c */
[----:B----4-:R-:W-:Y:S01]  /*42b00*/  IMAD R59, R59, 0xaa, RZ ;  /* 0x000000aa3b3b7824 */ /* 0x010fe200078e02ff */
[----:B------:R-:W2:Y:S02]  /*42b10*/  LDC R49, c[0x0][0x278] ;  /* 0x00009e00ff317b82 */ /* 0x000ea40000000800 */
[----:B------:R3:W-:Y:S02]  /*42b20*/  STG.E.U16 desc[UR60][R18.64], R80 ;  /* 0x0000005012007986 */ /* 0x0007e4000c10153c */
[----:B------:R-:W-:-:S04]  /*42b30*/  LEA.HI.X.SX32 R15, R59, R3, 0x1, P3 ;  /* 0x000000033b0f7211 */ /* 0x000fc800018f0eff */
[----:B------:R-:W4:Y:S08]  /*42b40*/  LDC R59, c[0x0][0x278] ;  /* 0x00009e00ff3b7b82 */ /* 0x000f300000000800 */
[----:B---3--:R-:W3:Y:S01]  /*42b50*/  LDC R19, c[0x0][0x278] ;  /* 0x00009e00ff137b82 */ /* 0x008ee20000000800 */
[----:B------:R-:W-:Y:S01]  /*42b60*/  IMAD R13, R55, 0xa9, RZ ;  /* 0x000000a9370d7824 */ /* 0x000fe200078e02ff */
[----:B------:R-:W-:-:S02]  /*42b70*/  IADD3 R12, P0, R57, R2, RZ ;  /* 0x00000002390c7210 */ /* 0x000fc40007f1e0ff */
[----:B------:R-:W-:Y:S02]  /*42b80*/  PRMT R80, R80, 0x7632, R80 ;  /* 0x0000763250507816 */ /* 0x000fe40000000050 */
[----:B------:R-:W-:Y:S01]  /*42b90*/  LEA.HI.X.SX32 R13, R13, R3, 0x1, P0 ;  /* 0x000000030d0d7211 */ /* 0x000fe200000f0eff */
[----:B------:R-:W-:Y:S01]  /*42ba0*/  IMAD R17, R56, 0xab, RZ ;  /* 0x000000ab38117824 */ /* 0x000fe200078e02ff */
[----:B------:R-:W-:Y:S01]  /*42bb0*/  IADD3 R16, P4, R42, R2, RZ ;  /* 0x000000022a107210 */ /* 0x000fe20007f9e0ff */
[----:B------:R-:W-:Y:S01]  /*42bc0*/  IMAD R37, R37, 0x15a, RZ ;  /* 0x0000015a25257824 */ /* 0x000fe200078e02ff */
[----:B------:R-:W-:Y:S01]  /*42bd0*/  PRMT R18, R81, 0x7632, R18 ;  /* 0x0000763251127816 */ /* 0x000fe20000000012 */
[----:B------:R0:W-:Y:S01]  /*42be0*/  STG.E.U16 desc[UR60][R12.64], R80 ;  /* 0x000000500c007986 */ /* 0x0001e2000c10153c */
[----:B------:R-:W1:Y:S01]  /*42bf0*/  LDC R48, c[0x0][0x278] ;  /* 0x00009e00ff307b82 */ /* 0x000e620000000800 */
[----:B----4-:R-:W-:-:S07]  /*42c00*/  IMAD R59, R59, 0xac, RZ ;  /* 0x000000ac3b3b7824 */ /* 0x010fce00078e02ff */
[----:B------:R-:W4:Y:S01]  /*42c10*/  LDC R54, c[0x0][0x278] ;  /* 0x00009e00ff367b82 */ /* 0x000f220000000800 */
[----:B---3--:R-:W-:Y:S01]  /*42c20*/  IMAD R19, R19, 0x158, RZ ;  /* 0x0000015813137824 */ /* 0x008fe200078e02ff */
[----:B------:R-:W-:-:S06]  /*42c30*/  LEA.HI.X.SX32 R17, R17, R3, 0x1, P4 ;  /* 0x0000000311117211 */ /* 0x000fcc00020f0eff */
[----:B------:R-:W3:Y:S01]  /*42c40*/  LDC R42, c[0x0][0x278] ;  /* 0x00009e00ff2a7b82 */ /* 0x000ee20000000800 */
[----:B0-----:R-:W-:-:S04]  /*42c50*/  IADD3 R12, P3, R19, R2, RZ ;  /* 0x00000002130c7210 */ /* 0x001fc80007f7e0ff */
[----:B------:R-:W-:-:S03]  /*42c60*/  LEA.HI.X.SX32 R13, R59, R3, 0x1, P3 ;  /* 0x000000033b0d7211 */ /* 0x000fc600018f0eff */
[----:B------:R-:W0:Y:S01]  /*42c70*/  LDC R59, c[0x0][0x278] ;  /* 0x00009e00ff3b7b82 */ /* 0x000e220000000800 */
[----:B------:R-:W-:Y:S04]  /*42c80*/  STG.E.U16 desc[UR60][R14.64], R81 ;  /* 0x000000510e007986 */ /* 0x000fe8000c10153c */
[----:B------:R1:W-:Y:S01]  /*42c90*/  STG.E.U16 desc[UR60][R16.64], R18 ;  /* 0x0000001210007986 */ /* 0x0003e2000c10153c */
[----:B--2---:R-:W-:Y:S02]  /*42ca0*/  IMAD R19, R49, 0xaf, RZ ;  /* 0x000000af31137824 */ /* 0x004fe400078e02ff */
[----:B------:R-:W2:Y:S08]  /*42cb0*/  LDC R56, c[0x0][0x278] ;  /* 0x00009e00ff387b82 */ /* 0x000eb00000000800 */
[----:B------:R-:W2:Y:S01]  /*42cc0*/  LDC R55, c[0x0][0x278] ;  /* 0x00009e00ff377b82 */ /* 0x000ea20000000800 */
[----:B-1----:R-:W-:-:S05]  /*42cd0*/  IMAD R16, R43, 0x15c, RZ ;  /* 0x0000015c2b107824 */ /* 0x002fca00078e02ff */
[----:B------:R-:W-:Y:S01]  /*42ce0*/  IADD3 R16, P3, R16, R2, RZ ;  /* 0x0000000210107210 */ /* 0x000fe20007f7e0ff */
[----:B0-----:R-:W-:Y:S01]  /*42cf0*/  IMAD R59, R59, 0xae, RZ ;  /* 0x000000ae3b3b7824 */ /* 0x001fe200078e02ff */
[----:B------:R-:W0:Y:S04]  /*42d00*/  LDC R57, c[0x0][0x278] ;  /* 0x00009e00ff397b82 */ /* 0x000e280000000800 */
[----:B------:R-:W-:-:S04]  /*42d10*/  LEA.HI.X.SX32 R17, R59, R3, 0x1, P3 ;  /* 0x000000033b117211 */ /* 0x000fc800018f0eff */
[----:B------:R-:W1:Y:S01]  /*42d20*/  LDC R59, c[0x0][0x278] ;  /* 0x00009e00ff3b7b82 */ /* 0x000e620000000800 */
[----:B------:R-:W-:Y:S01]  /*42d30*/  IMAD R18, R45, 0x15e, RZ ;  /* 0x0000015e2d127824 */ /* 0x000fe200078e02ff */
[-C--:B------:R-:W-:Y:S01]  /*42d40*/  IADD3 R14, P0, R37, R2.reuse, RZ ;  /* 0x00000002250e7210 */ /* 0x080fe20007f1e0ff */
[----:B------:R-:W-:Y:S01]  /*42d50*/  IMAD R15, R40, 0xad, RZ ;  /* 0x000000ad280f7824 */ /* 0x000fe200078e02ff */
[----:B------:R4:W-:Y:S02]  /*42d60*/  STG.E.U16 desc[UR60][R12.64], R82 ;  /* 0x000000520c007986 */ /* 0x0009e4000c10153c */
[----:B------:R-:W-:Y:S02]  /*42d70*/  IADD3 R18, P4, R18, R2, RZ ;  /* 0x0000000212127210 */ /* 0x000fe40007f9e0ff */
[-C--:B------:R-:W-:Y:S01]  /*42d80*/  LEA.HI.X.SX32 R15, R15, R3.reuse, 0x1, P0 ;  /* 0x000000030f0f7211 */ /* 0x080fe200000f0eff */
[----:B------:R-:W0:Y:S01]  /*42d90*/  LDC R40, c[0x0][0x278] ;  /* 0x00009e00ff287b82 */ /* 0x000e220000000800 */
[----:B------:R-:W-:-:S02]  /*42da0*/  LEA.HI.X.SX32 R19, R19, R3, 0x1, P4 ;  /* 0x0000000313137211 */ /* 0x000fc400020f0eff */
[----:B----4-:R-:W-:Y:S01]  /*42db0*/  PRMT R82, R82, 0x7632, R82 ;  /* 0x0000763252527816 */ /* 0x010fe20000000052 */
[----:B---3--:R-:W-:Y:S01]  /*42dc0*/  IMAD R13, R42, 0x160, RZ ;  /* 0x000001602a0d7824 */ /* 0x008fe200078e02ff */
[----:B------:R-:W-:-:S03]  /*42dd0*/  PRMT R12, R83, 0x7632, R12 ;  /* 0x00007632530c7816 */ /* 0x000fc6000000000c */
[----:B------:R-:W3:Y:S01]  /*42de0*/  LDC R43, c[0x0][0x278] ;  /* 0x00009e00ff2b7b82 */ /* 0x000ee20000000800 */
[----:B------:R4:W-:Y:S01]  /*42df0*/  STG.E.U16 desc[UR60][R14.64], R82 ;  /* 0x000000520e007986 */ /* 0x0009e2000c10153c */
[----:B-1----:R-:W-:-:S03]  /*42e00*/  IMAD R59, R59, 0xb0, RZ ;  /* 0x000000b03b3b7824 */ /* 0x002fc600078e02ff */
[----:B------:R-:W-:Y:S01]  /*42e10*/  STG.E.U16 desc[UR60][R16.64], R83 ;  /* 0x0000005310007986 */ /* 0x000fe2000c10153c */
[----:B------:R-:W-:Y:S02]  /*42e20*/  IMAD R37, R48, 0x162, RZ ;  /* 0x0000016230257824 */ /* 0x000fe400078e02ff */
[----:B------:R-:W1:Y:S01]  /*42e30*/  LDC R42, c[0x0][0x278] ;  /* 0x00009e00ff2a7b82 */ /* 0x000e620000000800 */
[----:B------:R2:W-:Y:S01]  /*42e40*/  STG.E.U16 desc[UR60][R18.64], R12 ;  /* 0x0000000c12007986 */ /* 0x0005e2000c10153c */
[----:B----4-:R-:W-:-:S06]  /*42e50*/  IMAD R15, R54, 0xb1, RZ ;  /* 0x000000b1360f7824 */ /* 0x010fcc00078e02ff */
[----:B------:R-:W4:Y:S01]  /*42e60*/  LDC R45, c[0x0][0x278] ;  /* 0x00009e00ff2d7b82 */ /* 0x000f220000000800 */
[-C--:B--2---:R-:W-:Y:S01]  /*42e70*/  IADD3 R12, P3, R13, R2.reuse, RZ ;  /* 0x000000020d0c7210 */ /* 0x084fe20007f7e0ff */
[----:B------:R-:W-:Y:S01]  /*42e80*/  IMAD R16, R56, 0x164, RZ ;  /* 0x0000016438107824 */ /* 0x000fe200078e02ff */
[-C--:B------:R-:W-:Y:S01]  /*42e90*/  IADD3 R14, P0, R37, R2.reuse, RZ ;  /* 0x00000002250e7210 */ /* 0x080fe20007f1e0ff */
[----:B------:R-:W-:Y:S01]  /*42ea0*/  IMAD R18, R55, 0x166, RZ ;  /* 0x0000016637127824 */ /* 0x000fe200078e02ff */
[-C--:B------:R-:W-:Y:S01]  /*42eb0*/  LEA.HI.X.SX32 R13, R59, R3.reuse, 0x1, P3 ;  /* 0x000000033b0d7211 */ /* 0x080fe200018f0eff */
[----:B0-----:R-:W-:Y:S02]  /*42ec0*/  IMAD R19, R57, 0xb3, RZ ;  /* 0x000000b339137824 */ /* 0x001fe400078e02ff */
[----:B------:R-:W0:Y:S01]  /*42ed0*/  LDC R59, c[0x0][0x278] ;  /* 0x00009e00ff3b7b82 */ /* 0x000e220000000800 */
[----:B------:R-:W-:Y:S01]  /*42ee0*/  IADD3 R16, P3, R16, R2, RZ ;  /* 0x0000000210107210 */ /* 0x000fe20007f7e0ff */
[----:B------:R2:W-:Y:S01]  /*42ef0*/  STG.E.U16 desc[UR60][R12.64], R84 ;  /* 0x000000540c007986 */ /* 0x0005e2000c10153c */
[----:B------:R-:W-:-:S02]  /*42f00*/  LEA.HI.X.SX32 R15, R15, R3, 0x1, P0 ;  /* 0x000000030f0f7211 */ /* 0x000fc400000f0eff */
[----:B------:R-:W-:-:S03]  /*42f10*/  IADD3 R18, P4, R18, R2, RZ ;  /* 0x0000000212127210 */ /* 0x000fc60007f9e0ff */
[----:B------:R-:W4:Y:S01]  /*42f20*/  LDC R37, c[0x0][0x278] ;  /* 0x00009e00ff257b82 */ /* 0x000f220000000800 */
[----:B--2---:R-:W-:-:S07]  /*42f30*/  PRMT R84, R84, 0x7632, R84 ;  /* 0x0000763254547816 */ /* 0x004fce0000000054 */
[----:B------:R-:W2:Y:S01]  /*42f40*/  LDC R83, c[0x0][0x278] ;  /* 0x00009e00ff537b82 */ /* 0x000ea20000000800 */
[----:B0-----:R-:W-:Y:S01]  /*42f50*/  IMAD R59, R59, 0xb2, RZ ;  /* 0x000000b23b3b7824 */ /* 0x001fe200078e02ff */
[----:B------:R0:W-:Y:S06]  /*42f60*/  STG.E.U16 desc[UR60][R14.64], R84 ;  /* 0x000000540e007986 */ /* 0x0001ec000c10153c */
[----:B------:R-:W2:Y:S01]  /*42f70*/  LDC R82, c[0x0][0x278] ;  /* 0x00009e00ff527b82 */ /* 0x000ea20000000800 */
[-C--:B------:R-:W-:Y:S02]  /*42f80*/  LEA.HI.X.SX32 R17, R59, R3.reuse, 0x1, P3 ;  /* 0x000000033b117211 */ /* 0x080fe400018f0eff */
[----:B------:R-:W-:-:S02]  /*42f90*/  LEA.HI.X.SX32 R19, R19, R3, 0x1, P4 ;  /* 0x0000000313137211 */ /* 0x000fc400020f0eff */
[----:B------:R-:W-:Y:S01]  /*42fa0*/  PRMT R12, R85, 0x7632, R12 ;  /* 0x00007632550c7816 */ /* 0x000fe2000000000c */
[----:B------:R4:W-:Y:S02]  /*42fb0*/  STG.E.U16 desc[UR60][R16.64], R85 ;  /* 0x0000005510007986 */ /* 0x0009e4000c10153c */
[----:B------:R-:W2:Y:S01]  /*42fc0*/  LDC R81, c[0x0][0x278] ;  /* 0x00009e00ff517b82 */ /* 0x000ea20000000800 */
[----:B0-----:R-:W-:Y:S01]  /*42fd0*/  IMAD R84, R40, 0x168, RZ ;  /* 0x0000016828547824 */ /* 0x001fe200078e02ff */
[----:B------:R0:W-:Y:S01]  /*42fe0*/  STG.E.U16 desc[UR60][R18.64], R12 ;  /* 0x0000000c12007986 */ /* 0x0001e2000c10153c */
[----:B-1----:R-:W-:Y:S02]  /*42ff0*/  IMAD R42, R42, 0x16a, RZ ;  /* 0x0000016a2a2a7824 */ /* 0x002fe400078e02ff */
[----:B---3--:R-:W-:Y:S02]  /*43000*/  IMAD R43, R43, 0x16c, RZ ;  /* 0x0000016c2b2b7824 */ /* 0x008fe400078e02ff */
[----:B----4-:R-:W-:Y:S01]  /*43010*/  IMAD R15, R45, 0xb5, RZ ;  /* 0x000000b52d0f7824 */ /* 0x010fe200078e02ff */
[----:B------:R-:W1:Y:S08]  /*43020*/  LDC R80, c[0x0][0x278] ;  /* 0x00009e00ff507b82 */ /* 0x000e700000000800 */
[----:B------:R-:W3:Y:S01]  /*43030*/  LDC R85, c[0x0][0x278] ;  /* 0x00009e00ff557b82 */ /* 0x000ee20000000800 */
[----:B0-----:R-:W-:-:S04]  /*43040*/  IADD3 R12, P0, R84, R2, RZ ;  /* 0x00000002540c7210 */ /* 0x001fc80007f1e0ff */
[----:B------:R-:W-:-:S03]  /*43050*/  LEA.HI.X.SX32 R13, R39, R3, 0x1, P0 ;  /* 0x00000003270d7211 */ /* 0x000fc600000f0eff */
[----:B------:R-:W0:Y:S01]  /*43060*/  LDC R39, c[0x0][0x278] ;  /* 0x00009e00ff277b82 */ /* 0x000e220000000800 */
[-C--:B------:R-:W-:Y:S02]  /*43070*/  IADD3 R14, P3, R42, R2.reuse, RZ ;  /* 0x000000022a0e7210 */ /* 0x080fe40007f7e0ff */
[----:B------:R-:W-:Y:S01]  /*43080*/  IADD3 R16, P4, R43, R2, RZ ;  /* 0x000000022b107210 */ /* 0x000fe20007f9e0ff */
[----:B------:R4:W-:Y:S01]  /*43090*/  STG.E.U16 desc[UR60][R12.64], R86 ;  /* 0x000000560c007986 */ /* 0x0009e2000c10153c */
[-C--:B------:R-:W-:Y:S02]  /*430a0*/  LEA.HI.X.SX32 R15, R15, R3.reuse, 0x1, P3 ;  /* 0x000000030f0f7211 */ /* 0x080fe400018f0eff */
[----:B------:R-:W-:Y:S01]  /*430b0*/  PRMT R18, R86, 0x7632, R18 ;  /* 0x0000763256127816 */ /* 0x000fe20000000012 */
[----:B------:R-:W1:Y:S01]  /*430c0*/  LDC R79, c[0x0][0x278] ;  /* 0x00009e00ff4f7b82 */ /* 0x000e620000000800 */
[----:B------:R-:W-:Y:S01]  /*430d0*/  LEA.HI.X.SX32 R17, R38, R3, 0x1, P4 ;  /* 0x0000000326117211 */ /* 0x000fe200020f0eff */
[----:B--2---:R-:W-:-:S02]  /*430e0*/  IMAD R83, R83, 0x170, RZ ;  /* 0x0000017053537824 */ /* 0x004fc400078e02ff */
[----:B---3--:R-:W-:-:S04]  /*430f0*/  IMAD R85, R85, 0x16e, RZ ;  /* 0x0000016e55557824 */ /* 0x008fc800078e02ff */
[----:B------:R-:W2:Y:S01]  /*43100*/  LDC R38, c[0x0][0x278] ;  /* 0x00009e00ff267b82 */ /* 0x000ea20000000800 */
[----:B----4-:R-:W-:Y:S02]  /*43110*/  IMAD R13, R37, 0xb7, RZ ;  /* 0x000000b7250d7824 */ /* 0x010fe400078e02ff */
[----:B------:R-:W-:Y:S01]  /*43120*/  IMAD R82, R82, 0x172, RZ ;  /* 0x0000017252527824 */ /* 0x000fe200078e02ff */
[-C--:B------:R-:W-:Y:S01]  /*43130*/  IADD3 R12, P3, R85, R2.reuse, RZ ;  /* 0x00000002550c7210 */ /* 0x080fe20007f7e0ff */
[----:B------:R-:W-:Y:S01]  /*43140*/  IMAD R81, R81, 0x174, RZ ;  /* 0x0000017451517824 */ /* 0x000fe200078e02ff */
[----:B------:R3:W-:Y:S01]  /*43150*/  STG.E.U16 desc[UR60][R14.64], R18 ;  /* 0x000000120e007986 */ /* 0x0007e2000c10153c */
[----:B------:R-:W-:Y:S01]  /*43160*/  PRMT R19, R87, 0x7632, R19 ;  /* 0x0000763257137816 */ /* 0x000fe20000000013 */
[----:B------:R-:W4:Y:S01]  /*43170*/  LDC R78, c[0x0][0x278] ;  /* 0x00009e00ff4e7b82 */ /* 0x000f220000000800 */
[----:B------:R-:W-:Y:S01]  /*43180*/  LEA.HI.X.SX32 R13, R13, R3, 0x1, P3 ;  /* 0x000000030d0d7211 */ /* 0x000fe200018f0eff */
[----:B------:R0:W-:Y:S04]  /*43190*/  STG.E.U16 desc[UR60][R16.64], R87 ;  /* 0x0000005710007986 */ /* 0x0001e8000c10153c */
[----:B------:R1:W-:Y:S02]  /*431a0*/  STG.E.U16 desc[UR60][R12.64], R19 ;  /* 0x000000130c007986 */ /* 0x0003e4000c10153c */
[----:B------:R-:W4:Y:S01]  /*431b0*/  LDC R40, c[0x0][0x278] ;  /* 0x00009e00ff287b82 */ /* 0x000f220000000800 */
[----:B---3--:R-:W-:-:S02]  /*431c0*/  IADD3 R14, P0, R83, R2, RZ ;  /* 0x00000002530e7210 */ /* 0x008fc40007f1e0ff */
[-C--:B------:R-:W-:Y:S01]  /*431d0*/  IADD3 R18, P4, R81, R2.reuse, RZ ;  /* 0x0000000251127210 */ /* 0x080fe20007f9e0ff */
[----:B0-----:R-:W-:Y:S01]  /*431e0*/  IMAD R17, R39, 0xb9, RZ ;  /* 0x000000b927117824 */ /* 0x001fe200078e02ff */
[----:B------:R-:W-:-:S03]  /*431f0*/  IADD3 R16, P3, R82, R2, RZ ;  /* 0x0000000252107210 */ /* 0x000fc60007f7e0ff */
[----:B------:R-:W0:Y:S01]  /*43200*/  LDC R77, c[0x0][0x278] ;  /* 0x00009e00ff4d7b82 */ /* 0x000e220000000800 */
[-C--:B------:R-:W-:Y:S02]  /*43210*/  LEA.HI.X.SX32 R15, R36, R3.reuse, 0x1, P0 ;  /* 0x00000003240f7211 */ /* 0x080fe400000f0eff */
[-C--:B------:R-:W-:Y:S02]  /*43220*/  LEA.HI.X.SX32 R17, R17, R3.reuse, 0x1, P3 ;  /* 0x0000000311117211 */ /* 0x080fe400018f0eff */
[----:B-1----:R-:W-:Y:S02]  /*43230*/  PRMT R12, R88, 0x7632, R12 ;  /* 0x00007632580c7816 */ /* 0x002fe4000000000c */
[----:B------:R-:W-:Y:S01]  /*43240*/  LEA.HI.X.SX32 R19, R35, R3, 0x1, P4 ;  /* 0x0000000323137211 */ /* 0x000fe200020f0eff */
[----:B------:R-:W1:Y:S01]  /*43250*/  LDC R76, c[0x0][0x278] ;  /* 0x00009e00ff4c7b82 */ /* 0x000e620000000800 */
[----:B------:R-:W-:Y:S04]  /*43260*/  STG.E.U16 desc[UR60][R14.64], R88 ;  /* 0x000000580e007986 */ /* 0x000fe8000c10153c */
[----:B------:R-:W-:Y:S03]  /*43270*/  STG.E.U16 desc[UR60][R16.64], R12 ;  /* 0x0000000c10007986 */ /* 0x000fe6000c10153c */
[----:B------:R-:W3:Y:S01]  /*43280*/  LDC R75, c[0x0][0x278] ;  /* 0x00009e00ff4b7b82 */ /* 0x000ee20000000800 */
[----:B------:R2:W-:Y:S07]  /*43290*/  STG.E.U16 desc[UR60][R18.64], R89 ;  /* 0x0000005912007986 */ /* 0x0005ee000c10153c */
[----:B------:R-:W3:Y:S01]  /*432a0*/  LDC R74, c[0x0][0x278] ;  /* 0x00009e00ff4a7b82 */ /* 0x000ee20000000800 */
[----:B------:R-:W-:-:S07]  /*432b0*/  IMAD R80, R80, 0x176, RZ ;  /* 0x0000017650507824 */ /* 0x000fce00078e02ff */
[----:B--2---:R-:W2:Y:S01]  /*432c0*/  LDC R19, c[0x0][0x278] ;  /* 0x00009e00ff137b82 */ /* 0x004ea20000000800 */
[----:B------:R-:W-:-:S07]  /*432d0*/  IMAD R79, R79, 0x178, RZ ;  /* 0x000001784f4f7824 */ /* 0x000fce00078e02ff */
[----:B------:R-:W2:Y:S01]  /*432e0*/  LDC R35, c[0x0][0x278] ;  /* 0x00009e00ff237b82 */ /* 0x000ea20000000800 */
[----:B------:R-:W-:Y:S01]  /*432f0*/  IMAD R13, R38, 0xbb, RZ ;  /* 0x000000bb260d7824 */ /* 0x000fe200078e02ff */
[-C--:B------:R-:W-:Y:S01]  /*43300*/  IADD3 R12, P0, R80, R2.reuse, RZ ;  /* 0x00000002500c7210 */ /* 0x080fe20007f1e0ff */
[----:B----4-:R-:W-:Y:S01]  /*43310*/  IMAD R78, R78, 0x17a, RZ ;  /* 0x0000017a4e4e7824 */ /* 0x010fe200078e02ff */
[----:B------:R-:W-:-:S04]  /*43320*/  IADD3 R14, P3, R79, R2, RZ ;  /* 0x000000024f0e7210 */ /* 0x000fc80007f7e0ff */
[----:B------:R-:W4:Y:S01]  /*43330*/  LDC R73, c[0x0][0x278] ;  /* 0x00009e00ff497b82 */ /* 0x000f220000000800 */
[-C--:B------:R-:W-:Y:S01]  /*43340*/  LEA.HI.X.SX32 R13, R13, R3.reuse, 0x1, P0 ;  /* 0x000000030d0d7211 */ /* 0x080fe200000f0eff */
[----:B------:R-:W-:Y:S01]  /*43350*/  IMAD R17, R40, 0xbd, RZ ;  /* 0x000000bd28117824 */ /* 0x000fe200078e02ff */
[----:B------:R-:W-:Y:S01]  /*43360*/  PRMT R89, R89, 0x7632, R89 ;  /* 0x0000763259597816 */ /* 0x000fe20000000059 */
[----:B0-----:R-:W-:Y:S01]  /*43370*/  IMAD R77, R77, 0x17c, RZ ;  /* 0x0000017c4d4d7824 */ /* 0x001fe200078e02ff */
[----:B------:R-:W-:-:S03]  /*43380*/  LEA.HI.X.SX32 R15, R34, R3, 0x1, P3 ;  /* 0x00000003220f7211 */ /* 0x000fc600018f0eff */
[----:B------:R-:W0:Y:S01]  /*43390*/  LDC R72, c[0x0][0x278] ;  /* 0x00009e00ff487b82 */ /* 0x000e220000000800 */
[----:B------:R-:W-:Y:S01]  /*433a0*/  IADD3 R16, P4, R78, R2, RZ ;  /* 0x000000024e107210 */ /* 0x000fe20007f9e0ff */
[----:B------:R-:W-:Y:S01]  /*433b0*/  STG.E.U16 desc[UR60][R12.64], R89 ;  /* 0x000000590c007986 */ /* 0x000fe2000c10153c */
[----:B------:R-:W-:-:S05]  /*433c0*/  PRMT R18, R90, 0x7632, R18 ;  /* 0x000076325a127816 */ /* 0x000fca0000000012 */
[----:B------:R-:W0:Y:S01]  /*433d0*/  LDC R71, c[0x0][0x278] ;  /* 0x00009e00ff477b82 */ /* 0x000e220000000800 */
[----:B------:R-:W-:Y:S01]  /*433e0*/  LEA.HI.X.SX32 R17, R17, R3, 0x1, P4 ;  /* 0x0000000311117211 */ /* 0x000fe200020f0eff */
[----:B------:R2:W-:Y:S01]  /*433f0*/  STG.E.U16 desc[UR60][R14.64], R90 ;  /* 0x0000005a0e007986 */ /* 0x0005e2000c10153c */
[----:B-1----:R-:W-:-:S05]  /*43400*/  IMAD R76, R76, 0x17e, RZ ;  /* 0x0000017e4c4c7824 */ /* 0x002fca00078e02ff */
[----:B------:R-:W1:Y:S01]  /*43410*/  LDC R70, c[0x0][0x278] ;  /* 0x00009e00ff467b82 */ /* 0x000e620000000800 */
[----:B---3--:R-:W-:Y:S02]  /*43420*/  IMAD R75, R75, 0x180, RZ ;  /* 0x000001804b4b7824 */ /* 0x008fe400078e02ff */
[----:B------:R-:W-:-:S05]  /*43430*/  IMAD R74, R74, 0x182, RZ ;  /* 0x000001824a4a7824 */ /* 0x000fca00078e02ff */
[----:B------:R-:W3:Y:S01]  /*43440*/  LDC R36, c[0x0][0x278] ;  /* 0x00009e00ff247b82 */ /* 0x000ee20000000800 */
[-C--:B--2---:R-:W-:Y:S01]  /*43450*/  IADD3 R14, P3, R77, R2.reuse, RZ ;  /* 0x000000024d0e7210 */ /* 0x084fe20007f7e0ff */
[----:B------:R-:W-:Y:S01]  /*43460*/  IMAD R13, R19, 0xbf, RZ ;  /* 0x000000bf130d7824 */ /* 0x000fe200078e02ff */
[----:B------:R2:W-:Y:S05]  /*43470*/  STG.E.U16 desc[UR60][R16.64], R18 ;  /* 0x0000001210007986 */ /* 0x0005ea000c10153c */
[----:B------:R-:W3:Y:S01]  /*43480*/  LDC R34, c[0x0][0x278] ;  /* 0x00009e00ff227b82 */ /* 0x000ee20000000800 */
[----:B------:R-:W-:Y:S01]  /*43490*/  IADD3 R12, P0, R76, R2, RZ ;  /* 0x000000024c0c7210 */ /* 0x000fe20007f1e0ff */
[----:B------:R-:W-:Y:S01]  /*434a0*/  IMAD R19, R35, 0xc1, RZ ;  /* 0x000000c123137824 */ /* 0x000fe200078e02ff */
[----:B------:R-:W-:-:S02]  /*434b0*/  LEA.HI.X.SX32 R15, R33, R3, 0x1, P3 ;  /* 0x00000003210f7211 */ /* 0x000fc400018f0eff */
[----:B--2---:R-:W-:-:S03]  /*434c0*/  IADD3 R16, P3, R75, R2, RZ ;  /* 0x000000024b107210 */ /* 0x004fc60007f7e0ff */
[----:B------:R-:W2:Y:S01]  /*434d0*/  LDC R69, c[0x0][0x278] ;  /* 0x00009e00ff457b82 */ /* 0x000ea20000000800 */
[----:B------:R-:W-:Y:S01]  /*434e0*/  IADD3 R18, P4, R74, R2, RZ ;  /* 0x000000024a127210 */ /* 0x000fe20007f9e0ff */
[----:B------:R0:W-:Y:S01]  /*434f0*/  STG.E.U16 desc[UR60][R14.64], R91 ;  /* 0x0000005b0e007986 */ /* 0x0001e2000c10153c */
[-C--:B------:R-:W-:Y:S02]  /*43500*/  LEA.HI.X.SX32 R13, R13, R3.reuse, 0x1, P0 ;  /* 0x000000030d0d7211 */ /* 0x080fe400000f0eff */
[----:B------:R-:W-:Y:S02]  /*43510*/  PRMT R33, R91, 0x7632, R33 ;  /* 0x000076325b217816 */ /* 0x000fe40000000021 */
[-C--:B------:R-:W-:Y:S01]  /*43520*/  LEA.HI.X.SX32 R17, R26, R3.reuse, 0x1, P3 ;  /* 0x000000031a117211 */ /* 0x080fe200018f0eff */
[----:B----4-:R-:W-:Y:S01]  /*43530*/  IMAD R73, R73, 0x184, RZ ;  /* 0x0000018449497824 */ /* 0x010fe200078e02ff */
[----:B------:R-:W-:Y:S01]  /*43540*/  LEA.HI.X.SX32 R19, R19, R3, 0x1, P4 ;  /* 0x0000000313137211 */ /* 0x000fe200020f0eff */
[----:B------:R-:W4:Y:S01]  /*43550*/  LDC R68, c[0x0][0x278] ;  /* 0x00009e00ff447b82 */ /* 0x000f220000000800 */
[----:B------:R-:W-:Y:S01]  /*43560*/  STG.E.U16 desc[UR60][R12.64], R33 ;  /* 0x000000210c007986 */ /* 0x000fe2000c10153c */
[----:B0-----:R-:W-:-:S03]  /*43570*/  PRMT R14, R92, 0x7632, R14 ;  /* 0x000076325c0e7816 */ /* 0x001fc6000000000e */
[----:B------:R-:W-:Y:S03]  /*43580*/  STG.E.U16 desc[UR60][R16.64], R92 ;  /* 0x0000005c10007986 */ /* 0x000fe6000c10153c */
[----:B------:R-:W0:Y:S01]  /*43590*/  LDC R67, c[0x0][0x278] ;  /* 0x00009e00ff437b82 */ /* 0x000e220000000800 */
[----:B------:R1:W-:Y:S01]  /*435a0*/  STG.E.U16 desc[UR60][R18.64], R14 ;  /* 0x0000000e12007986 */ /* 0x0003e2000c10153c */
[----:B------:R-:W-:Y:S02]  /*435b0*/  IMAD R72, R72, 0x186, RZ ;  /* 0x0000018648487824 */ /* 0x000fe400078e02ff */
[----:B------:R-:W-:-:S04]  /*435c0*/  IMAD R71, R71, 0x188, RZ ;  /* 0x0000018847477824 */ /* 0x000fc800078e02ff */
[----:B------:R-:W0:Y:S01]  /*435d0*/  LDC R26, c[0x0][0x278] ;  /* 0x00009e00ff1a7b82 */ /* 0x000e220000000800 */
[----:B-1----:R-:W-:Y:S01]  /*435e0*/  IMAD R70, R70, 0x18a, RZ ;  /* 0x0000018a46467824 */ /* 0x002fe200078e02ff */
[----:B------:R-:W-:-:S06]  /*435f0*/  IADD3 R14, P3, R73, R2, RZ ;  /* 0x00000002490e7210 */ /* 0x000fcc0007f7e0ff */
[----:B------:R-:W1:Y:S01]  /*43600*/  LDC R66, c[0x0][0x278] ;  /* 0x00009e00ff427b82 */ /* 0x000e620000000800 */
[----:B------:R-:W-:Y:S01]  /*43610*/  LEA.HI.X.SX32 R15, R24, R3, 0x1, P3 ;  /* 0x00000003180f7211 */ /* 0x000fe200018f0eff */
[----:B---3--:R-:W-:Y:S01]  /*43620*/  IMAD R13, R36, 0xc3, RZ ;  /* 0x000000c3240d7824 */ /* 0x008fe200078e02ff */
[-C--:B------:R-:W-:Y:S01]  /*43630*/  IADD3 R12, P0, R72, R2.reuse, RZ ;  /* 0x00000002480c7210 */ /* 0x080fe20007f1e0ff */
[----:B------:R-:W-:Y:S01]  /*43640*/  IMAD R19, R34, 0xc5, RZ ;  /* 0x000000c522137824 */ /* 0x000fe200078e02ff */
[----:B------:R-:W-:-:S03]  /*43650*/  IADD3 R16, P3, R71, R2, RZ ;  /* 0x0000000247107210 */ /* 0x000fc60007f7e0ff */
[----:B------:R-:W3:Y:S01]  /*43660*/  LDC R33, c[0x0][0x278] ;  /* 0x00009e00ff217b82 */ /* 0x000ee20000000800 */
[----:B------:R-:W-:Y:S01]  /*43670*/  IADD3 R18, P4, R70, R2, RZ ;  /* 0x0000000246127210 */ /* 0x000fe20007f9e0ff */
[----:B------:R4:W-:Y:S01]  /*43680*/  STG.E.U16 desc[UR60][R14.64], R93 ;  /* 0x0000005d0e007986 */ /* 0x0009e2000c10153c */
[-C--:B------:R-:W-:Y:S02]  /*43690*/  LEA.HI.X.SX32 R13, R13, R3.reuse, 0x1, P0 ;  /* 0x000000030d0d7211 */ /* 0x080fe400000f0eff */
[-C--:B------:R-:W-:Y:S02]  /*436a0*/  LEA.HI.X.SX32 R17, R4, R3.reuse, 0x1, P3 ;  /* 0x0000000304117211 */ /* 0x080fe400018f0eff */
[----:B------:R-:W-:Y:S01]  /*436b0*/  LEA.HI.X.SX32 R19, R19, R3, 0x1, P4 ;  /* 0x0000000313137211 */ /* 0x000fe200020f0eff */
[----:B--2---:R-:W-:Y:S01]  /*436c0*/  IMAD R69, R69, 0x18c, RZ ;  /* 0x0000018c45457824 */ /* 0x004fe200078e02ff */
[----:B------:R-:W-:Y:S01]  /*436d0*/  PRMT R4, R94, 0x7632, R4 ;  /* 0x000076325e047816 */ /* 0x000fe20000000004 */
[----:B----4-:R-:W-:Y:S01]  /*436e0*/  IMAD R68, R68, 0x18e, RZ ;  /* 0x0000018e44447824 */ /* 0x010fe200078e02ff */
[----:B------:R-:W2:Y:S01]  /*436f0*/  LDC R65, c[0x0][0x278] ;  /* 0x00009e00ff417b82 */ /* 0x000ea20000000800 */
[----:B------:R-:W-:-:S05]  /*43700*/  PRMT R93, R93, 0x7632, R93 ;  /* 0x000076325d5d7816 */ /* 0x000fca000000005d */
[----:B------:R4:W-:Y:S01]  /*43710*/  STG.E.U16 desc[UR60][R12.64], R93 ;  /* 0x0000005d0c007986 */ /* 0x0009e2000c10153c */
[----:B0-----:R-:W-:Y:S01]  /*43720*/  IMAD R67, R67, 0x190, RZ ;  /* 0x0000019043437824 */ /* 0x001fe200078e02ff */
[----:B------:R-:W0:Y:S02]  /*43730*/  LDC R64, c[0x0][0x278] ;  /* 0x00009e00ff407b82 */ /* 0x000e240000000800 */
[----:B------:R-:W-:Y:S04]  /*43740*/  STG.E.U16 desc[UR60][R16.64], R94 ;  /* 0x0000005e10007986 */ /* 0x000fe8000c10153c */
[----:B------:R3:W-:Y:S01]  /*43750*/  STG.E.U16 desc[UR60][R18.64], R4 ;  /* 0x0000000412007986 */ /* 0x0007e2000c10153c */
[----:B------:R-:W-:Y:S01]  /*43760*/  IMAD R15, R26, 0xc7, RZ ;  /* 0x000000c71a0f7824 */ /* 0x000fe200078e02ff */
[----:B------:R-:W0:Y:S01]  /*43770*/  LDC R63, c[0x0][0x278] ;  /* 0x00009e00ff3f7b82 */ /* 0x000e220000000800 */
[----:B----4-:R-:W-:Y:S01]  /*43780*/  IADD3 R12, P3, R69, R2, RZ ;  /* 0x00000002450c7210 */ /* 0x010fe20007f7e0ff */
[----:B-1----:R-:W-:-:S02]  /*43790*/  IMAD R66, R66, 0x192, RZ ;  /* 0x0000019242427824 */ /* 0x002fc400078e02ff */
[----:B--2---:R-:W-:-:S04]  /*437a0*/  IMAD R65, R65, 0x194, RZ ;  /* 0x0000019441417824 */ /* 0x004fc800078e02ff */
[----:B------:R-:W1:Y:S01]  /*437b0*/  LDC R34, c[0x0][0x278] ;  /* 0x00009e00ff227b82 */ /* 0x000e620000000800 */
[----:B------:R-:W-:-:S07]  /*437c0*/  LEA.HI.X.SX32 R13, R5, R3, 0x1, P3 ;  /* 0x00000003050d7211 */ /* 0x000fce00018f0eff */
[----:B---3--:R-:W2:Y:S01]  /*437d0*/  LDC R19, c[0x0][0x278] ;  /* 0x00009e00ff137b82 */ /* 0x008ea20000000800 */
[-C--:B------:R-:W-:Y:S02]  /*437e0*/  IADD3 R4, P0, R68, R2.reuse, RZ ;  /* 0x0000000244047210 */ /* 0x080fe40007f1e0ff */
[-C--:B------:R-:W-:Y:S01]  /*437f0*/  IADD3 R14, P3, R67, R2.reuse, RZ ;  /* 0x00000002430e7210 */ /* 0x080fe20007f7e0ff */
[----:B------:R-:W-:Y:S01]  /*43800*/  IMAD R17, R33, 0xc9, RZ ;  /* 0x000000c921117824 */ /* 0x000fe200078e02ff */
[-C--:B------:R-:W-:Y:S02]  /*43810*/  LEA.HI.X.SX32 R5, R15, R3.reuse, 0x1, P0 ;  /* 0x000000030f057211 */ /* 0x080fe400000f0eff */
[----:B------:R-:W-:Y:S01]  /*43820*/  PRMT R18, R95, 0x7632, R18 ;  /* 0x000076325f127816 */ /* 0x000fe20000000012 */
[----:B0-----:R-:W-:Y:S01]  /*43830*/  IMAD R64, R64, 0x196, RZ ;  /* 0x0000019640407824 */ /* 0x001fe200078e02ff */
[-C--:B------:R-:W-:Y:S01]  /*43840*/  IADD3 R16, P4, R66, R2.reuse, RZ ;  /* 0x0000000242107210 */ /* 0x080fe20007f9e0ff */
[----:B------:R2:W-:Y:S01]  /*43850*/  STG.E.U16 desc[UR60][R12.64], R95 ;  /* 0x0000005f0c007986 */ /* 0x0005e2000c10153c */
[-C--:B------:R-:W-:Y:S01]  /*43860*/  LEA.HI.X.SX32 R15, R6, R3.reuse, 0x1, P3 ;  /* 0x00000003060f7211 */ /* 0x080fe200018f0eff */
[----:B------:R-:W-:Y:S01]  /*43870*/  IMAD R63, R63, 0x198, RZ ;  /* 0x000001983f3f7824 */ /* 0x000fe200078e02ff */
[----:B------:R-:W-:Y:S01]  /*43880*/  LEA.HI.X.SX32 R17, R17, R3, 0x1, P4 ;  /* 0x0000000311117211 */ /* 0x000fe200020f0eff */
[----:B------:R-:W-:Y:S01]  /*43890*/  STG.E.U16 desc[UR60][R4.64], R18 ;  /* 0x0000001204007986 */ /* 0x000fe2000c10153c */
[----:B------:R-:W-:Y:S01]  /*438a0*/  PRMT R6, R96, 0x7632, R6 ;  /* 0x0000763260067816 */ /* 0x000fe20000000006 */
[----:B------:R-:W0:Y:S02]  /*438b0*/  LDC R36, c[0x0][0x278] ;  /* 0x00009e00ff247b82 */ /* 0x000e240000000800 */
[----:B------:R3:W-:Y:S04]  /*438c0*/  STG.E.U16 desc[UR60][R14.64], R96 ;  /* 0x000000600e007986 */ /* 0x0007e8000c10153c */
[----:B------:R4:W-:Y:S01]  /*438d0*/  STG.E.U16 desc[UR60][R16.64], R6 ;  /* 0x0000000610007986 */ /* 0x0009e2000c10153c */
[----:B--2---:R-:W-:Y:S01]  /*438e0*/  IMAD R13, R19, 0xcb, RZ ;  /* 0x000000cb130d7824 */ /* 0x004fe200078e02ff */
[----:B------:R-:W2:Y:S08]  /*438f0*/  LDC R37, c[0x0][0x278] ;  /* 0x00009e00ff257b82 */ /* 0x000eb00000000800 */
[----:B---3--:R-:W3:Y:S08]  /*43900*/  LDC R14, c[0x0][0x278] ;  /* 0x00009e00ff0e7b82 */ /* 0x008ef00000000800 */
[----:B------:R-:W1:Y:S08]  /*43910*/  LDC R15, c[0x0][0x278] ;  /* 0x00009e00ff0f7b82 */ /* 0x000e700000000800 */
[----:B----4-:R-:W4:Y:S08]  /*43920*/  LDC R16, c[0x0][0x278] ;  /* 0x00009e00ff107b82 */ /* 0x010f300000000800 */
[----:B------:R-:W0:Y:S08]  /*43930*/  LDC R17, c[0x0][0x278] ;  /* 0x00009e00ff117b82 */ /* 0x000e300000000800 */
[----:B------:R-:W2:Y:S01]  /*43940*/  LDC R18, c[0x0][0x278] ;  /* 0x00009e00ff127b82 */ /* 0x000ea20000000800 */
[----:B------:R-:W-:-:S07]  /*43950*/  IADD3 R4, P0, R65, R2, RZ ;  /* 0x0000000241047210 */ /* 0x000fce0007f1e0ff */
[----:B------:R-:W0:Y:S01]  /*43960*/  LDC R19, c[0x0][0x278] ;  /* 0x00009e00ff137b82 */ /* 0x000e220000000800 */
[-C--:B------:R-:W-:Y:S02]  /*43970*/  IADD3 R12, P3, R64, R2.reuse, RZ ;  /* 0x00000002400c7210 */ /* 0x080fe40007f7e0ff */
[----:B------:R-:W-:Y:S02]  /*43980*/  IADD3 R6, P4, R63, R2, RZ ;  /* 0x000000023f067210 */ /* 0x000fe40007f9e0ff */
[-C--:B------:R-:W-:Y:S02]  /*43990*/  LEA.HI.X.SX32 R5, R8, R3.reuse, 0x1, P0 ;  /* 0x0000000308057211 */ /* 0x080fe400000f0eff */
[-C--:B------:R-:W-:Y:S01]  /*439a0*/  LEA.HI.X.SX32 R13, R13, R3.reuse, 0x1, P3 ;  /* 0x000000030d0d7211 */ /* 0x080fe200018f0eff */
[----:B------:R-:W0:Y:S01]  /*439b0*/  LDC R35, c[0x0][0x278] ;  /* 0x00009e00ff237b82 */ /* 0x000e220000000800 */
[----:B------:R-:W-:Y:S02]  /*439c0*/  PRMT R8, R97, 0x7632, R8 ;  /* 0x0000763261087816 */ /* 0x000fe40000000008 */
[----:B------:R-:W-:Y:S01]  /*439d0*/  LEA.HI.X.SX32 R7, R7, R3, 0x1, P4 ;  /* 0x0000000307077211 */ /* 0x000fe200020f0eff */
[----:B------:R3:W-:Y:S04]  /*439e0*/  STG.E.U16 desc[UR60][R4.64], R97 ;  /* 0x0000006104007986 */ /* 0x0007e8000c10153c */
[----:B------:R4:W-:Y:S01]  /*439f0*/  STG.E.U16 desc[UR60][R12.64], R8 ;  /* 0x000000080c007986 */ /* 0x0009e2000c10153c */
[----:B------:R-:W0:Y:S03]  /*43a00*/  LDC R38, c[0x0][0x278] ;  /* 0x00009e00ff267b82 */ /* 0x000e260000000800 */
[----:B------:R1:W-:Y:S01]  /*43a10*/  STG.E.U16 desc[UR60][R6.64], R98 ;  /* 0x0000006206007986 */ /* 0x0003e2000c10153c */
[----:B---3--:R-:W-:-:S04]  /*43a20*/  IMAD R5, R14, 0x19a, RZ ;  /* 0x0000019a0e057824 */ /* 0x008fc800078e02ff */
[----:B------:R-:W3:Y:S01]  /*43a30*/  LDC R24, c[0x0][0x278] ;  /* 0x00009e00ff187b82 */ /* 0x000ee20000000800 */
[----:B--2---:R-:W-:Y:S02]  /*43a40*/  IMAD R4, R18, 0x1a0, RZ ;  /* 0x000001a012047824 */ /* 0x004fe400078e02ff */
[----:B----4-:R-:W-:Y:S01]  /*43a50*/  IMAD R13, R16, 0xcd, RZ ;  /* 0x000000cd100d7824 */ /* 0x010fe200078e02ff */
[----:B------:R-:W-:Y:S01]  /*43a60*/  IADD3 R12, P3, R5, R2, RZ ;  /* 0x00000002050c7210 */ /* 0x000fe20007f7e0ff */
[----:B-1----:R-:W-:-:S03]  /*43a70*/  IMAD R7, R15, 0x19c, RZ ;  /* 0x0000019c0f077824 */ /* 0x002fc600078e02ff */
[----:B------:R-:W1:Y:S01]  /*43a80*/  LDC R26, c[0x0][0x278] ;  /* 0x00009e00ff1a7b82 */ /* 0x000e620000000800 */
[----:B0-----:R-:W-:Y:S02]  /*43a90*/  IMAD R6, R17, 0x19e, RZ ;  /* 0x0000019e11067824 */ /* 0x001fe400078e02ff */
[----:B------:R-:W-:Y:S01]  /*43aa0*/  IMAD R15, R19, 0xcf, RZ ;  /* 0x000000cf130f7824 */ /* 0x000fe200078e02ff */
[-C--:B------:R-:W-:Y:S02]  /*43ab0*/  IADD3 R8, P0, R7, R2.reuse, RZ ;  /* 0x0000000207087210 */ /* 0x080fe40007f1e0ff */
[----:B------:R-:W-:Y:S02]  /*43ac0*/  PRMT R98, R98, 0x7632, R98 ;  /* 0x0000763262627816 */ /* 0x000fe40000000062 */
[----:B------:R-:W0:Y:S01]  /*43ad0*/  LDC R19, c[0x0][0x278] ;  /* 0x00009e00ff137b82 */ /* 0x000e220000000800 */
[----:B------:R-:W-:Y:S02]  /*43ae0*/  LEA.HI.X.SX32 R13, R13, R3, 0x1, P3 ;  /* 0x000000030d0d7211 */ /* 0x000fe400018f0eff */
[----:B------:R-:W-:-:S02]  /*43af0*/  IADD3 R14, P3, R6, R2, RZ ;  /* 0x00000002060e7210 */ /* 0x000fc40007f7e0ff */
[----:B------:R-:W-:Y:S02]  /*43b00*/  IADD3 R16, P4, R4, R2, RZ ;  /* 0x0000000204107210 */ /* 0x000fe40007f9e0ff */
[-C--:B------:R-:W-:Y:S01]  /*43b10*/  LEA.HI.X.SX32 R9, R9, R3.reuse, 0x1, P0 ;  /* 0x0000000309097211 */ /* 0x080fe200000f0eff */
[----:B------:R2:W-:Y:S01]  /*43b20*/  STG.E.U16 desc[UR60][R12.64], R98 ;  /* 0x000000620c007986 */ /* 0x0005e2000c10153c */
[-C--:B------:R-:W-:Y:S01]  /*43b30*/  LEA.HI.X.SX32 R15, R15, R3.reuse, 0x1, P3 ;  /* 0x000000030f0f7211 */ /* 0x080fe200018f0eff */
[----:B------:R-:W4:Y:S01]  /*43b40*/  LDC R33, c[0x0][0x278] ;  /* 0x00009e00ff217b82 */ /* 0x000f220000000800 */
[----:B------:R-:W-:Y:S01]  /*43b50*/  LEA.HI.X.SX32 R17, R10, R3, 0x1, P4 ;  /* 0x000000030a117211 */ /* 0x000fe200020f0eff */
[----:B------:R3:W-:Y:S01]  /*43b60*/  STG.E.U16 desc[UR60][R8.64], R99 ;  /* 0x0000006308007986 */ /* 0x0007e2000c10153c */
[----:B------:R-:W-:-:S05]  /*43b70*/  IMAD R10, R34, 0x1a2, RZ ;  /* 0x000001a2220a7824 */ /* 0x000fca00078e02ff */
[----:B------:R-:W4:Y:S01]  /*43b80*/  LDC R34, c[0x0][0x278] ;  /* 0x00009e00ff227b82 */ /* 0x000f220000000800 */
[----:B--2---:R-:W-:Y:S01]  /*43b90*/  PRMT R12, R99, 0x7632, R12 ;  /* 0x00007632630c7816 */ /* 0x004fe2000000000c */
[----:B------:R-:W-:Y:S02]  /*43ba0*/  IMAD R13, R37, 0xd1, RZ ;  /* 0x000000d1250d7824 */ /* 0x000fe400078e02ff */
[----:B---3--:R-:W-:Y:S02]  /*43bb0*/  IMAD R8, R36, 0x1a4, RZ ;  /* 0x000001a424087824 */ /* 0x008fe400078e02ff */
[----:B------:R2:W-:Y:S01]  /*43bc0*/  STG.E.U16 desc[UR60][R14.64], R12 ;  /* 0x0000000c0e007986 */ /* 0x0005e2000c10153c */
[----:B------:R-:W-:Y:S01]  /*43bd0*/  IMAD R9, R35, 0x1a6, RZ ;  /* 0x000001a623097824 */ /* 0x000fe200078e02ff */
[----:B------:R-:W3:Y:S02]  /*43be0*/  LDC R36, c[0x0][0x278] ;  /* 0x00009e00ff247b82 */ /* 0x000ee40000000800 */
[----:B------:R1:W-:Y:S06]  /*43bf0*/  STG.E.U16 desc[UR60][R16.64], R100 ;  /* 0x0000006410007986 */ /* 0x0003ec000c10153c */
[----:B------:R-:W3:Y:S01]  /*43c00*/  LDC R35, c[0x0][0x278] ;  /* 0x00009e00ff237b82 */ /* 0x000ee20000000800 */
[----:B--2---:R-:W-:-:S02]  /*43c10*/  IADD3 R12, P0, R10, R2, RZ ;  /* 0x000000020a0c7210 */ /* 0x004fc40007f1e0ff */
[-C--:B------:R-:W-:Y:S02]  /*43c20*/  IADD3 R14, P3, R8, R2.reuse, RZ ;  /* 0x00000002080e7210 */ /* 0x080fe40007f7e0ff */
[-C--:B------:R-:W-:Y:S01]  /*43c30*/  LEA.HI.X.SX32 R13, R13, R3.reuse, 0x1, P0 ;  /* 0x000000030d0d7211 */ /* 0x080fe200000f0eff */
[----:B-1----:R-:W-:Y:S01]  /*43c40*/  IMAD R17, R38, 0xd3, RZ ;  /* 0x000000d326117824 */ /* 0x002fe200078e02ff */
[----:B------:R-:W-:Y:S01]  /*43c50*/  PRMT R100, R100, 0x7632, R100 ;  /* 0x0000763264647816 */ /* 0x000fe20000000064 */
[----:B------:R-:W1:Y:S01]  /*43c60*/  LDC R37, c[0x0][0x278] ;  /* 0x00009e00ff257b82 */ /* 0x000e620000000800 */
[----:B------:R-:W-:Y:S02]  /*43c70*/  LEA.HI.X.SX32 R15, R31, R3, 0x1, P3 ;  /* 0x000000031f0f7211 */ /* 0x000fe400018f0eff */
[----:B------:R-:W-:Y:S01]  /*43c80*/  IADD3 R16, P4, R9, R2, RZ ;  /* 0x0000000209107210 */ /* 0x000fe20007f9e0ff */
[----:B------:R-:W-:Y:S01]  /*43c90*/  STG.E.U16 desc[UR60][R12.64], R100 ;  /* 0x000000640c007986 */ /* 0x000fe2000c10153c */
[----:B------:R-:W-:-:S02]  /*43ca0*/  PRMT R18, R101, 0x7632, R18 ;  /* 0x0000763265127816 */ /* 0x000fc40000000012 */
[----:B------:R-:W-:Y:S01]  /*43cb0*/  LEA.HI.X.SX32 R17, R17, R3, 0x1, P4 ;  /* 0x0000000311117211 */ /* 0x000fe200020f0eff */
[----:B------:R0:W-:Y:S01]  /*43cc0*/  STG.E.U16 desc[UR60][R14.64], R101 ;  /* 0x000000650e007986 */ /* 0x0001e2000c10153c */
[----:B------:R-:W2:Y:S03]  /*43cd0*/  LDC R40, c[0x0][0x278] ;  /* 0x00009e00ff287b82 */ /* 0x000ea60000000800 */
[----:B------:R4:W-:Y:S05]  /*43ce0*/  STG.E.U16 desc[UR60][R16.64], R18 ;  /* 0x0000001210007986 */ /* 0x0009ea000c10153c */
[----:B------:R-:W2:Y:S01]  /*43cf0*/  LDC R38, c[0x0][0x278] ;  /* 0x00009e00ff267b82 */ /* 0x000ea20000000800 */
[----:B0-----:R-:W-:-:S02]  /*43d00*/  IMAD R14, R19, 0x1a8, RZ ;  /* 0x000001a8130e7824 */ /* 0x001fc400078e02ff */
[----:B------:R-:W-:-:S03]  /*43d10*/  IMAD R15, R24, 0x1aa, RZ ;  /* 0x000001aa180f7824 */ /* 0x000fc600078e02ff */
[-C--:B----4-:R-:W-:Y:S01]  /*43d20*/  IADD3 R18, P3, R14, R2.reuse, RZ ;  /* 0x000000020e127210 */ /* 0x090fe20007f7e0ff */
[----:B------:R-:W-:Y:S01]  /*43d30*/  IMAD R17, R26, 0xd5, RZ ;  /* 0x000000d51a117824 */ /* 0x000fe200078e02ff */
[-C--:B------:R-:W-:Y:S01]  /*43d40*/  IADD3 R16, P0, R15, R2.reuse, RZ ;  /* 0x000000020f107210 */ /* 0x080fe20007f1e0ff */
[----:B------:R-:W-:Y:S01]  /*43d50*/  IMAD R12, R33, 0x1ac, RZ ;  /* 0x000001ac210c7824 */ /* 0x000fe200078e02ff */
[-C--:B------:R-:W-:Y:S01]  /*43d60*/  LEA.HI.X.SX32 R19, R32, R3.reuse, 0x1, P3 ;  /* 0x0000000320137211 */ /* 0x080fe200018f0eff */
[----:B------:R-:W-:Y:S01]  /*43d70*/  IMAD R13, R34, 0x1ae, RZ ;  /* 0x000001ae220d7824 */ /* 0x000fe200078e02ff */
[----:B------:R-:W0:Y:S01]  /*43d80*/  LDC R39, c[0x0][0x278] ;  /* 0x00009e00ff277b82 */ /* 0x000e220000000800 */
[----:B---3--:R-:W-:Y:S01]  /*43d90*/  IMAD R24, R35, 0xd7, RZ ;  /* 0x000000d723187824 */ /* 0x008fe200078e02ff */
[----:B------:R-:W-:Y:S01]  /*43da0*/  IADD3 R32, P3, R12, R2, RZ ;  /* 0x000000020c207210 */ /* 0x000fe20007f7e0ff */
[----:B------:R3:W-:Y:S01]  /*43db0*/  STG.E.U16 desc[UR60][R18.64], R102 ;  /* 0x0000006612007986 */ /* 0x0007e2000c10153c */
[----:B------:R-:W-:-:S02]  /*43dc0*/  LEA.HI.X.SX32 R17, R17, R3, 0x1, P0 ;  /* 0x0000000311117211 */ /* 0x000fc400000f0eff */
[----:B------:R-:W-:Y:S02]  /*43dd0*/  IADD3 R34, P4, R13, R2, RZ ;  /* 0x000000020d227210 */ /* 0x000fe40007f9e0ff */
[----:B------:R-:W4:Y:S01]  /*43de0*/  LDC R48, c[0x0][0x278] ;  /* 0x00009e00ff307b82 */ /* 0x000f220000000800 */
[----:B------:R-:W-:Y:S02]  /*43df0*/  LEA.HI.X.SX32 R33, R11, R3, 0x1, P3 ;  /* 0x000000030b217211 */ /* 0x000fe400018f0eff */
[----:B---3--:R-:W-:-:S05]  /*43e00*/  PRMT R102, R102, 0x7632, R102 ;  /* 0x0000763266667816 */ /* 0x008fca0000000066 */
[----:B------:R-:W3:Y:S01]  /*43e10*/  LDC R42, c[0x0][0x278] ;  /* 0x00009e00ff2a7b82 */ /* 0x000ee20000000800 */
[----:B------:R-:W-:Y:S02]  /*43e20*/  LEA.HI.X.SX32 R35, R24, R3, 0x1, P4 ;  /* 0x0000000318237211 */ /* 0x000fe400020f0eff */
[----:B------:R-:W-:Y:S01]  /*43e30*/  PRMT R11, R103, 0x7632, R11 ;  /* 0x00007632670b7816 */ /* 0x000fe2000000000b */
[----:B------:R2:W-:Y:S04]  /*43e40*/  STG.E.U16 desc[UR60][R16.64], R102 ;  /* 0x0000006610007986 */ /* 0x0005e8000c10153c */
[----:B------:R-:W3:Y:S01]  /*43e50*/  LDC R45, c[0x0][0x278] ;  /* 0x00009e00ff2d7b82 */ /* 0x000ee20000000800 */
[----:B------:R0:W-:Y:S01]  /*43e60*/  STG.E.U16 desc[UR60][R32.64], R103 ;  /* 0x0000006720007986 */ /* 0x0001e2000c10153c */
[----:B-1----:R-:W-:-:S02]  /*43e70*/  IMAD R18, R37, 0x1b2, RZ ;  /* 0x000001b225127824 */ /* 0x002fc400078e02ff */
[----:B--2---:R-:W-:Y:S01]  /*43e80*/  IMAD R17, R36, 0x1b0, RZ ;  /* 0x000001b024117824 */ /* 0x004fe200078e02ff */
[----:B------:R1:W-:Y:S03]  /*43e90*/  STG.E.U16 desc[UR60][R34.64], R11 ;  /* 0x0000000b22007986 */ /* 0x0003e6000c10153c */
[----:B------:R-:W2:Y:S01]  /*43ea0*/  LDC R31, c[0x0][0x278] ;  /* 0x00009e00ff1f7b82 */ /* 0x000ea20000000800 */
[----:B------:R-:W-:Y:S02]  /*43eb0*/  IMAD R16, R40, 0x1b4, RZ ;  /* 0x000001b428107824 */ /* 0x000fe400078e02ff */
[----:B------:R-:W-:Y:S01]  /*43ec0*/  IMAD R19, R38, 0xd9, RZ ;  /* 0x000000d926137824 */ /* 0x000fe200078e02ff */
[----:B0-----:R-:W-:-:S04]  /*43ed0*/  IADD3 R32, P0, R18, R2, RZ ;  /* 0x0000000212207210 */ /* 0x001fc80007f1e0ff */
[----:B------:R-:W0:Y:S01]  /*43ee0*/  LDC R43, c[0x0][0x278] ;  /* 0x00009e00ff2b7b82 */ /* 0x000e220000000800 */
[----:B-1----:R-:W-:-:S04]  /*43ef0*/  IADD3 R34, P3, R17, R2, RZ ;  /* 0x0000000211227210 */ /* 0x002fc80007f7e0ff */
[-C--:B------:R-:W-:Y:S01]  /*43f00*/  LEA.HI.X.SX32 R35, R28, R3.reuse, 0x1, P3 ;  /* 0x000000031c237211 */ /* 0x080fe200018f0eff */
[----:B------:R-:W-:Y:S01]  /*43f10*/  IMAD R11, R39, 0x1b6, RZ ;  /* 0x000001b6270b7824 */ /* 0x000fe200078e02ff */
[-C--:B------:R-:W-:Y:S01]  /*43f20*/  IADD3 R26, P3, R16, R2.reuse, RZ ;  /* 0x00000002101a7210 */ /* 0x080fe20007f7e0ff */
[----:B------:R-:W1:Y:S01]  /*43f30*/  LDC R28, c[0x0][0x278] ;  /* 0x00009e00ff1c7b82 */ /* 0x000e620000000800 */
[-C--:B------:R-:W-:Y:S01]  /*43f40*/  LEA.HI.X.SX32 R33, R19, R3.reuse, 0x1, P0 ;  /* 0x0000000313217211 */ /* 0x080fe200000f0eff */
[----:B------:R3:W-:Y:S01]  /*43f50*/  STG.E.U16 desc[UR60][R34.64], R104 ;  /* 0x0000006822007986 */ /* 0x0007e2000c10153c */
[----:B------:R-:W-:Y:S01]  /*43f60*/  LEA.HI.X.SX32 R27, R27, R3, 0x1, P3 ;  /* 0x000000031b1b7211 */ /* 0x000fe200018f0eff */
[----:B----4-:R-:W-:Y:S01]  /*43f70*/  IMAD R24, R48, 0xdb, RZ ;  /* 0x000000db30187824 */ /* 0x010fe200078e02ff */
[----:B------:R-:W-:-:S03]  /*43f80*/  IADD3 R36, P4, R11, R2, RZ ;  /* 0x000000020b247210 */ /* 0x000fc60007f9e0ff */
[----:B------:R-:W4:Y:S01]  /*43f90*/  LDC R39, c[0x0][0x278] ;  /* 0x00009e00ff277b82 */ /* 0x000f220000000800 */
[----:B---3--:R-:W-:-:S07]  /*43fa0*/  PRMT R104, R104, 0x7632, R104 ;  /* 0x0000763268687816 */ /* 0x008fce0000000068 */
[----:B------:R-:W3:Y:S01]  /*43fb0*/  LDC R38, c[0x0][0x278] ;  /* 0x00009e00ff267b82 */ /* 0x000ee20000000800 */
[----:B------:R-:W-:Y:S01]  /*43fc0*/  STG.E.U16 desc[UR60][R32.64], R104 ;  /* 0x0000006820007986 */ /* 0x000fe2000c10153c */
[----:B------:R-:W-:-:S03]  /*43fd0*/  LEA.HI.X.SX32 R37, R24, R3, 0x1, P4 ;  /* 0x0000000318257211 */ /* 0x000fc600020f0eff */
[----:B------:R2:W-:Y:S03]  /*43fe0*/  STG.E.U16 desc[UR60][R26.64], R105 ;  /* 0x000000691a007986 */ /* 0x0005e6000c10153c */
[----:B------:R-:W4:Y:S01]  /*43ff0*/  LDC R40, c[0x0][0x278] ;  /* 0x00009e00ff287b82 */ /* 0x000f220000000800 */
[----:B------:R-:W-:-:S07]  /*44000*/  PRMT R19, R105, 0x7632, R19 ;  /* 0x0000763269137816 */ /* 0x000fce0000000013 */
[----:B------:R-:W4:Y:S01]  /*44010*/  LDC R49, c[0x0][0x278] ;  /* 0x00009e00ff317b82 */ /* 0x000f220000000800 */
[----:B--2---:R-:W-:Y:S02]  /*44020*/  IMAD R26, R42, 0x1ba, RZ ;  /* 0x000001ba2a1a7824 */ /* 0x004fe400078e02ff */
[----:B------:R-:W-:-:S05]  /*44030*/  IMAD R27, R45, 0xdd, RZ ;  /* 0x000000dd2d1b7824 */ /* 0x000fca00078e02ff */
[----:B------:R-:W2:Y:S01]  /*44040*/  LDC R42, c[0x0][0x278] ;  /* 0x00009e00ff2a7b82 */ /* 0x000ea20000000800 */
[----:B------:R0:W-:Y:S07]  /*44050*/  STG.E.U16 desc[UR60][R36.64], R19 ;  /* 0x0000001324007986 */ /* 0x0001ee000c10153c */
[----:B------:R-:W4:Y:S01]  /*44060*/  LDC R45, c[0x0][0x278] ;  /* 0x00009e00ff2d7b82 */ /* 0x000f220000000800 */
[----:B0-----:R-:W-:Y:S01]  /*44070*/  IMAD R19, R31, 0x1b8, RZ ;  /* 0x000001b81f137824 */ /* 0x001fe200078e02ff */
[----:B------:R-:W-:Y:S01]  /*44080*/  IADD3 R34, P3, R26, R2, RZ ;  /* 0x000000021a227210 */ /* 0x000fe20007f7e0ff */
[----:B------:R-:W-:-:S05]  /*44090*/  IMAD R24, R43, 0x1bc, RZ ;  /* 0x000001bc2b187824 */ /* 0x000fca00078e02ff */
[----:B------:R-:W0:Y:S01]  /*440a0*/  LDC R48, c[0x0][0x278] ;  /* 0x00009e00ff307b82 */ /* 0x000e220000000800 */
[-C--:B------:R-:W-:Y:S02]  /*440b0*/  IADD3 R32, P0, R19, R2.reuse, RZ ;  /* 0x0000000213207210 */ /* 0x080fe40007f1e0ff */
[----:B------:R-:W-:Y:S02]  /*440c0*/  IADD3 R36, P4, R24, R2, RZ ;  /* 0x0000000218247210 */ /* 0x000fe40007f9e0ff */
[-C--:B------:R-:W-:Y:S02]  /*440d0*/  LEA.HI.X.SX32 R33, R20, R3.reuse, 0x1, P0 ;  /* 0x0000000314217211 */ /* 0x080fe400000f0eff */
[-C--:B------:R-:W-:Y:S01]  /*440e0*/  LEA.HI.X.SX32 R35, R27, R3.reuse, 0x1, P3 ;  /* 0x000000031b237211 */ /* 0x080fe200018f0eff */
[----:B-1----:R-:W-:Y:S01]  /*440f0*/  IMAD R27, R28, 0x1be, RZ ;  /* 0x000001be1c1b7824 */ /* 0x002fe200078e02ff */
[----:B------:R-:W-:Y:S01]  /*44100*/  PRMT R20, R106, 0x7632, R20 ;  /* 0x000076326a147816 */ /* 0x000fe20000000014 */
[----:B------:R-:W1:Y:S01]  /*44110*/  LDC R43, c[0x0][0x278] ;  /* 0x00009e00ff2b7b82 */ /* 0x000e620000000800 */
[----:B------:R-:W-:Y:S01]  /*44120*/  LEA.HI.X.SX32 R37, R21, R3, 0x1, P4 ;  /* 0x0000000315257211 */ /* 0x000fe200020f0eff */
[----:B------:R4:W-:Y:S01]  /*44130*/  STG.E.U16 desc[UR60][R32.64], R106 ;  /* 0x0000006a20007986 */ /* 0x0009e2000c10153c */
[----:B---3--:R-:W-:-:S03]  /*44140*/  IMAD R28, R38, 0x1c0, RZ ;  /* 0x000001c0261c7824 */ /* 0x008fc600078e02ff */
[----:B------:R3:W-:Y:S01]  /*44150*/  STG.E.U16 desc[UR60][R34.64], R20 ;  /* 0x0000001422007986 */ /* 0x0007e2000c10153c */
[----:B--2---:R-:W-:Y:S01]  /*44160*/  IMAD R21, R42, 0x1c4, RZ ;  /* 0x000001c42a157824 */ /* 0x004fe200078e02ff */
[----:B------:R-:W2:Y:S02]  /*44170*/  LDC R54, c[0x0][0x278] ;  /* 0x00009e00ff367b82 */ /* 0x000ea40000000800 */
[----:B------:R0:W-:Y:S01]  /*44180*/  STG.E.U16 desc[UR60][R36.64], R107 ;  /* 0x0000006b24007986 */ /* 0x0001e2000c10153c */
[----:B----4-:R-:W-:Y:S01]  /*44190*/  IMAD R33, R39, 0xdf, RZ ;  /* 0x000000df27217824 */ /* 0x010fe200078e02ff */
[----:B------:R-:W-:-:S04]  /*441a0*/  IADD3 R32, P3, R27, R2, RZ ;  /* 0x000000021b207210 */ /* 0x000fc80007f7e0ff */
[----:B------:R-:W4:Y:S01]  /*441b0*/  LDC R55, c[0x0][0x278] ;  /* 0x00009e00ff377b82 */ /* 0x000f220000000800 */
[----:B---3--:R-:W-:Y:S01]  /*441c0*/  IMAD R20, R40, 0x1c2, RZ ;  /* 0x000001c228147824 */ /* 0x008fe200078e02ff */
[-C--:B------:R-:W-:Y:S02]  /*441d0*/  IADD3 R34, P0, R28, R2.reuse, RZ ;  /* 0x000000021c227210 */ /* 0x080fe40007f1e0ff */
[----:B------:R-:W-:Y:S01]  /*441e0*/  LEA.HI.X.SX32 R33, R33, R3, 0x1, P3 ;  /* 0x0000000321217211 */ /* 0x000fe200018f0eff */
[----:B0-----:R-:W-:Y:S01]  /*441f0*/  IMAD R37, R45, 0xe1, RZ ;  /* 0x000000e12d257824 */ /* 0x001fe200078e02ff */
[-C--:B------:R-:W-:Y:S02]  /*44200*/  IADD3 R36, P3, R20, R2.reuse, RZ ;  /* 0x0000000214247210 */ /* 0x080fe40007f7e0ff */
[----:B------:R-:W0:Y:S01]  /*44210*/  LDC R42, c[0x0][0x278] ;  /* 0x00009e00ff2a7b82 */ /* 0x000e220000000800 */
[----:B------:R-:W-:Y:S02]  /*44220*/  IADD3 R38, P4, R21, R2, RZ ;  /* 0x0000000215267210 */ /* 0x000fe40007f9e0ff */
[----:B------:R-:W-:-:S02]  /*44230*/  PRMT R31, R107, 0x7632, R31 ;  /* 0x000076326b1f7816 */ /* 0x000fc4000000001f */
[-C--:B------:R-:W-:Y:S02]  /*44240*/  LEA.HI.X.SX32 R35, R30, R3.reuse, 0x1, P0 ;  /* 0x000000031e237211 */ /* 0x080fe400000f0eff */
[-C--:B------:R-:W-:Y:S01]  /*44250*/  LEA.HI.X.SX32 R37, R37, R3.reuse, 0x1, P3 ;  /* 0x0000000325257211 */ /* 0x080fe200018f0eff */
[----:B------:R-:W3:Y:S01]  /*44260*/  LDC R40, c[0x0][0x278] ;  /* 0x00009e00ff287b82 */ /* 0x000ee20000000800 */
[----:B------:R-:W-:Y:S02]  /*44270*/  PRMT R30, R108, 0x7632, R30 ;  /* 0x000076326c1e7816 */ /* 0x000fe4000000001e */
[----:B------:R-:W-:Y:S01]  /*44280*/  LEA.HI.X.SX32 R39, R29, R3, 0x1, P4 ;  /* 0x000000031d277211 */ /* 0x000fe200020f0eff */
[----:B------:R1:W-:Y:S04]  /*44290*/  STG.E.U16 desc[UR60][R32.64], R31 ;  /* 0x0000001f20007986 */ /* 0x0003e8000c10153c */
[----:B------:R-:W-:Y:S01]  /*442a0*/  STG.E.U16 desc[UR60][R34.64], R108 ;  /* 0x0000006c22007986 */ /* 0x000fe2000c10153c */
[----:B------:R-:W3:Y:S03]  /*442b0*/  LDC R45, c[0x0][0x278] ;  /* 0x00009e00ff2d7b82 */ /* 0x000ee60000000800 */
[----:B------:R2:W-:Y:S04]  /*442c0*/  STG.E.U16 desc[UR60][R36.64], R30 ;  /* 0x0000001e24007986 */ /* 0x0005e8000c10153c */
[----:B------:R4:W-:Y:S01]  /*442d0*/  STG.E.U16 desc[UR60][R38.64], R109 ;  /* 0x0000006d26007986 */ /* 0x0009e2000c10153c */
[----:B------:R-:W-:Y:S01]  /*442e0*/  IMAD R29, R49, 0x1c8, RZ ;  /* 0x000001c8311d7824 */ /* 0x000fe200078e02ff */
[----:B------:R-:W3:Y:S01]  /*442f0*/  LDC R56, c[0x0][0x278] ;  /* 0x00009e00ff387b82 */ /* 0x000ee20000000800 */
[----:B-1----:R-:W-:-:S07]  /*44300*/  IMAD R31, R48, 0x1ca, RZ ;  /* 0x000001ca301f7824 */ /* 0x002fce00078e02ff */
[----:B------:R-:W1:Y:S01]  /*44310*/  LDC R57, c[0x0][0x278] ;  /* 0x00009e00ff397b82 */ /* 0x000e620000000800 */
[----:B--2---:R-:W-:-:S07]  /*44320*/  IMAD R30, R43, 0x1c6, RZ ;  /* 0x000001c62b1e7824 */ /* 0x004fce00078e02ff */
[----:B----4-:R-:W2:Y:S01]  /*44330*/  LDC R38, c[0x0][0x278] ;  /* 0x00009e00ff267b82 */ /* 0x010ea20000000800 */
[----:B------:R-:W-:-:S07]  /*44340*/  IMAD R33, R54, 0xe3, RZ ;  /* 0x000000e336217824 */ /* 0x000fce00078e02ff */
[----:B------:R-:W4:Y:S01]  /*44350*/  LDC R39, c[0x0][0x278] ;  /* 0x00009e00ff277b82 */ /* 0x000f220000000800 */
[----:B------:R-:W-:-:S07]  /*44360*/  IADD3 R32, P0, R30, R2, RZ ;  /* 0x000000021e207210 */ /* 0x000fce0007f1e0ff */
[----:B------:R-:W3:Y:S01]  /*44370*/  LDC R43, c[0x0][0x278] ;  /* 0x00009e00ff2b7b82 */ /* 0x000ee20000000800 */
[----:B------:R-:W-:Y:S01]  /*44380*/  IMAD R37, R55, 0xe5, RZ ;  /* 0x000000e537257824 */ /* 0x000fe200078e02ff */
[-C--:B------:R-:W-:Y:S02]  /*44390*/  IADD3 R34, P3, R29, R2.reuse, RZ ;  /* 0x000000021d227210 */ /* 0x080fe40007f7e0ff */
[----:B------:R-:W-:Y:S02]  /*443a0*/  IADD3 R36, P4, R31, R2, RZ ;  /* 0x000000021f247210 */ /* 0x000fe40007f9e0ff */
[-C--:B------:R-:W-:Y:S02]  /*443b0*/  LEA.HI.X.SX32 R33, R33, R3.reuse, 0x1, P0 ;  /* 0x0000000321217211 */ /* 0x080fe400000f0eff */
[----:B------:R-:W-:Y:S01]  /*443c0*/  PRMT R109, R109, 0x7632, R109 ;  /* 0x000076326d6d7816 */ /* 0x000fe2000000006d */
[----:B------:R-:W1:Y:S01]  /*443d0*/  LDC R55, c[0x0][0x278] ;  /* 0x00009e00ff377b82 */ /* 0x000e620000000800 */
[----:B------:R-:W-:-:S02]  /*443e0*/  LEA.HI.X.SX32 R35, R22, R3, 0x1, P3 ;  /* 0x0000000316237211 */ /* 0x000fc400018f0eff */
[----:B------:R-:W-:Y:S02]  /*443f0*/  LEA.HI.X.SX32 R37, R37, R3, 0x1, P4 ;  /* 0x0000000325257211 */ /* 0x000fe400020f0eff */
[----:B------:R-:W-:Y:S01]  /*44400*/  PRMT R22, R110, 0x7632, R22 ;  /* 0x000076326e167816 */ /* 0x000fe20000000016 */
[----:B------:R0:W-:Y:S02]  /*44410*/  STG.E.U16 desc[UR60][R32.64], R109 ;  /* 0x0000006d20007986 */ /* 0x0001e4000c10153c */
[----:B------:R-:W1:Y:S02]  /*44420*/  LDC R58, c[0x0][0x278] ;  /* 0x00009e00ff3a7b82 */ /* 0x000e640000000800 */
[----:B------:R-:W-:Y:S04]  /*44430*/  STG.E.U16 desc[UR60][R34.64], R110 ;  /* 0x0000006e22007986 */ /* 0x000fe8000c10153c */
[----:B------:R2:W-:Y:S02]  /*44440*/  STG.E.U16 desc[UR60][R36.64], R22 ;  /* 0x0000001624007986 */ /* 0x0005e4000c10153c */
[----:B------:R-:W1:Y:S01]  /*44450*/  LDC R59, c[0x0][0x278] ;  /* 0x00009e00ff3b7b82 */ /* 0x000e620000000800 */
[----:B0-----:R-:W-:-:S07]  /*44460*/  IMAD R32, R42, 0x1d0, RZ ;  /* 0x000001d02a207824 */ /* 0x001fce00078e02ff */
[----:B------:R-:W0:Y:S08]  /*44470*/  LDC R60, c[0x0][0x278] ;  /* 0x00009e00ff3c7b82 */ /* 0x000e300000000800 */
[----:B------:R-:W0:Y:S01]  /*44480*/  LDC R62, c[0x0][0x278] ;  /* 0x00009e00ff3e7b82 */ /* 0x000e220000000800 */
[----:B--2---:R-:W-:-:S07]  /*44490*/  IMAD R22, R38, 0x1cc, RZ ;  /* 0x000001cc26167824 */ /* 0x004fce00078e02ff */
[----:B------:R-:W2:Y:S01]  /*444a0*/  LDC R61, c[0x0][0x278] ;  /* 0x00009e00ff3d7b82 */ /* 0x000ea20000000800 */
[----:B----4-:R-:W-:Y:S01]  /*444b0*/  IMAD R34, R39, 0x1ce, RZ ;  /* 0x000001ce27227824 */ /* 0x010fe200078e02ff */
[----:B------:R-:W-:Y:S01]  /*444c0*/  IADD3 R38, P3, R22, R2, RZ ;  /* 0x0000000216267210 */ /* 0x000fe20007f7e0ff */
[----:B---3--:R-:W-:-:S05]  /*444d0*/  IMAD R33, R43, 0x1d2, RZ ;  /* 0x000001d22b217824 */ /* 0x008fca00078e02ff */
[----:B------:R-:W3:Y:S01]  /*444e0*/  LDC R88, c[0x0][0x278] ;  /* 0x00009e00ff587b82 */ /* 0x000ee20000000800 */
[----:B------:R-:W-:Y:S01]  /*444f0*/  IMAD R35, R40, 0xe7, RZ ;  /* 0x000000e728237824 */ /* 0x000fe200078e02ff */
[-C--:B------:R-:W-:Y:S01]  /*44500*/  IADD3 R36, P0, R34, R2.reuse, RZ ;  /* 0x0000000222247210 */ /* 0x080fe20007f1e0ff */
[----:B------:R-:W4:Y:S01]  /*44510*/  LDL.LU R109, [R1+0x5c] ;  /* 0x00005c00016d7983 */ /* 0x000f220000300800 */
[-C--:B------:R-:W-:Y:S01]  /*44520*/  LEA.HI.X.SX32 R39, R23, R3.reuse, 0x1, P3 ;  /* 0x0000000317277211 */ /* 0x080fe200018f0eff */
[----:B------:R-:W-:Y:S01]  /*44530*/  IMAD R23, R45, 0xe9, RZ ;  /* 0x000000e92d177824 */ /* 0x000fe200078e02ff */
[-C--:B------:R-:W-:Y:S01]  /*44540*/  IADD3 R40, P3, R32, R2.reuse, RZ ;  /* 0x0000000220287210 */ /* 0x080fe20007f7e0ff */
[----:B------:R-:W4:Y:S01]  /*44550*/  LDL.LU R108, [R1+0x58] ;  /* 0x00005800016c7983 */ /* 0x000f220000300800 */
[----:B------:R-:W-:Y:S01]  /*44560*/  IADD3 R42, P4, R33, R2, RZ ;  /* 0x00000002212a7210 */ /* 0x000fe20007f9e0ff */
[----:B------:R-:W0:Y:S01]  /*44570*/  LDC R45, c[0x0][0x278] ;  /* 0x00009e00ff2d7b82 */ /* 0x000e220000000800 */
[----:B------:R-:W-:Y:S01]  /*44580*/  LEA.HI.X.SX32 R37, R35, R3, 0x1, P0 ;  /* 0x0000000323257211 */ /* 0x000fe200000f0eff */
[----:B------:R-:W-:Y:S01]  /*44590*/  STG.E.U16 desc[UR60][R38.64], R111 ;  /* 0x0000006f26007986 */ /* 0x000fe2000c10153c */
[----:B------:R-:W-:-:S02]  /*445a0*/  PRMT R35, R111, 0x7632, R35 ;  /* 0x000076326f237816 */ /* 0x000fc40000000023 */
[-C--:B------:R-:W-:Y:S01]  /*445b0*/  LEA.HI.X.SX32 R41, R41, R3.reuse, 0x1, P3 ;  /* 0x0000000329297211 */ /* 0x080fe200018f0eff */
[----:B------:R-:W4:Y:S01]  /*445c0*/  LDL.LU R107, [R1+0x54] ;  /* 0x00005400016b7983 */ /* 0x000f220000300800 */
[----:B------:R-:W-:Y:S01]  /*445d0*/  LEA.HI.X.SX32 R43, R23, R3, 0x1, P4 ;  /* 0x00000003172b7211 */ /* 0x000fe200020f0eff */
[----:B------:R-:W2:Y:S01]  /*445e0*/  LDC R48, c[0x0][0x278] ;  /* 0x00009e00ff307b82 */ /* 0x000ea20000000800 */
[----:B------:R-:W-:Y:S01]  /*445f0*/  PRMT R23, R112, 0x7632, R23 ;  /* 0x0000763270177816 */ /* 0x000fe20000000017 */
[----:B------:R1:W-:Y:S04]  /*44600*/  STG.E.U16 desc[UR60][R36.64], R35 ;  /* 0x0000002324007986 */ /* 0x0003e8000c10153c */
[----:B------:R-:W-:Y:S02]  /*44610*/  STG.E.U16 desc[UR60][R40.64], R112 ;  /* 0x0000007028007986 */ /* 0x000fe4000c10153c */
[----:B------:R-:W3:Y:S02]  /*44620*/  LDC R49, c[0x0][0x278] ;  /* 0x00009e00ff317b82 */ /* 0x000ee40000000800 */
[----:B------:R1:W-:Y:S02]  /*44630*/  STG.E.U16 desc[UR60][R42.64], R23 ;  /* 0x000000172a007986 */ /* 0x0003e4000c10153c */
[----:B-1----:R-:W-:-:S04]  /*44640*/  IMAD R37, R56, 0x1d6, RZ ;  /* 0x000001d638257824 */ /* 0x002fc800078e02ff */
[----:B------:R-:W1:Y:S08]  /*44650*/  LDC R87, c[0x0][0x278] ;  /* 0x00009e00ff577b82 */ /* 0x000e700000000800 */
[----:B------:R-:W1:Y:S01]  /*44660*/  LDC R54, c[0x0][0x278] ;  /* 0x00009e00ff367b82 */ /* 0x000e620000000800 */
[----:B------:R-:W-:-:S07]  /*44670*/  IMAD R23, R55, 0x1d4, RZ ;  /* 0x000001d437177824 */ /* 0x000fce00078e02ff */
[----:B------:R-:W2:Y:S01]  /*44680*/  LDC R90, c[0x0][0x278] ;  /* 0x00009e00ff5a7b82 */ /* 0x000ea20000000800 */
[----:B------:R-:W-:Y:S01]  /*44690*/  IADD3 R38, P3, R23, R2, RZ ;  /* 0x0000000217267210 */ /* 0x000fe20007f7e0ff */
[----:B0-----:R-:W-:-:S06]  /*446a0*/  IMAD R45, R45, 0xed, RZ ;  /* 0x000000ed2d2d7824 */ /* 0x001fcc00078e02ff */
[----:B------:R-:W0:Y:S01]  /*446b0*/  LDC R86, c[0x0][0x278] ;  /* 0x00009e00ff567b82 */ /* 0x000e220000000800 */
[----:B------:R-:W-:Y:S01]  /*446c0*/  LEA.HI.X.SX32 R39, R44, R3, 0x1, P3 ;  /* 0x000000032c277211 */ /* 0x000fe200018f0eff */
[----:B------:R-:W4:Y:S06]  /*446d0*/  LDL.LU R106, [R1+0x50] ;  /* 0x00005000016a7983 */ /* 0x000f2c0000300800 */
[----:B------:R-:W1:Y:S01]  /*446e0*/  LDC R55, c[0x0][0x278] ;  /* 0x00009e00ff377b82 */ /* 0x000e620000000800 */
[----:B------:R-:W-:Y:S01]  /*446f0*/  IMAD R41, R57, 0xeb, RZ ;  /* 0x000000eb39297824 */ /* 0x000fe200078e02ff */
[----:B------:R-:W-:Y:S01]  /*44700*/  IADD3 R40, P0, R37, R2, RZ ;  /* 0x0000000225287210 */ /* 0x000fe20007f1e0ff */
[----:B------:R-:W-:-:S02]  /*44710*/  IMAD R35, R58, 0x1d8, RZ ;  /* 0x000001d83a237824 */ /* 0x000fc400078e02ff */
[----:B------:R-:W-:Y:S01]  /*44720*/  IMAD R36, R59, 0x1da, RZ ;  /* 0x000001da3b247824 */ /* 0x000fe200078e02ff */
[----:B------:R3:W-:Y:S01]  /*44730*/  STG.E.U16 desc[UR60][R38.64], R113 ;  /* 0x0000007126007986 */ /* 0x0007e2000c10153c */
[----:B------:R-:W-:Y:S01]  /*44740*/  LEA.HI.X.SX32 R41, R41, R3, 0x1, P0 ;  /* 0x0000000329297211 */ /* 0x000fe200000f0eff */
[----:B------:R-:W0:Y:S01]  /*44750*/  LDC R59, c[0x0][0x278] ;  /* 0x00009e00ff3b7b82 */ /* 0x000e220000000800 */
[----:B------:R-:W-:-:S07]  /*44760*/  IADD3 R42, P3, R35, R2, RZ ;  /* 0x00000002232a7210 */ /* 0x000fce0007f7e0ff */
[----:B------:R-:W0:Y:S01]  /*44770*/  LDC R56, c[0x0][0x278] ;  /* 0x00009e00ff387b82 */ /* 0x000e220000000800 */
[----:B------:R-:W-:Y:S01]  /*44780*/  IADD3 R44, P4, R36, R2, RZ ;  /* 0x00000002242c7210 */ /* 0x000fe20007f9e0ff */
[----:B--2---:R-:W-:Y:S01]  /*44790*/  IMAD R90, R90, 0xfc, RZ ;  /* 0x000000fc5a5a7824 */ /* 0x004fe200078e02ff */
[----:B---3--:R-:W-:Y:S01]  /*447a0*/  PRMT R113, R113, 0x7632, R113 ;  /* 0x0000763271717816 */ /* 0x008fe20000000071 */
[----:B------:R-:W2:Y:S01]  /*447b0*/  LDL.LU R105, [R1+0x60c] ;  /* 0x00060c0001697983 */ /* 0x000ea20000300800 */
[-C--:B------:R-:W-:Y:S02]  /*447c0*/  LEA.HI.X.SX32 R43, R25, R3.reuse, 0x1, P3 ;  /* 0x00000003192b7211 */ /* 0x080fe400018f0eff */
[----:B------:R-:W-:Y:S01]  /*447d0*/  LEA.HI.X.SX32 R45, R45, R3, 0x1, P4 ;  /* 0x000000032d2d7211 */ /* 0x000fe200020f0eff */
[----:B------:R3:W-:Y:S01]  /*447e0*/  STG.E.U16 desc[UR60][R40.64], R113 ;  /* 0x0000007128007986 */ /* 0x0007e2000c10153c */
[----:B------:R-:W-:Y:S01]  /*447f0*/  PRMT R25, R114, 0x7632, R25 ;  /* 0x0000763272197816 */ /* 0x000fe20000000019 */
[----:B------:R-:W0:Y:S01]  /*44800*/  LDC R57, c[0x0][0x278] ;  /* 0x00009e00ff397b82 */ /* 0x000e220000000800 */
[----:B------:R-:W-:Y:S01]  /*44810*/  IMAD R39, R49, 0x1de, RZ ;  /* 0x000001de31277824 */ /* 0x000fe200078e02ff */
[----:B------:R3:W-:Y:S01]  /*44820*/  STG.E.U16 desc[UR60][R42.64], R114 ;  /* 0x000000722a007986 */ /* 0x0007e2000c10153c */
[----:B-1----:R-:W-:-:S03]  /*44830*/  IMAD R38, R55, 0x1e2, RZ ;  /* 0x000001e237267824 */ /* 0x002fc600078e02ff */
[----:B------:R1:W-:Y:S02]  /*44840*/  STG.E.U16 desc[UR60][R44.64], R25 ;  /* 0x000000192c007986 */ /* 0x0003e4000c10153c */
[----:B------:R-:W0:Y:S01]  /*44850*/  LDC R58, c[0x0][0x278] ;  /* 0x00009e00ff3a7b82 */ /* 0x000e220000000800 */
[----:B---3--:R-:W-:-:S07]  /*44860*/  IMAD R40, R48, 0x1dc, RZ ;  /* 0x000001dc30287824 */ /* 0x008fce00078e02ff */
[----:B------:R-:W3:Y:S01]  /*44870*/  LDC R89, c[0x0][0x278] ;  /* 0x00009e00ff597b82 */ /* 0x000ee20000000800 */
[-C--:B------:R-:W-:Y:S01]  /*44880*/  IADD3 R42, P3, R40, R2.reuse, RZ ;  /* 0x00000002282a7210 */ /* 0x080fe20007f7e0ff */
[----:B-1----:R-:W-:Y:S01]  /*44890*/  IMAD R25, R60, 0x1e0, RZ ;  /* 0x000001e03c197824 */ /* 0x002fe200078e02ff */
[-C--:B------:R-:W-:Y:S01]  /*448a0*/  IADD3 R44, P0, R39, R2.reuse, RZ ;  /* 0x00000002272c7210 */ /* 0x080fe20007f1e0ff */
[----:B------:R-:W-:Y:S01]  /*448b0*/  IMAD R41, R54, 0xef, RZ ;  /* 0x000000ef36297824 */ /* 0x000fe200078e02ff */
[-C--:B------:R-:W-:Y:S01]  /*448c0*/  LEA.HI.X.SX32 R43, R46, R3.reuse, 0x1, P3 ;  /* 0x000000032e2b7211 */ /* 0x080fe200018f0eff */
[----:B------:R-:W-:Y:S01]  /*448d0*/  IMAD R49, R62, 0xf1, RZ ;  /* 0x000000f13e317824 */ /* 0x000fe200078e02ff */
[-C--:B------:R-:W-:Y:S01]  /*448e0*/  IADD3 R46, P3, R25, R2.reuse, RZ ;  /* 0x00000002192e7210 */ /* 0x080fe20007f7e0ff */
[----:B------:R-:W1:Y:S01]  /*448f0*/  LDC R54, c[0x0][0x278] ;  /* 0x00009e00ff367b82 */ /* 0x000e620000000800 */
[----:B------:R-:W-:Y:S01]  /*44900*/  IADD3 R48, P4, R38, R2, RZ ;  /* 0x0000000226307210 */ /* 0x000fe20007f9e0ff */
[----:B------:R-:W2:Y:S01]  /*44910*/  LDL.LU R104, [R1+0x608] ;  /* 0x0006080001687983 */ /* 0x000ea20000300800 */
[----:B------:R-:W-:-:S02]  /*44920*/  LEA.HI.X.SX32 R45, R41, R3, 0x1, P0 ;  /* 0x00000003292d7211 */ /* 0x000fc400000f0eff */
[----:B------:R-:W-:Y:S01]  /*44930*/  PRMT R41, R115, 0x7632, R41 ;  /* 0x0000763273297816 */ /* 0x000fe20000000029 */
[----:B------:R0:W-:Y:S01]  /*44940*/  STG.E.U16 desc[UR60][R42.64], R115 ;  /* 0x000000732a007986 */ /* 0x0001e2000c10153c */
[-C--:B------:R-:W-:Y:S01]  /*44950*/  LEA.HI.X.SX32 R47, R47, R3.reuse, 0x1, P3 ;  /* 0x000000032f2f7211 */ /* 0x080fe200018f0eff */
[----:B------:R-:W3:Y:S01]  /*44960*/  LDC R55, c[0x0][0x278] ;  /* 0x00009e00ff377b82 */ /* 0x000ee20000000800 */
[----:B------:R-:W-:Y:S01]  /*44970*/  LEA.HI.X.SX32 R49, R49, R3, 0x1, P4 ;  /* 0x0000000331317211 */ /* 0x000fe200020f0eff */
[----:B------:R0:W-:Y:S04]  /*44980*/  STG.E.U16 desc[UR60][R44.64], R41 ;  /* 0x000000292c007986 */ /* 0x0001e8000c10153c */
[----:B------:R0:W-:Y:S02]  /*44990*/  STG.E.U16 desc[UR60][R46.64], R116 ;  /* 0x000000742e007986 */ /* 0x0001e4000c10153c */
[----:B------:R-:W1:Y:S01]  /*449a0*/  LDC R62, c[0x0][0x278] ;  /* 0x00009e00ff3e7b82 */ /* 0x000e620000000800 */
[----:B0-----:R-:W-:Y:S01]  /*449b0*/  PRMT R42, R116, 0x7632, R42 ;  /* 0x00007632742a7816 */ /* 0x001fe2000000002a */
[----:B------:R-:W2:Y:S04]  /*449c0*/  LDL.LU R102, [R1+0x604] ;  /* 0x0006040001667983 */ /* 0x000ea80000300800 */
[----:B------:R0:W-:Y:S01]  /*449d0*/  STG.E.U16 desc[UR60][R48.64], R42 ;  /* 0x0000002a30007986 */ /* 0x0001e2000c10153c */
[----:B------:R-:W-:Y:S01]  /*449e0*/  IMAD R43, R57, 0x1e4, RZ ;  /* 0x000001e4392b7824 */ /* 0x000fe200078e02ff */
[----:B------:R-:W1:Y:S01]  /*449f0*/  LDC R60, c[0x0][0x278] ;  /* 0x00009e00ff3c7b82 */ /* 0x000e620000000800 */
[----:B------:R-:W-:-:S07]  /*44a00*/  IMAD R41, R58, 0x1e6, RZ ;  /* 0x000001e63a297824 */ /* 0x000fce00078e02ff */
[----:B------:R-:W4:Y:S01]  /*44a10*/  LDC R93, c[0x0][0x278] ;  /* 0x00009e00ff5d7b82 */ /* 0x000f220000000800 */
[----:B------:R-:W-:-:S07]  /*44a20*/  IMAD R47, R61, 0xf3, RZ ;  /* 0x000000f33d2f7824 */ /* 0x000fce00078e02ff */
[----:B------:R-:W4:Y:S01]  /*44a30*/  LDC R96, c[0x0][0x278] ;  /* 0x00009e00ff607b82 */ /* 0x000f220000000800 */
[----:B0-----:R-:W-:-:S07]  /*44a40*/  IMAD R42, R59, 0x1e8, RZ ;  /* 0x000001e83b2a7824 */ /* 0x001fce00078e02ff */
[----:B------:R-:W0:Y:S01]  /*44a50*/  LDC R98, c[0x0][0x278] ;  /* 0x00009e00ff627b82 */ /* 0x000e220000000800 */
[----:B---3--:R-:W-:-:S07]  /*44a60*/  IMAD R55, R55, 0x1ec, RZ ;  /* 0x000001ec37377824 */ /* 0x008fce00078e02ff */
[----:B------:R-:W3:Y:S08]  /*44a70*/  LDC R94, c[0x0][0x278] ;  /* 0x00009e00ff5e7b82 */ /* 0x000ef00000000800 */
[----:B------:R-:W3:Y:S08]  /*44a80*/  LDC R92, c[0x0][0x278] ;  /* 0x00009e00ff5c7b82 */ /* 0x000ef00000000800 */
[----:B------:R-:W3:Y:S08]  /*44a90*/  LDC R97, c[0x0][0x278] ;  /* 0x00009e00ff617b82 */ /* 0x000ef00000000800 */
[----:B------:R-:W3:Y:S08]  /*44aa0*/  LDC R91, c[0x0][0x278] ;  /* 0x00009e00ff5b7b82 */ /* 0x000ef00000000800 */
[----:B------:R-:W3:Y:S01]  /*44ab0*/  LDC R95, c[0x0][0x278] ;  /* 0x00009e00ff5f7b82 */ /* 0x000ee20000000800 */
[----:B------:R-:W-:Y:S01]  /*44ac0*/  PRMT R99, R152, 0x7632, R99 ;  /* 0x0000763298637816 */ /* 0x000fe20000000063 */
[----:B------:R-:W2:Y:S06]  /*44ad0*/  LDL.LU R101, [R1+0x600] ;  /* 0x0006000001657983 */ /* 0x000eac0000300800 */
[----:B------:R-:W0:Y:S01]  /*44ae0*/  LDC R59, c[0x0][0x278] ;  /* 0x00009e00ff3b7b82 */ /* 0x000e220000000800 */
[----:B------:R-:W-:-:S07]  /*44af0*/  IADD3 R44, P0, R43, R2, RZ ;  /* 0x000000022b2c7210 */ /* 0x000fce0007f1e0ff */
[----:B------:R-:W3:Y:S01]  /*44b00*/  LDC R57, c[0x0][0x278] ;  /* 0x00009e00ff397b82 */ /* 0x000ee20000000800 */
[----:B------:R-:W-:-:S07]  /*44b10*/  IADD3 R46, P3, R41, R2, RZ ;  /* 0x00000002292e7210 */ /* 0x000fce0007f7e0ff */
[----:B------:R-:W3:Y:S01]  /*44b20*/  LDC R58, c[0x0][0x278] ;  /* 0x00009e00ff3a7b82 */ /* 0x000ee20000000800 */
[-C--:B------:R-:W-:Y:S02]  /*44b30*/  LEA.HI.X.SX32 R45, R52, R3.reuse, 0x1, P0 ;  /* 0x00000003342d7211 */ /* 0x080fe400000f0eff */
[-C--:B------:R-:W-:Y:S02]  /*44b40*/  LEA.HI.X.SX32 R47, R47, R3.reuse, 0x1, P3 ;  /* 0x000000032f2f7211 */ /* 0x080fe400018f0eff */
[----:B------:R-:W-:Y:S01]  /*44b50*/  PRMT R52, R117, 0x7632, R52 ;  /* 0x0000763275347816 */ /* 0x000fe20000000034 */
[----:B------:R1:W-:Y:S01]  /*44b60*/  STG.E.U16 desc[UR60][R44.64], R117 ;  /* 0x000000752c007986 */ /* 0x0003e2000c10153c */
[----:B------:R-:W-:Y:S01]  /*44b70*/  IADD3 R48, P4, R42, R2, RZ ;  /* 0x000000022a307210 */ /* 0x000fe20007f9e0ff */
[----:B------:R-:W4:Y:S02]  /*44b80*/  LDC R61, c[0x0][0x278] ;  /* 0x00009e00ff3d7b82 */ /* 0x000f240000000800 */
[----:B------:R1:W-:Y:S01]  /*44b90*/  STG.E.U16 desc[UR60][R46.64], R52 ;  /* 0x000000342e007986 */ /* 0x0003e2000c10153c */
[----:B------:R-:W-:-:S05]  /*44ba0*/  LEA.HI.X.SX32 R49, R50, R3, 0x1, P4 ;  /* 0x0000000332317211 */ /* 0x000fca00020f0eff */
[----:B------:R-:W2:Y:S01]  /*44bb0*/  LDC R100, c[0x0][0x278] ;  /* 0x00009e00ff647b82 */ /* 0x000ea20000000800 */
[----:B-1----:R-:W-:Y:S02]  /*44bc0*/  IMAD R45, R54, 0x1ea, RZ ;  /* 0x000001ea362d7824 */ /* 0x002fe400078e02ff */
[----:B------:R-:W-:Y:S02]  /*44bd0*/  IMAD R47, R56, 0xf5, RZ ;  /* 0x000000f5382f7824 */ /* 0x000fe400078e02ff */
[----:B0-----:R-:W-:-:S03]  /*44be0*/  IMAD R56, R59, 0xf7, RZ ;  /* 0x000000f73b387824 */ /* 0x001fc600078e02ff */
[----:B------:R-:W0:Y:S01]  /*44bf0*/  LDC R59, c[0x0][0x278] ;  /* 0x00009e00ff3b7b82 */ /* 0x000e220000000800 */
[-C--:B------:R-:W-:Y:S01]  /*44c00*/  IADD3 R46, P3, R45, R2.reuse, RZ ;  /* 0x000000022d2e7210 */ /* 0x080fe20007f7e0ff */
[----:B---3--:R-:W-:Y:S01]  /*44c10*/  IMAD R54, R57, 0x1ee, RZ ;  /* 0x000001ee39367824 */ /* 0x008fe200078e02ff */
[----:B------:R1:W-:Y:S01]  /*44c20*/  STG.E.U16 desc[UR60][R48.64], R118 ;  /* 0x0000007630007986 */ /* 0x0003e2000c10153c */
[----:B------:R-:W-:Y:S01]  /*44c30*/  IMAD R44, R58, 0x1f0, RZ ;  /* 0x000001f03a2c7824 */ /* 0x000fe200078e02ff */
[----:B------:R-:W-:Y:S02]  /*44c40*/  LEA.HI.X.SX32 R47, R47, R3, 0x1, P3 ;  /* 0x000000032f2f7211 */ /* 0x000fe400018f0eff */
[-C--:B------:R-:W-:Y:S01]  /*44c50*/  IADD3 R50, P3, R54, R2.reuse, RZ ;  /* 0x0000000236327210 */ /* 0x080fe20007f7e0ff */
[----:B------:R-:W-:Y:S01]  /*44c60*/  IMAD R58, R62, 0x1f2, RZ ;  /* 0x000001f23e3a7824 */ /* 0x000fe200078e02ff */
[----:B------:R-:W-:Y:S01]  /*44c70*/  IADD3 R52, P4, R44, R2, RZ ;  /* 0x000000022c347210 */ /* 0x000fe20007f9e0ff */
[----:B------:R-:W-:Y:S01]  /*44c80*/  IMAD R57, R87, 0x1f4, RZ ;  /* 0x000001f457397824 */ /* 0x000fe200078e02ff */
[----:B------:R-:W3:Y:S01]  /*44c90*/  LDC R62, c[0x0][0x278] ;  /* 0x00009e00ff3e7b82 */ /* 0x000ee20000000800 */
[----:B-1----:R-:W-:-:S02]  /*44ca0*/  PRMT R118, R118, 0x7632, R118 ;  /* 0x0000763276767816 */ /* 0x002fc40000000076 */
[----:B------:R-:W-:Y:S02]  /*44cb0*/  IADD3 R48, P0, R55, R2, RZ ;  /* 0x0000000237307210 */ /* 0x000fe40007f1e0ff */
[-C--:B------:R-:W-:Y:S01]  /*44cc0*/  LEA.HI.X.SX32 R53, R53, R3.reuse, 0x1, P4 ;  /* 0x0000000335357211 */ /* 0x080fe200020f0eff */
[----:B------:R1:W-:Y:S01]  /*44cd0*/  STG.E.U16 desc[UR60][R46.64], R118 ;  /* 0x000000762e007986 */ /* 0x0003e2000c10153c */
[-C--:B------:R-:W-:Y:S01]  /*44ce0*/  LEA.HI.X.SX32 R49, R51, R3.reuse, 0x1, P0 ;  /* 0x0000000333317211 */ /* 0x080fe200000f0eff */
[----:B------:R-:W-:Y:S01]  /*44cf0*/  IMAD R60, R60, 0x1fa, RZ ;  /* 0x000001fa3c3c7824 */ /* 0x000fe200078e02ff */
[----:B------:R-:W-:Y:S01]  /*44d00*/  LEA.HI.X.SX32 R51, R56, R3, 0x1, P3 ;  /* 0x0000000338337211 */ /* 0x000fe200018f0eff */
[----:B0-----:R-:W-:Y:S01]  /*44d10*/  IMAD R59, R59, 0x1f8, RZ ;  /* 0x000001f83b3b7824 */ /* 0x001fe200078e02ff */
[----:B------:R-:W0:Y:S01]  /*44d20*/  LDC R87, c[0x0][0x278] ;  /* 0x00009e00ff577b82 */ /* 0x000e220000000800 */
[----:B------:R3:W-:Y:S01]  /*44d30*/  STG.E.U16 desc[UR60][R48.64], R119 ;  /* 0x0000007730007986 */ /* 0x0007e2000c10153c */
[----:B-1----:R-:W-:Y:S01]  /*44d40*/  PRMT R46, R119, 0x7632, R46 ;  /* 0x00007632772e7816 */ /* 0x002fe2000000002e */
[----:B------:R-:W-:-:S05]  /*44d50*/  IMAD R47, R88, 0xf9, RZ ;  /* 0x000000f9582f7824 */ /* 0x000fca00078e02ff */
[----:B------:R-:W1:Y:S01]  /*44d60*/  LDC R88, c[0x0][0x278] ;  /* 0x00009e00ff587b82 */ /* 0x000e620000000800 */
[----:B------:R4:W-:Y:S01]  /*44d70*/  STG.E.U16 desc[UR60][R50.64], R46 ;  /* 0x0000002e32007986 */ /* 0x0009e2000c10153c */
[----:B---3--:R-:W-:-:S03]  /*44d80*/  IADD3 R48, P3, R57, R2, RZ ;  /* 0x0000000239307210 */ /* 0x008fc60007f7e0ff */
[----:B------:R3:W-:Y:S01]  /*44d90*/  STG.E.U16 desc[UR60][R52.64], R120 ;  /* 0x0000007834007986 */ /* 0x0007e2000c10153c */
[----:B----4-:R-:W-:-:S04]  /*44da0*/  IADD3 R46, P0, R58, R2, RZ ;  /* 0x000000023a2e7210 */ /* 0x010fc80007f1e0ff */
[-C--:B------:R-:W-:Y:S01]  /*44db0*/  LEA.HI.X.SX32 R47, R47, R3.reuse, 0x1, P0 ;  /* 0x000000032f2f7211 */ /* 0x080fe200000f0eff */
[----:B---3--:R-:W3:Y:S01]  /*44dc0*/  LDC R53, c[0x0][0x278] ;  /* 0x00009e00ff357b82 */ /* 0x008ee20000000800 */
[----:B------:R-:W-:Y:S02]  /*44dd0*/  PRMT R120, R120, 0x7632, R120 ;  /* 0x0000763278787816 */ /* 0x000fe40000000078 */
[----:B------:R-:W-:-:S03]  /*44de0*/  LEA.HI.X.SX32 R49, R246, R3, 0x1, P3 ;  /* 0x00000003f6317211 */ /* 0x000fc600018f0eff */
[----:B------:R4:W-:Y:S02]  /*44df0*/  STG.E.U16 desc[UR60][R46.64], R120 ;  /* 0x000000782e007986 */ /* 0x0009e4000c10153c */
[----:B----4-:R-:W-:-:S04]  /*44e00*/  IADD3 R46, P3, R59, R2, RZ ;  /* 0x000000023b2e7210 */ /* 0x010fc80007f7e0ff */
[----:B------:R-:W-:Y:S02]  /*44e10*/  LEA.HI.X.SX32 R47, R90, R3, 0x1, P3 ;  /* 0x000000035a2f7211 */ /* 0x000fe400018f0eff */
[----:B------:R-:W4:Y:S01]  /*44e20*/  LDC R90, c[0x0][0x278] ;  /* 0x00009e00ff5a7b82 */ /* 0x000f220000000800 */
[----:B------:R-:W-:Y:S02]  /*44e30*/  IMAD R56, R86, 0x1f6, RZ ;  /* 0x000001f656387824 */ /* 0x000fe400078e02ff */
[----:B------:R-:W-:-:S05]  /*44e40*/  IMAD R51, R89, 0xfb, RZ ;  /* 0x000000fb59337824 */ /* 0x000fca00078e02ff */
[----:B------:R-:W0:Y:S01]  /*44e50*/  LDC R86, c[0x0][0x278] ;  /* 0x00009e00ff567b82 */ /* 0x000e220000000800 */
[----:B------:R-:W-:Y:S01]  /*44e60*/  IADD3 R50, P4, R56, R2, RZ ;  /* 0x0000000238327210 */ /* 0x000fe20007f9e0ff */
[----:B------:R-:W-:Y:S01]  /*44e70*/  IMAD R61, R61, 0x1fc, RZ ;  /* 0x000001fc3d3d7824 */ /* 0x000fe200078e02ff */
[----:B------:R-:W-:Y:S02]  /*44e80*/  PRMT R52, R121, 0x7632, R52 ;  /* 0x0000763279347816 */ /* 0x000fe40000000034 */
[----:B------:R-:W-:Y:S01]  /*44e90*/  LEA.HI.X.SX32 R51, R51, R3, 0x1, P4 ;  /* 0x0000000333337211 */ /* 0x000fe200020f0eff */
[----:B------:R-:W-:Y:S01]  /*44ea0*/  IMAD R62, R62, 0x1fe, RZ ;  /* 0x000001fe3e3e7824 */ /* 0x000fe200078e02ff */
[----:B------:R3:W-:Y:S01]  /*44eb0*/  STG.E.U16 desc[UR60][R48.64], R121 ;  /* 0x0000007930007986 */ /* 0x0007e2000c10153c */
[----:B------:R-:W-:Y:S01]  /*44ec0*/  IMAD R98, R98, 0x102, RZ ;  /* 0x0000010262627824 */ /* 0x000fe200078e02ff */
[----:B------:R-:W2:Y:S02]  /*44ed0*/  LDC R89, c[0x0][0x278] ;  /* 0x00009e00ff597b82 */ /* 0x000ea40000000800 */
[----:B------:R1:W-:Y:S01]  /*44ee0*/  STG.E.U16 desc[UR60][R50.64], R52 ;  /* 0x0000003432007986 */ /* 0x0003e2000c10153c */
[----:B----4-:R-:W-:-:S02]  /*44ef0*/  IMAD R90, R90, 0xfe, RZ ;  /* 0x000000fe5a5a7824 */ /* 0x010fc400078e02ff */
[----:B---3--:R-:W-:Y:S01]  /*44f00*/  IMAD R49, R53, 0xfd, RZ ;  /* 0x000000fd35317824 */ /* 0x008fe200078e02ff */
[----:B------:R-:W-:Y:S01]  /*44f10*/  IADD3 R48, P0, R60, R2, RZ ;  /* 0x000000023c307210 */ /* 0x000fe20007f1e0ff */
[----:B------:R3:W-:Y:S01]  /*44f20*/  STG.E.U16 desc[UR60][R46.64], R122 ;  /* 0x0000007a2e007986 */ /* 0x0007e2000c10153c */
[----:B-1----:R-:W-:Y:S02]  /*44f30*/  LEA R53, R88, -R88, 0x8 ;  /* 0x8000005858357211 */ /* 0x002fe400078e40ff */
[-C--:B------:R-:W-:Y:S01]  /*44f40*/  IADD3 R50, P3, R61, R2.reuse, RZ ;  /* 0x000000023d327210 */ /* 0x080fe20007f7e0ff */
[----:B------:R-:W1:Y:S01]  /*44f50*/  LDC R88, c[0x0][0x278] ;  /* 0x00009e00ff587b82 */ /* 0x000e620000000800 */
[----:B------:R-:W-:Y:S02]  /*44f60*/  IADD3 R52, P4, R62, R2, RZ ;  /* 0x000000023e347210 */ /* 0x000fe40007f9e0ff */
[-C--:B------:R-:W-:Y:S02]  /*44f70*/  LEA.HI.X.SX32 R49, R49, R3.reuse, 0x1, P0 ;  /* 0x0000000331317211 */ /* 0x080fe400000f0eff */
[----:B------:R-:W-:-:S02]  /*44f80*/  LEA.HI.X.SX32 R51, R90, R3, 0x1, P3 ;  /* 0x000000035a337211 */ /* 0x000fc400018f0eff */
[----:B---3--:R-:W-:Y:S01]  /*44f90*/  PRMT R122, R122, 0x7632, R122 ;  /* 0x000076327a7a7816 */ /* 0x008fe2000000007a */
[----:B------:R-:W3:Y:S01]  /*44fa0*/  LDC R90, c[0x0][0x278] ;  /* 0x00009e00ff5a7b82 */ /* 0x000ee20000000800 */
[----:B------:R-:W-:Y:S02]  /*44fb0*/  LEA.HI.X.SX32 R53, R53, R3, 0x1, P4 ;  /* 0x0000000335357211 */ /* 0x000fe400020f0eff */
[----:B------:R-:W-:Y:S01]  /*44fc0*/  PRMT R46, R123, 0x7632, R46 ;  /* 0x000076327b2e7816 */ /* 0x000fe2000000002e */
[----:B------:R-:W-:Y:S01]  /*44fd0*/  STG.E.U16 desc[UR60][R48.64], R122 ;  /* 0x0000007a30007986 */ /* 0x000fe2000c10153c */
[----:B0-----:R-:W-:-:S03]  /*44fe0*/  SHF.L.U32 R47, R86, 0x8, RZ ;  /* 0x00000008562f7819 */ /* 0x001fc600000006ff */
[----:B------:R0:W-:Y:S01]  /*44ff0*/  STG.E.U16 desc[UR60][R50.64], R123 ;  /* 0x0000007b32007986 */ /* 0x0001e2000c10153c */
[----:B------:R-:W4:Y:S03]  /*45000*/  LDC R86, c[0x0][0x278] ;  /* 0x00009e00ff567b82 */ /* 0x000f260000000800 */
[----:B------:R0:W-:Y:S02]  /*45010*/  STG.E.U16 desc[UR60][R52.64], R46 ;  /* 0x0000002e34007986 */ /* 0x0001e4000c10153c */
[----:B0-----:R-:W-:Y:S02]  /*45020*/  IMAD R50, R96, 0x204, RZ ;  /* 0x0000020460327824 */ /* 0x001fe400078e02ff */
[----:B------:R-:W-:Y:S01]  /*45030*/  IMAD R48, R87, 0x202, RZ ;  /* 0x0000020257307824 */ /* 0x000fe200078e02ff */
[----:B------:R-:W-:Y:S02]  /*45040*/  LEA R49, R92, R92, 0x8 ;  /* 0x0000005c5c317211 */ /* 0x000fe400078e40ff */
[-C--:B------:R-:W-:Y:S01]  /*45050*/  LEA R46, P3, R93, R2.reuse, 0x9 ;  /* 0x000000025d2e7211 */ /* 0x080fe200078648ff */
[----:B------:R-:W-:Y:S01]  /*45060*/  IMAD R52, R94, 0x206, RZ ;  /* 0x000002065e347824 */ /* 0x000fe200078e02ff */
[-C--:B------:R-:W-:Y:S01]  /*45070*/  IADD3 R48, P0, R48, R2.reuse, RZ ;  /* 0x0000000230307210 */ /* 0x080fe20007f1e0ff */
[----:B------:R-:W-:Y:S01]  /*45080*/  IMAD R53, R97, 0x103, RZ ;  /* 0x0000010361357824 */ /* 0x000fe200078e02ff */
[----:B------:R-:W-:Y:S01]  /*45090*/  LEA.HI.X.SX32 R47, R47, R3, 0x1, P3 ;  /* 0x000000032f2f7211 */ /* 0x000fe200018f0eff */
[----:B------:R-:W0:Y:S01]  /*450a0*/  LDC R87, c[0x0][0x278] ;  /* 0x00009e00ff577b82 */ /* 0x000e220000000800 */
[----:B------:R-:W-:-:S04]  /*450b0*/  IADD3 R50, P3, R50, R2, RZ ;  /* 0x0000000232327210 */ /* 0x000fc80007f7e0ff */
[----:B------:R-:W-:-:S03]  /*450c0*/  LEA.HI.X.SX32 R51, R98, R3, 0x1, P3 ;  /* 0x0000000362337211 */ /* 0x000fc600018f0eff */
[----:B------:R-:W1:Y:S01]  /*450d0*/  LDC R98, c[0x0][0x278] ;  /* 0x00009e00ff627b82 */ /* 0x000e620000000800 */
[----:B------:R-:W-:Y:S01]  /*450e0*/  IADD3 R52, P4, R52, R2, RZ ;  /* 0x0000000234347210 */ /* 0x000fe20007f9e0ff */
[----:B------:R3:W-:Y:S01]  /*450f0*/  STG.E.U16 desc[UR60][R46.64], R124 ;  /* 0x0000007c2e007986 */ /* 0x0007e2000c10153c */
[-C--:B------:R-:W-:Y:S02]  /*45100*/  LEA.HI.X.SX32 R49, R49, R3.reuse, 0x1, P0 ;  /* 0x0000000331317211 */ /* 0x080fe400000f0eff */
[----:B------:R-:W-:-:S03]  /*45110*/  LEA.HI.X.SX32 R53, R53, R3, 0x1, P4 ;  /* 0x0000000335357211 */ /* 0x000fc600020f0eff */
[----:B------:R-:W4:Y:S01]  /*45120*/  LDC R94, c[0x0][0x278] ;  /* 0x00009e00ff5e7b82 */ /* 0x000f220000000800 */
[----:B---3--:R-:W-:Y:S02]  /*45130*/  PRMT R124, R124, 0x7632, R124 ;  /* 0x000076327c7c7816 */ /* 0x008fe4000000007c */
[----:B------:R-:W-:-:S05]  /*45140*/  PRMT R46, R125, 0x7632, R46 ;  /* 0x000076327d2e7816 */ /* 0x000fca000000002e */
[----:B------:R-:W3:Y:S01]  /*45150*/  LDC R93, c[0x0][0x278] ;  /* 0x00009e00ff5d7b82 */ /* 0x000ee20000000800 */
[----:B------:R-:W-:Y:S04]  /*45160*/  STG.E.U16 desc[UR60][R48.64], R124 ;  /* 0x0000007c30007986 */ /* 0x000fe8000c10153c */
[----:B------:R-:W-:Y:S03]  /*45170*/  STG.E.U16 desc[UR60][R50.64], R125 ;  /* 0x0000007d32007986 */ /* 0x000fe6000c10153c */
[----:B------:R-:W3:Y:S01]  /*45180*/  LDC R92, c[0x0][0x278] ;  /* 0x00009e00ff5c7b82 */ /* 0x000ee20000000800 */
[----:B------:R2:W-:Y:S01]  /*45190*/  STG.E.U16 desc[UR60][R52.64], R46 ;  /* 0x0000002e34007986 */ /* 0x0005e2000c10153c */
[----:B-1----:R-:W-:-:S06]  /*451a0*/  IMAD R98, R98, 0x104, RZ ;  /* 0x0000010462627824 */ /* 0x002fcc00078e02ff */
[----:B------:R-:W1:Y:S01]  /*451b0*/  LDC R96, c[0x0][0x278] ;  /* 0x00009e00ff607b82 */ /* 0x000e620000000800 */
[----:B--2---:R-:W-:Y:S02]  /*451c0*/  IMAD R46, R89, 0x208, RZ ;  /* 0x00000208592e7824 */ /* 0x004fe400078e02ff */
[----:B------:R-:W-:-:S05]  /*451d0*/  IMAD R50, R91, 0x20c, RZ ;  /* 0x0000020c5b327824 */ /* 0x000fca00078e02ff */
[----:B------:R-:W2:Y:S01]  /*451e0*/  LDC R97, c[0x0][0x278] ;  /* 0x00009e00ff617b82 */ /* 0x000ea20000000800 */
[----:B------:R-:W-:-:S04]  /*451f0*/  IADD3 R46, P0, R46, R2, RZ ;  /* 0x000000022e2e7210 */ /* 0x000fc80007f1e0ff */
[----:B------:R-:W-:-:S03]  /*45200*/  LEA.HI.X.SX32 R47, R98, R3, 0x1, P0 ;  /* 0x00000003622f7211 */ /* 0x000fc600000f0eff */
[----:B------:R-:W0:Y:S01]  /*45210*/  LDC R98, c[0x0][0x278] ;  /* 0x00009e00ff627b82 */ /* 0x000e220000000800 */
[----:B------:R-:W-:Y:S01]  /*45220*/  IADD3 R50, P4, R50, R2, RZ ;  /* 0x0000000232327210 */ /* 0x000fe20007f9e0ff */
[----:B------:R-:W-:Y:S02]  /*45230*/  IMAD R48, R90, 0x20a, RZ ;  /* 0x0000020a5a307824 */ /* 0x000fe400078e02ff */
[----:B------:R-:W-:-:S03]  /*45240*/  IMAD R49, R95, 0x105, RZ ;  /* 0x000001055f317824 */ /* 0x000fc600078e02ff */
[----:B------:R-:W-:Y:S02]  /*45250*/  IADD3 R48, P3, R48, R2, RZ ;  /* 0x0000000230307210 */ /* 0x000fe40007f7e0ff */
[----:B------:R-:W-:Y:S01]  /*45260*/  PRMT R52, R126, 0x7632, R52 ;  /* 0x000076327e347816 */ /* 0x000fe20000000034 */
[----:B------:R-:W-:Y:S01]  /*45270*/  STG.E.U16 desc[UR60][R46.64], R126 ;  /* 0x0000007e2e007986 */ /* 0x000fe2000c10153c */
[----:B------:R-:W3:Y:S08]  /*45280*/  LDC R89, c[0x0][0x278] ;  /* 0x00009e00ff597b82 */ /* 0x000ef00000000800 */
[----:B------:R-:W1:Y:S01]  /*45290*/  LDC R91, c[0x0][0x278] ;  /* 0x00009e00ff5b7b82 */ /* 0x000e620000000800 */
[----:B0-----:R-:W-:Y:S01]  /*452a0*/  IMAD R98, R98, 0x106, RZ ;  /* 0x0000010662627824 */ /* 0x001fe200078e02ff */
[----:B------:R-:W-:-:S06]  /*452b0*/  PRMT R53, R127, 0x7632, R53 ;  /* 0x000076327f357816 */ /* 0x000fcc0000000035 */
[----:B------:R-:W0:Y:S01]  /*452c0*/  LDC R90, c[0x0][0x278] ;  /* 0x00009e00ff5a7b82 */ /* 0x000e220000000800 */
[----:B------:R-:W-:-:S07]  /*452d0*/  LEA.HI.X.SX32 R51, R98, R3, 0x1, P4 ;  /* 0x0000000362337211 */ /* 0x000fce00020f0eff */
[----:B------:R-:W4:Y:S01]  /*452e0*/  LDC R98, c[0x0][0x278] ;  /* 0x00009e00ff627b82 */ /* 0x000f220000000800 */
[----:B------:R-:W-:-:S05]  /*452f0*/  LEA.HI.X.SX32 R49, R49, R3, 0x1, P3 ;  /* 0x0000000331317211 */ /* 0x000fca00018f0eff */
[----:B------:R2:W-:Y:S02]  /*45300*/  STG.E.U16 desc[UR60][R48.64], R52 ;  /* 0x0000003430007986 */ /* 0x0005e4000c10153c */
[----:B------:R-:W0:Y:S01]  /*45310*/  LDC R95, c[0x0][0x278] ;  /* 0x00009e00ff5f7b82 */ /* 0x000e220000000800 */
[----:B--2---:R-:W-:Y:S02]  /*45320*/  IMAD R48, R87, 0x210, RZ ;  /* 0x0000021057307824 */ /* 0x004fe400078e02ff */
[----:B----4-:R-:W-:-:S03]  /*45330*/  IMAD R98, R98, 0x108, RZ ;  /* 0x0000010862627824 */ /* 0x010fc600078e02ff */
[-C--:B------:R-:W-:Y:S01]  /*45340*/  IADD3 R48, P0, R48, R2.reuse, RZ ;  /* 0x0000000230307210 */ /* 0x080fe20007f1e0ff */
[----:B------:R-:W-:Y:S01]  /*45350*/  IMAD R46, R86, 0x20e, RZ ;  /* 0x0000020e562e7824 */ /* 0x000fe200078e02ff */
[----:B------:R3:W-:Y:S01]  /*45360*/  STG.E.U16 desc[UR60][R50.64], R127 ;  /* 0x0000007f32007986 */ /* 0x0007e2000c10153c */
[----:B------:R-:W-:Y:S01]  /*45370*/  IMAD R47, R88, 0x107, RZ ;  /* 0x00000107582f7824 */ /* 0x000fe200078e02ff */
[----:B------:R-:W-:Y:S01]  /*45380*/  LEA.HI.X.SX32 R49, R98, R3, 0x1, P0 ;  /* 0x0000000362317211 */ /* 0x000fe200000f0eff */
[----:B------:R-:W-:Y:S01]  /*45390*/  IMAD R52, R94, 0x214, RZ ;  /* 0x000002145e347824 */ /* 0x000fe200078e02ff */
[----:B------:R-:W2:Y:S01]  /*453a0*/  LDC R98, c[0x0][0x278] ;  /* 0x00009e00ff627b82 */ /* 0x000ea20000000800 */
[----:B------:R-:W-:-:S04]  /*453b0*/  IADD3 R46, P3, R46, R2, RZ ;  /* 0x000000022e2e7210 */ /* 0x000fc80007f7e0ff */
[-C--:B------:R-:W-:Y:S01]  /*453c0*/  LEA.HI.X.SX32 R47, R47, R3.reuse, 0x1, P3 ;  /* 0x000000032f2f7211 */ /* 0x080fe200018f0eff */
[----:B---3--:R-:W-:Y:S02]  /*453d0*/  IMAD R50, R89, 0x212, RZ ;  /* 0x0000021259327824 */ /* 0x008fe400078e02ff */
[----:B------:R-:W3:Y:S01]  /*453e0*/  LDC R86, c[0x0][0x278] ;  /* 0x00009e00ff567b82 */ /* 0x000ee20000000800 */
[----:B-1----:R-:W-:Y:S01]  /*453f0*/  IMAD R51, R91, 0x109, RZ ;  /* 0x000001095b337824 */ /* 0x002fe200078e02ff */
[-C--:B------:R-:W-:Y:S02]  /*45400*/  IADD3 R52, P4, R52, R2.reuse, RZ ;  /* 0x0000000234347210 */ /* 0x080fe40007f9e0ff */
[----:B------:R-:W-:Y:S01]  /*45410*/  IADD3 R50, P3, R50, R2, RZ ;  /* 0x0000000232327210 */ /* 0x000fe20007f7e0ff */
[----:B------:R1:W-:Y:S03]  /*45420*/  STG.E.U16 desc[UR60][R46.64], R53 ;  /* 0x000000352e007986 */ /* 0x0003e6000c10153c */
[----:B------:R-:W-:Y:S01]  /*45430*/  LEA.HI.X.SX32 R51, R51, R3, 0x1, P3 ;  /* 0x0000000333337211 */ /* 0x000fe200018f0eff */
[----:B------:R-:W4:Y:S01]  /*45440*/  LDC R87, c[0x0][0x278] ;  /* 0x00009e00ff577b82 */ /* 0x000f220000000800 */
[----:B--2---:R-:W-:Y:S01]  /*45450*/  IMAD R98, R98, 0x10a, RZ ;  /* 0x0000010a62627824 */ /* 0x004fe200078e02ff */
[----:B-1----:R-:W-:-:S06]  /*45460*/  PRMT R46, R128, 0x7632, R46 ;  /* 0x00007632802e7816 */ /* 0x002fcc000000002e */
[----:B------:R-:W1:Y:S01]  /*45470*/  LDC R89, c[0x0][0x278] ;  /* 0x00009e00ff597b82 */ /* 0x000e620000000800 */
[----:B------:R-:W-:Y:S01]  /*45480*/  LEA.HI.X.SX32 R53, R98, R3, 0x1, P4 ;  /* 0x0000000362357211 */ /* 0x000fe200020f0eff */
[----:B------:R-:W-:Y:S04]  /*45490*/  STG.E.U16 desc[UR60][R48.64], R128 ;  /* 0x0000008030007986 */ /* 0x000fe8000c10153c */
[----:B------:R-:W-:Y:S02]  /*454a0*/  STG.E.U16 desc[UR60][R50.64], R46 ;  /* 0x0000002e32007986 */ /* 0x000fe4000c10153c */
[----:B------:R-:W2:Y:S02]  /*454b0*/  LDC R98, c[0x0][0x278] ;  /* 0x00009e00ff627b82 */ /* 0x000ea40000000800 */
[----:B------:R0:W-:Y:S06]  /*454c0*/  STG.E.U16 desc[UR60][R52.64], R129 ;  /* 0x0000008134007986 */ /* 0x0001ec000c10153c */
[----:B------:R-:W4:Y:S08]  /*454d0*/  LDC R91, c[0x0][0x278] ;  /* 0x00009e00ff5b7b82 */ /* 0x000f300000000800 */
[----:B0-----:R-:W0:Y:S01]  /*454e0*/  LDC R53, c[0x0][0x278] ;  /* 0x00009e00ff357b82 */ /* 0x001e220000000800 */
[----:B------:R-:W-:-:S02]  /*454f0*/  IMAD R46, R90, 0x216, RZ ;  /* 0x000002165a2e7824 */ /* 0x000fc400078e02ff */
[----:B------:R-:W-:-:S03]  /*45500*/  IMAD R47, R95, 0x10b, RZ ;  /* 0x0000010b5f2f7824 */ /* 0x000fc600078e02ff */
[-C--:B------:R-:W-:Y:S01]  /*45510*/  IADD3 R46, P0, R46, R2.reuse, RZ ;  /* 0x000000022e2e7210 */ /* 0x080fe20007f1e0ff */
[----:B------:R-:W-:Y:S01]  /*45520*/  IMAD R48, R93, 0x218, RZ ;  /* 0x000002185d307824 */ /* 0x000fe200078e02ff */
[----:B------:R-:W-:Y:S01]  /*45530*/  PRMT R129, R129, 0x7632, R129 ;  /* 0x0000763281817816 */ /* 0x000fe20000000081 */
[----:B------:R-:W4:Y:S01]  /*45540*/  LDC R90, c[0x0][0x278] ;  /* 0x00009e00ff5a7b82 */ /* 0x000f220000000800 */
[-C--:B------:R-:W-:Y:S01]  /*45550*/  LEA.HI.X.SX32 R47, R47, R3.reuse, 0x1, P0 ;  /* 0x000000032f2f7211 */ /* 0x080fe200000f0eff */
[----:B------:R-:W-:Y:S01]  /*45560*/  IMAD R50, R92, 0x21a, RZ ;  /* 0x0000021a5c327824 */ /* 0x000fe200078e02ff */
[-C--:B------:R-:W-:Y:S01]  /*45570*/  IADD3 R48, P3, R48, R2.reuse, RZ ;  /* 0x0000000230307210 */ /* 0x080fe20007f7e0ff */
[----:B--2---:R-:W-:Y:S02]  /*45580*/  IMAD R98, R98, 0x10c, RZ ;  /* 0x0000010c62627824 */ /* 0x004fe400078e02ff */
[----:B------:R0:W-:Y:S01]  /*45590*/  STG.E.U16 desc[UR60][R46.64], R129 ;  /* 0x000000812e007986 */ /* 0x0001e2000c10153c */
[----:B------:R-:W-:Y:S01]  /*455a0*/  IMAD R51, R96, 0x10d, RZ ;  /* 0x0000010d60337824 */ /* 0x000fe200078e02ff */
[----:B------:R-:W-:Y:S01]  /*455b0*/  IADD3 R50, P4, R50, R2, RZ ;  /* 0x0000000232327210 */ /* 0x000fe20007f9e0ff */
[----:B------:R-:W-:Y:S01]  /*455c0*/  IMAD R100, R100, 0x10e, RZ ;  /* 0x0000010e64647824 */ /* 0x000fe200078e02ff */
[-C--:B------:R-:W-:Y:S01]  /*455d0*/  LEA.HI.X.SX32 R49, R98, R3.reuse, 0x1, P3 ;  /* 0x0000000362317211 */ /* 0x080fe200018f0eff */
[----:B------:R-:W2:Y:S01]  /*455e0*/  LDC R88, c[0x0][0x278] ;  /* 0x00009e00ff587b82 */ /* 0x000ea20000000800 */
[----:B0-----:R-:W-:Y:S01]  /*455f0*/  IMAD R46, R53, 0x21c, RZ ;  /* 0x0000021c352e7824 */ /* 0x001fe200078e02ff */
[----:B------:R-:W-:-:S06]  /*45600*/  LEA.HI.X.SX32 R51, R51, R3, 0x1, P4 ;  /* 0x0000000333337211 */ /* 0x000fcc00020f0eff */
[----:B------:R-:W0:Y:S01]  /*45610*/  LDC R94, c[0x0][0x278] ;  /* 0x00009e00ff5e7b82 */ /* 0x000e220000000800 */
[----:B------:R-:W-:Y:S02]  /*45620*/  IADD3 R46, P3, R46, R2, RZ ;  /* 0x000000022e2e7210 */ /* 0x000fe40007f7e0ff */
[----:B------:R-:W-:Y:S02]  /*45630*/  PRMT R52, R130, 0x7632, R52 ;  /* 0x0000763282347816 */ /* 0x000fe40000000034 */
[----:B------:R-:W-:-:S03]  /*45640*/  LEA.HI.X.SX32 R47, R100, R3, 0x1, P3 ;  /* 0x00000003642f7211 */ /* 0x000fc600018f0eff */
[----:B------:R-:W0:Y:S01]  /*45650*/  LDC R98, c[0x0][0x278] ;  /* 0x00009e00ff627b82 */ /* 0x000e220000000800 */
[----:B------:R3:W-:Y:S04]  /*45660*/  STG.E.U16 desc[UR60][R48.64], R130 ;  /* 0x0000008230007986 */ /* 0x0007e8000c10153c */
[----:B------:R1:W-:Y:S03]  /*45670*/  STG.E.U16 desc[UR60][R50.64], R52 ;  /* 0x0000003432007986 */ /* 0x0003e6000c10153c */
[----:B------:R-:W2:Y:S01]  /*45680*/  LDC R100, c[0x0][0x278] ;  /* 0x00009e00ff647b82 */ /* 0x000ea20000000800 */
[----:B---3--:R-:W-:-:S07]  /*45690*/  IMAD R48, R86, 0x21e, RZ ;  /* 0x0000021e56307824 */ /* 0x008fce00078e02ff */
[----:B------:R-:W3:Y:S01]  /*456a0*/  LDC R96, c[0x0][0x278] ;  /* 0x00009e00ff607b82 */ /* 0x000ee20000000800 */
[----:B-1----:R-:W-:Y:S02]  /*456b0*/  IMAD R50, R89, 0x220, RZ ;  /* 0x0000022059327824 */ /* 0x002fe400078e02ff */
[----:B----4-:R-:W-:Y:S01]  /*456c0*/  IMAD R52, R91, 0x222, RZ ;  /* 0x000002225b347824 */ /* 0x010fe200078e02ff */
[-C--:B------:R-:W-:Y:S01]  /*456d0*/  IADD3 R48, P0, R48, R2.reuse, RZ ;  /* 0x0000000230307210 */ /* 0x080fe20007f1e0ff */
[----:B------:R-:W-:Y:S01]  /*456e0*/  IMAD R49, R87, 0x10f, RZ ;  /* 0x0000010f57317824 */ /* 0x000fe200078e02ff */
[-C--:B------:R-:W-:Y:S01]  /*456f0*/  IADD3 R50, P3, R50, R2.reuse, RZ ;  /* 0x0000000232327210 */ /* 0x080fe20007f7e0ff */
[----:B------:R-:W-:Y:S01]  /*45700*/  IMAD R53, R90, 0x111, RZ ;  /* 0x000001115a357824 */ /* 0x000fe200078e02ff */
[----:B------:R-:W-:Y:S01]  /*45710*/  IADD3 R52, P4, R52, R2, RZ ;  /* 0x0000000234347210 */ /* 0x000fe20007f9e0ff */
[----:B------:R1:W-:Y:S01]  /*45720*/  STG.E.U16 desc[UR60][R46.64], R131 ;  /* 0x000000832e007986 */ /* 0x0003e2000c10153c */
[----:B------:R-:W-:Y:S01]  /*45730*/  LEA.HI.X.SX32 R49, R49, R3, 0x1, P0 ;  /* 0x0000000331317211 */ /* 0x000fe200000f0eff */
[----:B------:R-:W4:Y:S01]  /*45740*/  LDC R87, c[0x0][0x278] ;  /* 0x00009e00ff577b82 */ /* 0x000f220000000800 */
[----:B------:R-:W-:-:S02]  /*45750*/  PRMT R86, R131, 0x7632, R86 ;  /* 0x0000763283567816 */ /* 0x000fc40000000056 */
[-C--:B------:R-:W-:Y:S02]  /*45760*/  LEA.HI.X.SX32 R51, R247, R3.reuse, 0x1, P3 ;  /* 0x00000003f7337211 */ /* 0x080fe400018f0eff */
[----:B------:R-:W-:Y:S01]  /*45770*/  LEA.HI.X.SX32 R53, R53, R3, 0x1, P4 ;  /* 0x0000000335357211 */ /* 0x000fe200020f0eff */
[----:B------:R0:W-:Y:S01]  /*45780*/  STG.E.U16 desc[UR60][R48.64], R86 ;  /* 0x0000005630007986 */ /* 0x0001e2000c10153c */
[----:B--2---:R-:W-:Y:S01]  /*45790*/  IMAD R100, R100, 0x112, RZ ;  /* 0x0000011264647824 */ /* 0x004fe200078e02ff */
[----:B------:R-:W2:Y:S01]  /*457a0*/  LDC R90, c[0x0][0x278] ;  /* 0x00009e00ff5a7b82 */ /* 0x000ea20000000800 */
[----:B-1----:R-:W-:Y:S01]  /*457b0*/  PRMT R46, R132, 0x7632, R46 ;  /* 0x00007632842e7816 */ /* 0x002fe2000000002e */
[----:B------:R-:W-:Y:S04]  /*457c0*/  STG.E.U16 desc[UR60][R50.64], R132 ;  /* 0x0000008432007986 */ /* 0x000fe8000c10153c */
[----:B------:R1:W-:Y:S02]  /*457d0*/  STG.E.U16 desc[UR60][R52.64], R46 ;  /* 0x0000002e34007986 */ /* 0x0003e4000c10153c */
[----:B------:R-:W2:Y:S08]  /*457e0*/  LDC R93, c[0x0][0x278] ;  /* 0x00009e00ff5d7b82 */ /* 0x000eb00000000800 */
[----:B0-----:R-:W0:Y:S01]  /*457f0*/  LDC R86, c[0x0][0x278] ;  /* 0x00009e00ff567b82 */ /* 0x001e220000000800 */
[----:B-1----:R-:W-:-:S05]  /*45800*/  IMAD R46, R88, 0x224, RZ ;  /* 0x00000224582e7824 */ /* 0x002fca00078e02ff */
[----:B------:R-:W-:Y:S01]  /*45810*/  IADD3 R46, P3, R46, R2, RZ ;  /* 0x000000022e2e7210 */ /* 0x000fe20007f7e0ff */
[----:B------:R-:W-:Y:S01]  /*45820*/  IMAD R50, R97, 0x228, RZ ;  /* 0x0000022861327824 */ /* 0x000fe200078e02ff */
[----:B------:R-:W1:Y:S02]  /*45830*/  LDC R92, c[0x0][0x278] ;  /* 0x00009e00ff5c7b82 */ /* 0x000e640000000800 */
[----:B------:R-:W-:-:S06]  /*45840*/  LEA.HI.X.SX32 R47, R100, R3, 0x1, P3 ;  /* 0x00000003642f7211 */ /* 0x000fcc00018f0eff */
[----:B------:R-:W2:Y:S01]  /*45850*/  LDC R100, c[0x0][0x278] ;  /* 0x00009e00ff647b82 */ /* 0x000ea20000000800 */
[----:B------:R-:W-:Y:S01]  /*45860*/  IADD3 R50, P3, R50, R2, RZ ;  /* 0x0000000232327210 */ /* 0x000fe20007f7e0ff */
[----:B------:R-:W-:Y:S02]  /*45870*/  IMAD R48, R94, 0x226, RZ ;  /* 0x000002265e307824 */ /* 0x000fe400078e02ff */
[----:B------:R-:W-:Y:S02]  /*45880*/  IMAD R52, R98, 0x22a, RZ ;  /* 0x0000022a62347824 */ /* 0x000fe400078e02ff */
[----:B---3--:R-:W-:Y:S02]  /*45890*/  IMAD R49, R96, 0x113, RZ ;  /* 0x0000011360317824 */ /* 0x008fe400078e02ff */
[----:B----4-:R-:W-:Y:S01]  /*458a0*/  IMAD R53, R87, 0x115, RZ ;  /* 0x0000011557357824 */ /* 0x010fe200078e02ff */
[----:B------:R-:W3:Y:S01]  /*458b0*/  LDC R91, c[0x0][0x278] ;  /* 0x00009e00ff5b7b82 */ /* 0x000ee20000000800 */
[----:B0-----:R-:W-:-:S07]  /*458c0*/  IMAD R86, R86, 0x22c, RZ ;  /* 0x0000022c56567824 */ /* 0x001fce00078e02ff */
[----:B------:R-:W0:Y:S01]  /*458d0*/  LDC R95, c[0x0][0x278] ;  /* 0x00009e00ff5f7b82 */ /* 0x000e220000000800 */
[----:B--2---:R-:W-:Y:S01]  /*458e0*/  IMAD R100, R100, 0x114, RZ ;  /* 0x0000011464647824 */ /* 0x004fe200078e02ff */
[-C--:B------:R-:W-:Y:S01]  /*458f0*/  IADD3 R48, P0, R48, R2.reuse, RZ ;  /* 0x0000000230307210 */ /* 0x080fe20007f1e0ff */
[----:B------:R2:W-:Y:S01]  /*45900*/  STG.E.U16 desc[UR60][R46.64], R133 ;  /* 0x000000852e007986 */ /* 0x0005e2000c10153c */
[----:B------:R-:W-:-:S04]  /*45910*/  IADD3 R52, P4, R52, R2, RZ ;  /* 0x0000000234347210 */ /* 0x000fc80007f9e0ff */
[----:B------:R-:W4:Y:S01]  /*45920*/  LDC R87, c[0x0][0x278] ;  /* 0x00009e00ff577b82 */ /* 0x000f220000000800 */
[----:B------:R-:W-:-:S07]  /*45930*/  LEA.HI.X.SX32 R51, R100, R3, 0x1, P3 ;  /* 0x0000000364337211 */ /* 0x000fce00018f0eff */
[----:B------:R-:W1:Y:S01]  /*45940*/  LDC R100, c[0x0][0x278] ;  /* 0x00009e00ff647b82 */ /* 0x000e620000000800 */
[-C--:B------:R-:W-:Y:S02]  /*45950*/  LEA.HI.X.SX32 R49, R49, R3.reuse, 0x1, P0 ;  /* 0x0000000331317211 */ /* 0x080fe400000f0eff */
[----:B--2---:R-:W-:Y:S02]  /*45960*/  PRMT R133, R133, 0x7632, R133 ;  /* 0x0000763285857816 */ /* 0x004fe40000000085 */
[----:B------:R-:W-:Y:S02]  /*45970*/  LEA.HI.X.SX32 R53, R53, R3, 0x1, P4 ;  /* 0x0000000335357211 */ /* 0x000fe400020f0eff */
[----:B------:R-:W-:Y:S01]  /*45980*/  PRMT R46, R134, 0x7632, R46 ;  /* 0x00007632862e7816 */ /* 0x000fe2000000002e */
[----:B------:R-:W-:Y:S01]  /*45990*/  STG.E.U16 desc[UR60][R48.64], R133 ;  /* 0x0000008530007986 */ /* 0x000fe2000c10153c */
[----:B------:R-:W2:Y:S03]  /*459a0*/  LDC R88, c[0x0][0x278] ;  /* 0x00009e00ff587b82 */ /* 0x000ea60000000800 */
[----:B------:R-:W-:Y:S04]  /*459b0*/  STG.E.U16 desc[UR60][R50.64], R134 ;  /* 0x0000008632007986 */ /* 0x000fe8000c10153c */
[----:B------:R3:W-:Y:S01]  /*459c0*/  STG.E.U16 desc[UR60][R52.64], R46 ;  /* 0x0000002e34007986 */ /* 0x0007e2000c10153c */
[----:B------:R-:W2:Y:S01]  /*459d0*/  LDC R89, c[0x0][0x278] ;  /* 0x00009e00ff597b82 */ /* 0x000ea20000000800 */
[----:B-1----:R-:W-:-:S07]  /*459e0*/  IMAD R100, R100, 0x116, RZ ;  /* 0x0000011664647824 */ /* 0x002fce00078e02ff */
[----:B------:R-:W1:Y:S01]  /*459f0*/  LDC R94, c[0x0][0x278] ;  /* 0x00009e00ff5e7b82 */ /* 0x000e620000000800 */
[----:B---3--:R-:W-:-:S04]  /*45a00*/  IADD3 R46, P3, R86, R2, RZ ;  /* 0x00000002562e7210 */ /* 0x008fc80007f7e0ff */
[----:B------:R-:W-:-:S03]  /*45a10*/  LEA.HI.X.SX32 R47, R100, R3, 0x1, P3 ;  /* 0x00000003642f7211 */ /* 0x000fc600018f0eff */
[----:B------:R-:W3:Y:S01]  /*45a20*/  LDC R100, c[0x0][0x278] ;  /* 0x00009e00ff647b82 */ /* 0x000ee20000000800 */
[----:B------:R-:W-:Y:S02]  /*45a30*/  IMAD R48, R90, 0x22e, RZ ;  /* 0x0000022e5a307824 */ /* 0x000fe400078e02ff */
[----:B------:R-:W-:Y:S02]  /*45a40*/  IMAD R50, R93, 0x230, RZ ;  /* 0x000002305d327824 */ /* 0x000fe400078e02ff */
[----:B------:R-:W-:Y:S01]  /*45a50*/  IMAD R52, R92, 0x232, RZ ;  /* 0x000002325c347824 */ /* 0x000fe200078e02ff */
[-C--:B------:R-:W-:Y:S01]  /*45a60*/  IADD3 R48, P0, R48, R2.reuse, RZ ;  /* 0x0000000230307210 */ /* 0x080fe20007f1e0ff */
[----:B------:R-:W-:Y:S01]  /*45a70*/  IMAD R49, R91, 0x117, RZ ;  /* 0x000001175b317824 */ /* 0x000fe200078e02ff */
[-C--:B------:R-:W-:Y:S01]  /*45a80*/  IADD3 R50, P3, R50, R2.reuse, RZ ;  /* 0x0000000232327210 */ /* 0x080fe20007f7e0ff */
[----:B0-----:R-:W-:Y:S01]  /*45a90*/  IMAD R53, R95, 0x119, RZ ;  /* 0x000001195f357824 */ /* 0x001fe200078e02ff */
[----:B------:R-:W-:Y:S01]  /*45aa0*/  IADD3 R52, P4, R52, R2, RZ ;  /* 0x0000000234347210 */ /* 0x000fe20007f9e0ff */
[----:B------:R0:W-:Y:S01]  /*45ab0*/  STG.E.U16 desc[UR60][R46.64], R135 ;  /* 0x000000872e007986 */ /* 0x0001e2000c10153c */
[-C--:B------:R-:W-:Y:S01]  /*45ac0*/  LEA.HI.X.SX32 R49, R49, R3.reuse, 0x1, P0 ;  /* 0x0000000331317211 */ /* 0x080fe200000f0eff */
[----:B----4-:R-:W-:Y:S01]  /*45ad0*/  IMAD R87, R87, 0x234, RZ ;  /* 0x0000023457577824 */ /* 0x010fe200078e02ff */
[----:B------:R-:W-:Y:S01]  /*45ae0*/  PRMT R86, R135, 0x7632, R86 ;  /* 0x0000763287567816 */ /* 0x000fe20000000056 */
[----:B--2---:R-:W-:Y:S01]  /*45af0*/  IMAD R88, R88, 0x238, RZ ;  /* 0x0000023858587824 */ /* 0x004fe200078e02ff */
[-C--:B------:R-:W-:Y:S01]  /*45b00*/  LEA.HI.X.SX32 R51, R245, R3.reuse, 0x1, P3 ;  /* 0x00000003f5337211 */ /* 0x080fe200018f0eff */
[----:B------:R-:W-:Y:S01]  /*45b10*/  IMAD R89, R89, 0x236, RZ ;  /* 0x0000023659597824 */ /* 0x000fe200078e02ff */
[----:B------:R-:W-:Y:S01]  /*45b20*/  LEA.HI.X.SX32 R53, R53, R3, 0x1, P4 ;  /* 0x0000000335357211 */ /* 0x000fe200020f0eff */
[----:B------:R-:W-:Y:S01]  /*45b30*/  STG.E.U16 desc[UR60][R48.64], R86 ;  /* 0x0000005630007986 */ /* 0x000fe2000c10153c */
[----:B------:R-:W2:Y:S01]  /*45b40*/  LDC R92, c[0x0][0x278] ;  /* 0x00009e00ff5c7b82 */ /* 0x000ea20000000800 */
[----:B0-----:R-:W-:-:S02]  /*45b50*/  PRMT R46, R136, 0x7632, R46 ;  /* 0x00007632882e7816 */ /* 0x001fc4000000002e */
[----:B------:R-:W-:Y:S01]  /*45b60*/  STG.E.U16 desc[UR60][R50.64], R136 ;  /* 0x0000008832007986 */ /* 0x000fe2000c10153c */
[----:B---3--:R-:W-:-:S03]  /*45b70*/  IMAD R100, R100, 0x11a, RZ ;  /* 0x0000011a64647824 */ /* 0x008fc600078e02ff */
[----:B------:R0:W-:Y:S01]  /*45b80*/  STG.E.U16 desc[UR60][R52.64], R46 ;  /* 0x0000002e34007986 */ /* 0x0001e2000c10153c */
[----:B------:R-:W3:Y:S08]  /*45b90*/  LDC R91, c[0x0][0x278] ;  /* 0x00009e00ff5b7b82 */ /* 0x000ef00000000800 */
[----:B------:R-:W4:Y:S01]  /*45ba0*/  LDC R93, c[0x0][0x278] ;  /* 0x00009e00ff5d7b82 */ /* 0x000f220000000800 */
[----:B0-----:R-:W-:-:S04]  /*45bb0*/  IADD3 R46, P0, R87, R2, RZ ;  /* 0x00000002572e7210 */ /* 0x001fc80007f1e0ff */
[----:B------:R-:W-:-:S03]  /*45bc0*/  LEA.HI.X.SX32 R47, R100, R3, 0x1, P0 ;  /* 0x00000003642f7211 */ /* 0x000fc600000f0eff */
[----:B------:R-:W0:Y:S08]  /*45bd0*/  LDC R52, c[0x0][0x278] ;  /* 0x00009e00ff347b82 */ /* 0x000e300000000800 */
[----:B------:R-:W3:Y:S01]  /*45be0*/  LDC R100, c[0x0][0x278] ;  /* 0x00009e00ff647b82 */ /* 0x000ee20000000800 */
[-C--:B------:R-:W-:Y:S01]  /*45bf0*/  IADD3 R50, P4, R88, R2.reuse, RZ ;  /* 0x0000000258327210 */ /* 0x080fe20007f9e0ff */
[----:B-1----:R-:W-:Y:S01]  /*45c00*/  IMAD R49, R94, 0x11b, RZ ;  /* 0x0000011b5e317824 */ /* 0x002fe200078e02ff */
[----:B------:R-:W-:-:S02]  /*45c10*/  IADD3 R48, P3, R89, R2, RZ ;  /* 0x0000000259307210 */ /* 0x000fc40007f7e0ff */
[----:B------:R-:W-:-:S03]  /*45c20*/  PRMT R86, R137, 0x7632, R86 ;  /* 0x0000763289567816 */ /* 0x000fc60000000056 */
[----:B------:R-:W1:Y:S01]  /*45c30*/  LDC R53, c[0x0][0x278] ;  /* 0x00009e00ff357b82 */ /* 0x000e620000000800 */
[----:B--2---:R-:W-:-:S07]  /*45c40*/  IMAD R92, R92, 0x240, RZ ;  /* 0x000002405c5c7824 */ /* 0x004fce00078e02ff */
[----:B------:R-:W2:Y:S01]  /*45c50*/  LDC R87, c[0x0][0x278] ;  /* 0x00009e00ff577b82 */ /* 0x000ea20000000800 */
[----:B---3--:R-:W-:Y:S01]  /*45c60*/  IMAD R100, R100, 0x11c, RZ ;  /* 0x0000011c64647824 */ /* 0x008fe200078e02ff */
[----:B------:R-:W-:Y:S01]  /*45c70*/  STG.E.U16 desc[UR60][R46.64], R137 ;  /* 0x000000892e007986 */ /* 0x000fe2000c10153c */
[----:B0-----:R-:W-:-:S05]  /*45c80*/  IMAD R52, R52, 0x23c, RZ ;  /* 0x0000023c34347824 */ /* 0x001fca00078e02ff */
[----:B------:R-:W0:Y:S01]  /*45c90*/  LDC R94, c[0x0][0x278] ;  /* 0x00009e00ff5e7b82 */ /* 0x000e220000000800 */
[----:B------:R-:W-:-:S07]  /*45ca0*/  LEA.HI.X.SX32 R51, R100, R3, 0x1, P4 ;  /* 0x0000000364337211 */ /* 0x000fce00020f0eff */
[----:B------:R-:W3:Y:S01]  /*45cb0*/  LDC R100, c[0x0][0x278] ;  /* 0x00009e00ff647b82 */ /* 0x000ee20000000800 */
[----:B------:R-:W-:-:S05]  /*45cc0*/  LEA.HI.X.SX32 R49, R49, R3, 0x1, P3 ;  /* 0x0000000331317211 */ /* 0x000fca00018f0eff */
[----:B------:R1:W-:Y:S01]  /*45cd0*/  STG.E.U16 desc[UR60][R48.64], R86 ;  /* 0x0000005630007986 */ /* 0x0003e2000c10153c */
[----:B------:R-:W-:Y:S01]  /*45ce0*/  IMAD R91, R91, 0x11d, RZ ;  /* 0x0000011d5b5b7824 */ /* 0x000fe200078e02ff */
[----:B------:R-:W0:Y:S01]  /*45cf0*/  LDC R88, c[0x0][0x278] ;  /* 0x00009e00ff587b82 */ /* 0x000e220000000800 */
[----:B----4-:R-:W-:-:S07]  /*45d00*/  IMAD R93, R93, 0x23e, RZ ;  /* 0x0000023e5d5d7824 */ /* 0x010fce00078e02ff */
[----:B------:R-:W4:Y:S01]  /*45d10*/  LDC R89, c[0x0][0x278] ;  /* 0x00009e00ff597b82 */ /* 0x000f220000000800 */
[----:B-1----:R-:W-:Y:S01]  /*45d20*/  IADD3 R48, P0, R52, R2, RZ ;  /* 0x0000000234307210 */ /* 0x002fe20007f1e0ff */
[----:B---3--:R-:W-:-:S06]  /*45d30*/  IMAD R100, R100, 0x11e, RZ ;  /* 0x0000011e64647824 */ /* 0x008fcc00078e02ff */
[----:B------:R-:W1:Y:S01]  /*45d40*/  LDC R90, c[0x0][0x278] ;  /* 0x00009e00ff5a7b82 */ /* 0x000e620000000800 */
[----:B------:R-:W-:-:S07]  /*45d50*/  LEA.HI.X.SX32 R49, R100, R3, 0x1, P0 ;  /* 0x0000000364317211 */ /* 0x000fce00000f0eff */
[----:B------:R-:W3:Y:S01]  /*45d60*/  LDC R100, c[0x0][0x278] ;  /* 0x00009e00ff647b82 */ /* 0x000ee20000000800 */
[----:B------:R-:W-:Y:S01]  /*45d70*/  IMAD R53, R53, 0x23a, RZ ;  /* 0x0000023a35357824 */ /* 0x000fe200078e02ff */
[----:B------:R-:W-:-:S04]  /*45d80*/  IADD3 R52, P4, R92, R2, RZ ;  /* 0x000000025c347210 */ /* 0x000fc80007f9e0ff */
[----:B------:R-:W-:Y:S01]  /*45d90*/  IADD3 R46, P3, R53, R2, RZ ;  /* 0x00000002352e7210 */ /* 0x000fe20007f7e0ff */
[----:B------:R0:W-:Y:S01]  /*45da0*/  STG.E.U16 desc[UR60][R50.64], R138 ;  /* 0x0000008a32007986 */ /* 0x0001e2000c10153c */
[----:B--2---:R-:W-:Y:S01]  /*45db0*/  IMAD R87, R87, 0x244, RZ ;  /* 0x0000024457577824 */ /* 0x004fe200078e02ff */
[----:B------:R-:W-:Y:S01]  /*45dc0*/  PRMT R96, R139, 0x7632, R96 ;  /* 0x000076328b607816 */ /* 0x000fe20000000060 */
[----:B----4-:R-:W-:Y:S01]  /*45dd0*/  IMAD R89, R89, 0x121, RZ ;  /* 0x0000012159597824 */ /* 0x010fe200078e02ff */
[----:B------:R-:W2:Y:S01]  /*45de0*/  LDC R86, c[0x0][0x278] ;  /* 0x00009e00ff567b82 */ /* 0x000ea20000000800 */
[----:B---3--:R-:W-:-:S07]  /*45df0*/  IMAD R100, R100, 0x120, RZ ;  /* 0x0000012064647824 */ /* 0x008fce00078e02ff */
[----:B------:R-:W3:Y:S01]  /*45e00*/  LDC R92, c[0x0][0x278] ;  /* 0x00009e00ff5c7b82 */ /* 0x000ee20000000800 */
[----:B------:R-:W-:-:S07]  /*45e10*/  LEA.HI.X.SX32 R53, R100, R3, 0x1, P4 ;  /* 0x0000000364357211 */ /* 0x000fce00020f0eff */
[----:B------:R-:W4:Y:S01]  /*45e20*/  LDC R100, c[0x0][0x278] ;  /* 0x00009e00ff647b82 */ /* 0x000f220000000800 */
[----:B0-----:R-:W-:Y:S01]  /*45e30*/  PRMT R138, R138, 0x7632, R138 ;  /* 0x000076328a8a7816 */ /* 0x001fe2000000008a */
[----:B------:R-:W-:Y:S01]  /*45e40*/  IMAD R51, R94, 0x11f, RZ ;  /* 0x0000011f5e337824 */ /* 0x000fe200078e02ff */
[----:B------:R-:W-:Y:S02]  /*45e50*/  LEA.HI.X.SX32 R47, R91, R3, 0x1, P3 ;  /* 0x000000035b2f7211 */ /* 0x000fe400018f0eff */
[----:B------:R-:W-:-:S03]  /*45e60*/  IADD3 R50, P3, R93, R2, RZ ;  /* 0x000000025d327210 */ /* 0x000fc60007f7e0ff */
[----:B------:R-:W-:Y:S01]  /*45e70*/  STG.E.U16 desc[UR60][R46.64], R138 ;  /* 0x0000008a2e007986 */ /* 0x000fe2000c10153c */
[----:B------:R-:W-:Y:S01]  /*45e80*/  LEA.HI.X.SX32 R51, R51, R3, 0x1, P3 ;  /* 0x0000000333337211 */ /* 0x000fe200018f0eff */
[----:B------:R-:W0:Y:S02]  /*45e90*/  LDC R94, c[0x0][0x278] ;  /* 0x00009e00ff5e7b82 */ /* 0x000e240000000800 */
[----:B------:R2:W-:Y:S01]  /*45ea0*/  STG.E.U16 desc[UR60][R48.64], R139 ;  /* 0x0000008b30007986 */ /* 0x0005e2000c10153c */
[----:B-1----:R-:W-:-:S05]  /*45eb0*/  IMAD R95, R90, 0x246, RZ ;  /* 0x000002465a5f7824 */ /* 0x002fca00078e02ff */
[----:B------:R-:W1:Y:S01]  /*45ec0*/  LDC R91, c[0x0][0x278] ;  /* 0x00009e00ff5b7b82 */ /* 0x000e620000000800 */
[----:B----4-:R-:W-:Y:S01]  /*45ed0*/  IMAD R100, R100, 0x122, RZ ;  /* 0x0000012264647824 */ /* 0x010fe200078e02ff */
[----:B--2---:R-:W-:Y:S01]  /*45ee0*/  IADD3 R48, P3, R87, R2, RZ ;  /* 0x0000000257307210 */ /* 0x004fe20007f7e0ff */
[----:B------:R-:W-:Y:S01]  /*45ef0*/  IMAD R47, R88, 0x242, RZ ;  /* 0x00000242582f7824 */ /* 0x000fe200078e02ff */
[----:B------:R-:W-:Y:S04]  /*45f00*/  STG.E.U16 desc[UR60][R50.64], R96 ;  /* 0x0000006032007986 */ /* 0x000fe8000c10153c */
[----:B------:R-:W2:Y:S01]  /*45f10*/  LDC R88, c[0x0][0x278] ;  /* 0x00009e00ff587b82 */ /* 0x000ea20000000800 */
[----:B------:R-:W-:-:S07]  /*45f20*/  LEA.HI.X.SX32 R49, R100, R3, 0x1, P3 ;  /* 0x0000000364317211 */ /* 0x000fce00018f0eff */
[----:B------:R-:W4:Y:S01]  /*45f30*/  LDC R100, c[0x0][0x278] ;  /* 0x00009e00ff647b82 */ /* 0x000f220000000800 */
[----:B------:R-:W-:Y:S01]  /*45f40*/  IADD3 R46, P0, R47, R2, RZ ;  /* 0x000000022f2e7210 */ /* 0x000fe20007f1e0ff */
[----:B------:R3:W-:Y:S03]  /*45f50*/  STG.E.U16 desc[UR60][R52.64], R140 ;  /* 0x0000008c34007986 */ /* 0x0007e6000c10153c */
[----:B------:R-:W-:-:S03]  /*45f60*/  LEA.HI.X.SX32 R47, R89, R3, 0x1, P0 ;  /* 0x00000003592f7211 */ /* 0x000fc600000f0eff */
[----:B------:R-:W2:Y:S01]  /*45f70*/  LDC R93, c[0x0][0x278] ;  /* 0x00009e00ff5d7b82 */ /* 0x000ea20000000800 */
[----:B---3--:R-:W-:Y:S01]  /*45f80*/  PRMT R140, R140, 0x7632, R140 ;  /* 0x000076328c8c7816 */ /* 0x008fe2000000008c */
[----:B0-----:R-:W-:-:S06]  /*45f90*/  IMAD R53, R94, 0x248, RZ ;  /* 0x000002485e357824 */ /* 0x001fcc00078e02ff */
[----:B------:R-:W0:Y:S01]  /*45fa0*/  LDC R90, c[0x0][0x278] ;  /* 0x00009e00ff5a7b82 */ /* 0x000e220000000800 */
[----:B------:R3:W-:Y:S01]  /*45fb0*/  STG.E.U16 desc[UR60][R46.64], R140 ;  /* 0x0000008c2e007986 */ /* 0x0007e2000c10153c */
[----:B----4-:R-:W-:-:S06]  /*45fc0*/  IMAD R100, R100, 0x124, RZ ;  /* 0x0000012464647824 */ /* 0x010fcc00078e02ff */
[----:B------:R-:W4:Y:S01]  /*45fd0*/  LDC R52, c[0x0][0x278] ;  /* 0x00009e00ff347b82 */ /* 0x000f220000000800 */
[-C--:B---3--:R-:W-:Y:S01]  /*45fe0*/  IADD3 R46, P3, R53, R2.reuse, RZ ;  /* 0x00000002352e7210 */ /* 0x088fe20007f7e0ff */
[----:B------:R-:W-:Y:S01]  /*45ff0*/  IMAD R51, R86, 0x123, RZ ;  /* 0x0000012356337824 */ /* 0x000fe200078e02ff */
[----:B------:R-:W-:Y:S01]  /*46000*/  IADD3 R50, P4, R95, R2, RZ ;  /* 0x000000025f327210 */ /* 0x000fe20007f9e0ff */
[----:B------:R-:W-:Y:S01]  /*46010*/  IMAD R97, R92, 0x24a, RZ ;  /* 0x0000024a5c617824 */ /* 0x000fe200078e02ff */
[-C--:B------:R-:W-:Y:S01]  /*46020*/  LEA.HI.X.SX32 R47, R100, R3.reuse, 0x1, P3 ;  /* 0x00000003642f7211 */ /* 0x080fe200018f0eff */
[----:B-1----:R-:W-:Y:S02]  /*46030*/  IMAD R91, R91, 0x24c, RZ ;  /* 0x0000024c5b5b7824 */ /* 0x002fe400078e02ff */
[----:B------:R-:W1:Y:S01]  /*46040*/  LDC R100, c[0x0][0x278] ;  /* 0x00009e00ff647b82 */ /* 0x000e620000000800 */
[----:B------:R-:W-:Y:S02]  /*46050*/  LEA.HI.X.SX32 R51, R51, R3, 0x1, P4 ;  /* 0x0000000333337211 */ /* 0x000fe400020f0eff */
[----:B------:R-:W-:Y:S01]  /*46060*/  PRMT R98, R141, 0x7632, R98 ;  /* 0x000076328d627816 */ /* 0x000fe20000000062 */
[----:B------:R3:W-:Y:S01]  /*46070*/  STG.E.U16 desc[UR60][R48.64], R141 ;  /* 0x0000008d30007986 */ /* 0x0007e2000c10153c */
[----:B--2---:R-:W-:-:S03]  /*46080*/  IMAD R93, R93, 0x125, RZ ;  /* 0x000001255d5d7824 */ /* 0x004fc600078e02ff */
[----:B------:R2:W-:Y:S01]  /*46090*/  STG.E.U16 desc[UR60][R50.64], R98 ;  /* 0x0000006232007986 */ /* 0x0005e2000c10153c */
[----:B------:R-:W1:Y:S01]  /*460a0*/  LDC R87, c[0x0][0x278] ;  /* 0x00009e00ff577b82 */ /* 0x000e620000000800 */
[----:B----4-:R-:W-:Y:S02]  /*460b0*/  IMAD R53, R52, 0x127, RZ ;  /* 0x0000012734357824 */ /* 0x010fe400078e02ff */
[----:B---3--:R-:W-:Y:S01]  /*460c0*/  IMAD R49, R88, 0x24e, RZ ;  /* 0x0000024e58317824 */ /* 0x008fe200078e02ff */
[----:B------:R-:W-:Y:S01]  /*460d0*/  IADD3 R48, P0, R97, R2, RZ ;  /* 0x0000000261307210 */ /* 0x000fe20007f1e0ff */
[----:B0-----:R-:W-:-:S03]  /*460e0*/  IMAD R97, R90, 0x250, RZ ;  /* 0x000002505a617824 */ /* 0x001fc600078e02ff */
[----:B------:R-:W0:Y:S01]  /*460f0*/  LDC R95, c[0x0][0x278] ;  /* 0x00009e00ff5f7b82 */ /* 0x000e220000000800 */
[-C--:B--2---:R-:W-:Y:S01]  /*46100*/  IADD3 R50, P3, R91, R2.reuse, RZ ;  /* 0x000000025b327210 */ /* 0x084fe20007f7e0ff */
[----:B------:R2:W-:Y:S01]  /*46110*/  STG.E.U16 desc[UR60][R46.64], R142 ;  /* 0x0000008e2e007986 */ /* 0x0005e2000c10153c */
[-C--:B------:R-:W-:Y:S02]  /*46120*/  IADD3 R52, P4, R49, R2.reuse, RZ ;  /* 0x0000000231347210 */ /* 0x080fe40007f9e0ff */
[-C--:B------:R-:W-:Y:S01]  /*46130*/  LEA.HI.X.SX32 R49, R93, R3.reuse, 0x1, P0 ;  /* 0x000000035d317211 */ /* 0x080fe200000f0eff */
[----:B-1----:R-:W-:Y:S01]  /*46140*/  IMAD R100, R100, 0x128, RZ ;  /* 0x0000012864647824 */ /* 0x002fe200078e02ff */
[----:B------:R-:W-:Y:S01]  /*46150*/  LEA.HI.X.SX32 R51, R252, R3, 0x1, P3 ;  /* 0x00000003fc337211 */ /* 0x000fe200018f0eff */
[----:B------:R-:W1:Y:S01]  /*46160*/  LDC R96, c[0x0][0x278] ;  /* 0x00009e00ff607b82 */ /* 0x000e620000000800 */
[----:B--2---:R-:W-:Y:S02]  /*46170*/  PRMT R47, R142, 0x7632, R47 ;  /* 0x000076328e2f7816 */ /* 0x004fe4000000002f */
[----:B------:R-:W-:Y:S01]  /*46180*/  IADD3 R46, P3, R97, R2, RZ ;  /* 0x00000002612e7210 */ /* 0x000fe20007f7e0ff */
[----:B------:R-:W-:-:S04]  /*46190*/  IMAD R87, R87, 0x254, RZ ;  /* 0x0000025457577824 */ /* 0x000fc800078e02ff */
[----:B------:R-:W2:Y:S01]  /*461a0*/  LDC R91, c[0x0][0x278] ;  /* 0x00009e00ff5b7b82 */ /* 0x000ea20000000800 */
[----:B------:R3:W-:Y:S07]  /*461b0*/  STG.E.U16 desc[UR60][R48.64], R47 ;  /* 0x0000002f30007986 */ /* 0x0007ee000c10153c */
[----:B------:R-:W4:Y:S01]  /*461c0*/  LDC R92, c[0x0][0x278] ;  /* 0x00009e00ff5c7b82 */ /* 0x000f220000000800 */
[----:B---3--:R-:W-:-:S07]  /*461d0*/  LEA.HI.X.SX32 R47, R100, R3, 0x1, P3 ;  /* 0x00000003642f7211 */ /* 0x008fce00018f0eff */
[----:B------:R-:W3:Y:S01]  /*461e0*/  LDC R100, c[0x0][0x278] ;  /* 0x00009e00ff647b82 */ /* 0x000ee20000000800 */
[----:B------:R0:W-:Y:S01]  /*461f0*/  STG.E.U16 desc[UR60][R50.64], R143 ;  /* 0x0000008f32007986 */ /* 0x0001e2000c10153c */
[----:B------:R-:W-:-:S06]  /*46200*/  PRMT R94, R143, 0x7632, R94 ;  /* 0x000076328f5e7816 */ /* 0x000fcc000000005e */
[----:B------:R-:W4:Y:S01]  /*46210*/  LDC R89, c[0x0][0x278] ;  /* 0x00009e00ff597b82 */ /* 0x000f220000000800 */
[----:B0-----:R-:W-:Y:S01]  /*46220*/  IADD3 R50, P3, R87, R2, RZ ;  /* 0x0000000257327210 */ /* 0x001fe20007f7e0ff */
[----:B------:R-:W-:Y:S01]  /*46230*/  IMAD R95, R95, 0x252, RZ ;  /* 0x000002525f5f7824 */ /* 0x000fe200078e02ff */
[----:B------:R-:W-:Y:S01]  /*46240*/  LEA.HI.X.SX32 R53, R53, R3, 0x1, P4 ;  /* 0x0000000335357211 */ /* 0x000fe200020f0eff */
[----:B-1----:R-:W-:-:S04]  /*46250*/  IMAD R93, R96, 0x129, RZ ;  /* 0x00000129605d7824 */ /* 0x002fc800078e02ff */
[----:B------:R-:W0:Y:S01]  /*46260*/  LDC R86, c[0x0][0x278] ;  /* 0x00009e00ff567b82 */ /* 0x000e220000000800 */
[----:B---3--:R-:W-:-:S07]  /*46270*/  IMAD R100, R100, 0x12a, RZ ;  /* 0x0000012a64647824 */ /* 0x008fce00078e02ff */
[----:B------:R-:W1:Y:S01]  /*46280*/  LDC R90, c[0x0][0x278] ;  /* 0x00009e00ff5a7b82 */ /* 0x000e620000000800 */
[----:B------:R-:W-:-:S07]  /*46290*/  LEA.HI.X.SX32 R51, R100, R3, 0x1, P3 ;  /* 0x0000000364337211 */ /* 0x000fce00018f0eff */
[----:B------:R-:W3:Y:S01]  /*462a0*/  LDC R100, c[0x0][0x278] ;  /* 0x00009e00ff647b82 */ /* 0x000ee20000000800 */
[----:B------:R-:W-:Y:S01]  /*462b0*/  IADD3 R48, P0, R95, R2, RZ ;  /* 0x000000025f307210 */ /* 0x000fe20007f1e0ff */
[----:B--2---:R-:W-:Y:S01]  /*462c0*/  IMAD R91, R91, 0x258, RZ ;  /* 0x000002585b5b7824 */ /* 0x004fe200078e02ff */
[----:B------:R-:W-:Y:S01]  /*462d0*/  STG.E.U16 desc[UR60][R52.64], R94 ;  /* 0x0000005e34007986 */ /* 0x000fe2000c10153c */
[----:B------:R-:W-:Y:S02]  /*462e0*/  PRMT R96, R144, 0x7632, R96 ;  /* 0x0000763290607816 */ /* 0x000fe40000000060 */
[----:B------:R-:W-:Y:S01]  /*462f0*/  LEA.HI.X.SX32 R49, R93, R3, 0x1, P0 ;  /* 0x000000035d317211 */ /* 0x000fe200000f0eff */
[----:B------:R2:W-:Y:S01]  /*46300*/  STG.E.U16 desc[UR60][R46.64], R144 ;  /* 0x000000902e007986 */ /* 0x0005e2000c10153c */
[----:B----4-:R-:W-:Y:S01]  /*46310*/  IMAD R89, R89, 0x256, RZ ;  /* 0x0000025659597824 */ /* 0x010fe200078e02ff */
[----:B------:R-:W4:Y:S02]  /*46320*/  LDC R88, c[0x0][0x278] ;  /* 0x00009e00ff587b82 */ /* 0x000f240000000800 */
[----:B------:R0:W-:Y:S01]  /*46330*/  STG.E.U16 desc[UR60][R48.64], R96 ;  /* 0x0000006030007986 */ /* 0x0001e2000c10153c */
[----:B------:R-:W-:-:S05]  /*46340*/  PRMT R97, R145, 0x7632, R97 ;  /* 0x0000763291617816 */ /* 0x000fca0000000061 */
[----:B------:R-:W4:Y:S01]  /*46350*/  LDC R87, c[0x0][0x278] ;  /* 0x00009e00ff577b82 */ /* 0x000f220000000800 */
[----:B--2---:R-:W-:Y:S01]  /*46360*/  IMAD R47, R92, 0x25a, RZ ;  /* 0x0000025a5c2f7824 */ /* 0x004fe200078e02ff */
[----:B------:R-:W-:Y:S01]  /*46370*/  IADD3 R46, P0, R91, R2, RZ ;  /* 0x000000025b2e7210 */ /* 0x000fe20007f1e0ff */
[----:B---3--:R-:W-:-:S03]  /*46380*/  IMAD R100, R100, 0x12c, RZ ;  /* 0x0000012c64647824 */ /* 0x008fc600078e02ff */
[-C--:B0-----:R-:W-:Y:S01]  /*46390*/  IADD3 R48, P3, R47, R2.reuse, RZ ;  /* 0x000000022f307210 */ /* 0x081fe20007f7e0ff */
[----:B------:R-:W-:Y:S01]  /*463a0*/  IMAD R53, R86, 0x12b, RZ ;  /* 0x0000012b56357824 */ /* 0x000fe200078e02ff */
[----:B------:R-:W-:Y:S01]  /*463b0*/  IADD3 R52, P4, R89, R2, RZ ;  /* 0x0000000259347210 */ /* 0x000fe20007f9e0ff */
[----:B-1----:R-:W-:Y:S01]  /*463c0*/  IMAD R95, R90, 0x25c, RZ ;  /* 0x0000025c5a5f7824 */ /* 0x002fe200078e02ff */
[-C--:B------:R-:W-:Y:S01]  /*463d0*/  LEA.HI.X.SX32 R47, R100, R3.reuse, 0x1, P0 ;  /* 0x00000003642f7211 */ /* 0x080fe200000f0eff */
[----:B------:R0:W-:Y:S01]  /*463e0*/  STG.E.U16 desc[UR60][R50.64], R145 ;  /* 0x0000009132007986 */ /* 0x0001e2000c10153c */
[----:B------:R-:W1:Y:S01]  /*463f0*/  LDC R100, c[0x0][0x278] ;  /* 0x00009e00ff647b82 */ /* 0x000e620000000800 */
[----:B------:R-:W-:-:S07]  /*46400*/  LEA.HI.X.SX32 R53, R53, R3, 0x1, P4 ;  /* 0x0000000335357211 */ /* 0x000fce00020f0eff */
[----:B------:R-:W2:Y:S01]  /*46410*/  LDC R94, c[0x0][0x278] ;  /* 0x00009e00ff5e7b82 */ /* 0x000ea20000000800 */
[----:B0-----:R-:W-:Y:S01]  /*46420*/  IADD3 R50, P4, R95, R2, RZ ;  /* 0x000000025f327210 */ /* 0x001fe20007f9e0ff */
[----:B----4-:R-:W-:Y:S01]  /*46430*/  IMAD R49, R88, 0x12d, RZ ;  /* 0x0000012d58317824 */ /* 0x010fe200078e02ff */
[----:B------:R-:W-:-:S05]  /*46440*/  PRMT R96, R146, 0x7632, R96 ;  /* 0x0000763292607816 */ /* 0x000fca0000000060 */
[----:B------:R-:W0:Y:S01]  /*46450*/  LDC R89, c[0x0][0x278] ;  /* 0x00009e00ff597b82 */ /* 0x000e220000000800 */
[----:B-1----:R-:W-:Y:S01]  /*46460*/  IMAD R100, R100, 0x12e, RZ ;  /* 0x0000012e64647824 */ /* 0x002fe200078e02ff */
[----:B------:R1:W-:Y:S06]  /*46470*/  STG.E.U16 desc[UR60][R52.64], R97 ;  /* 0x0000006134007986 */ /* 0x0003ec000c10153c */
[----:B------:R-:W3:Y:S01]  /*46480*/  LDC R86, c[0x0][0x278] ;  /* 0x00009e00ff567b82 */ /* 0x000ee20000000800 */
[----:B------:R-:W-:-:S07]  /*46490*/  LEA.HI.X.SX32 R51, R100, R3, 0x1, P4 ;  /* 0x0000000364337211 */ /* 0x000fce00020f0eff */
[----:B------:R-:W4:Y:S01]  /*464a0*/  LDC R100, c[0x0][0x278] ;  /* 0x00009e00ff647b82 */ /* 0x000f220000000800 */
[----:B------:R-:W-:Y:S01]  /*464b0*/  LEA.HI.X.SX32 R49, R49, R3, 0x1, P3 ;  /* 0x0000000331317211 */ /* 0x000fe200018f0eff */
[----:B--2---:R-:W-:Y:S01]  /*464c0*/  IMAD R95, R94, 0x260, RZ ;  /* 0x000002605e5f7824 */ /* 0x004fe200078e02ff */
[----:B------:R-:W-:Y:S04]  /*464d0*/  STG.E.U16 desc[UR60][R46.64], R146 ;  /* 0x000000922e007986 */ /* 0x000fe8000c10153c */
[----:B------:R2:W-:Y:S01]  /*464e0*/  STG.E.U16 desc[UR60][R48.64], R96 ;  /* 0x0000006030007986 */ /* 0x0005e2000c10153c */
[----:B-1----:R-:W1:Y:S08]  /*464f0*/  LDC R52, c[0x0][0x278] ;  /* 0x00009e00ff347b82 */ /* 0x002e700000000800 */
[----:B------:R-:W1:Y:S01]  /*46500*/  LDC R93, c[0x0][0x278] ;  /* 0x00009e00ff5d7b82 */ /* 0x000e620000000800 */
[----:B--2---:R-:W-:Y:S01]  /*46510*/  IADD3 R48, P0, R95, R2, RZ ;  /* 0x000000025f307210 */ /* 0x004fe20007f1e0ff */
[----:B----4-:R-:W-:-:S06]  /*46520*/  IMAD R100, R100, 0x130, RZ ;  /* 0x0000013064647824 */ /* 0x010fcc00078e02ff */
[----:B------:R-:W2:Y:S01]  /*46530*/  LDC R90, c[0x0][0x278] ;  /* 0x00009e00ff5a7b82 */ /* 0x000ea20000000800 */
[----:B------:R-:W-:-:S07]  /*46540*/  LEA.HI.X.SX32 R49, R100, R3, 0x1, P0 ;  /* 0x0000000364317211 */ /* 0x000fce00000f0eff */
[----:B------:R-:W4:Y:S01]  /*46550*/  LDC R100, c[0x0][0x278] ;  /* 0x00009e00ff647b82 */ /* 0x000f220000000800 */
[----:B0-----:R-:W-:Y:S01]  /*46560*/  IMAD R89, R89, 0x264, RZ ;  /* 0x0000026459597824 */ /* 0x001fe200078e02ff */
[----:B------:R1:W-:Y:S01]  /*46570*/  STG.E.U16 desc[UR60][R50.64], R147 ;  /* 0x0000009332007986 */ /* 0x0003e2000c10153c */
[----:B---3--:R-:W-:-:S05]  /*46580*/  IMAD R53, R86, 0x25e, RZ ;  /* 0x0000025e56357824 */ /* 0x008fca00078e02ff */
[----:B------:R-:W0:Y:S01]  /*46590*/  LDC R88, c[0x0][0x278] ;  /* 0x00009e00ff587b82 */ /* 0x000e220000000800 */
[----:B------:R-:W-:-:S07]  /*465a0*/  IADD3 R46, P3, R53, R2, RZ ;  /* 0x00000002352e7210 */ /* 0x000fce0007f7e0ff */
[----:B------:R-:W3:Y:S01]  /*465b0*/  LDC R91, c[0x0][0x278] ;  /* 0x00009e00ff5b7b82 */ /* 0x000ee20000000800 */
[----:B-1----:R-:W-:Y:S01]  /*465c0*/  IMAD R51, R52, 0x131, RZ ;  /* 0x0000013134337824 */ /* 0x002fe200078e02ff */
[----:B------:R-:W-:Y:S01]  /*465d0*/  IADD3 R52, P4, R89, R2, RZ ;  /* 0x0000000259347210 */ /* 0x000fe20007f9e0ff */
[----:B----4-:R-:W-:-:S05]  /*465e0*/  IMAD R100, R100, 0x132, RZ ;  /* 0x0000013264647824 */ /* 0x010fca00078e02ff */
[----:B------:R-:W1:Y:S01]  /*465f0*/  LDC R89, c[0x0][0x278] ;  /* 0x00009e00ff597b82 */ /* 0x000e620000000800 */
[----:B------:R-:W-:Y:S01]  /*46600*/  IMAD R47, R93, 0x12f, RZ ;  /* 0x0000012f5d2f7824 */ /* 0x000fe200078e02ff */
[----:B------:R-:W-:Y:S01]  /*46610*/  LEA.HI.X.SX32 R53, R100, R3, 0x1, P4 ;  /* 0x0000000364357211 */ /* 0x000fe200020f0eff */
[----:B------:R-:W-:-:S05]  /*46620*/  IMAD R87, R87, 0x262, RZ ;  /* 0x0000026257577824 */ /* 0x000fca00078e02ff */
[----:B------:R-:W4:Y:S01]  /*46630*/  LDC R100, c[0x0][0x278] ;  /* 0x00009e00ff647b82 */ /* 0x000f220000000800 */
[-C--:B------:R-:W-:Y:S02]  /*46640*/  LEA.HI.X.SX32 R47, R47, R3.reuse, 0x1, P3 ;  /* 0x000000032f2f7211 */ /* 0x080fe400018f0eff */
[----:B------:R-:W-:Y:S02]  /*46650*/  PRMT R97, R147, 0x7632, R97 ;  /* 0x0000763293617816 */ /* 0x000fe40000000061 */
[-C--:B------:R-:W-:Y:S01]  /*46660*/  IADD3 R50, P3, R87, R2.reuse, RZ ;  /* 0x0000000257327210 */ /* 0x080fe20007f7e0ff */
[----:B--2---:R-:W-:Y:S01]  /*46670*/  IMAD R95, R90, 0x266, RZ ;  /* 0x000002665a5f7824 */ /* 0x004fe200078e02ff */
[----:B------:R-:W-:Y:S01]  /*46680*/  PRMT R96, R148, 0x7632, R96 ;  /* 0x0000763294607816 */ /* 0x000fe20000000060 */
[----:B------:R0:W-:Y:S01]  /*46690*/  STG.E.U16 desc[UR60][R46.64], R97 ;  /* 0x000000612e007986 */ /* 0x0001e2000c10153c */
[----:B------:R-:W-:Y:S01]  /*466a0*/  LEA.HI.X.SX32 R51, R51, R3, 0x1, P3 ;  /* 0x0000000333337211 */ /* 0x000fe200018f0eff */
[----:B------:R-:W2:Y:S01]  /*466b0*/  LDC R92, c[0x0][0x278] ;  /* 0x00009e00ff5c7b82 */ /* 0x000ea20000000800 */
[----:B---3--:R-:W-:Y:S01]  /*466c0*/  IMAD R91, R91, 0x268, RZ ;  /* 0x000002685b5b7824 */ /* 0x008fe200078e02ff */
[----:B------:R3:W-:Y:S04]  /*466d0*/  STG.E.U16 desc[UR60][R48.64], R148 ;  /* 0x0000009430007986 */ /* 0x0007e8000c10153c */
[----:B------:R-:W-:Y:S02]  /*466e0*/  STG.E.U16 desc[UR60][R50.64], R96 ;  /* 0x0000006032007986 */ /* 0x000fe4000c10153c */
[----:B------:R-:W2:Y:S01]  /*466f0*/  LDC R86, c[0x0][0x278] ;  /* 0x00009e00ff567b82 */ /* 0x000ea20000000800 */
[----:B0-----:R-:W-:Y:S01]  /*46700*/  IMAD R47, R88, 0x133, RZ ;  /* 0x00000133582f7824 */ /* 0x001fe200078e02ff */
[-C--:B------:R-:W-:Y:S01]  /*46710*/  IADD3 R46, P0, R95, R2.reuse, RZ ;  /* 0x000000025f2e7210 */ /* 0x080fe20007f1e0ff */
[----:B------:R0:W-:Y:S01]  /*46720*/  STG.E.U16 desc[UR60][R52.64], R149 ;  /* 0x0000009534007986 */ /* 0x0001e2000c10153c */
[----:B-1----:R-:W-:Y:S01]  /*46730*/  IMAD R89, R89, 0x26c, RZ ;  /* 0x0000026c59597824 */ /* 0x002fe200078e02ff */
[----:B---3--:R-:W-:-:S02]  /*46740*/  IADD3 R48, P3, R91, R2, RZ ;  /* 0x000000025b307210 */ /* 0x008fc40007f7e0ff */
[-C--:B------:R-:W-:Y:S01]  /*46750*/  LEA.HI.X.SX32 R47, R47, R3.reuse, 0x1, P0 ;  /* 0x000000032f2f7211 */ /* 0x080fe200000f0eff */
[----:B----4-:R-:W-:Y:S01]  /*46760*/  IMAD R100, R100, 0x136, RZ ;  /* 0x0000013664647824 */ /* 0x010fe200078e02ff */
[----:B------:R-:W-:Y:S01]  /*46770*/  LEA.HI.X.SX32 R49, R244, R3, 0x1, P3 ;  /* 0x00000003f4317211 */ /* 0x000fe200018f0eff */
[----:B------:R-:W1:Y:S01]  /*46780*/  LDC R94, c[0x0][0x278] ;  /* 0x00009e00ff5e7b82 */ /* 0x000e620000000800 */
[----:B0-----:R-:W-:-:S07]  /*46790*/  PRMT R149, R149, 0x7632, R149 ;  /* 0x0000763295957816 */ /* 0x001fce0000000095 */
[----:B------:R-:W0:Y:S01]  /*467a0*/  LDC R90, c[0x0][0x278] ;  /* 0x00009e00ff5a7b82 */ /* 0x000e220000000800 */
[----:B------:R3:W-:Y:S07]  /*467b0*/  STG.E.U16 desc[UR60][R46.64], R149 ;  /* 0x000000952e007986 */ /* 0x0007ee000c10153c */
[----:B------:R-:W4:Y:S01]  /*467c0*/  LDC R87, c[0x0][0x278] ;  /* 0x00009e00ff577b82 */ /* 0x000f220000000800 */
[----:B---3--:R-:W-:-:S07]  /*467d0*/  IADD3 R46, P3, R89, R2, RZ ;  /* 0x00000002592e7210 */ /* 0x008fce0007f7e0ff */
[----:B------:R-:W3:Y:S01]  /*467e0*/  LDC R52, c[0x0][0x278] ;  /* 0x00009e00ff347b82 */ /* 0x000ee20000000800 */
[----:B------:R-:W-:-:S07]  /*467f0*/  LEA.HI.X.SX32 R47, R100, R3, 0x1, P3 ;  /* 0x00000003642f7211 */ /* 0x000fce00018f0eff */
[----:B------:R-:W0:Y:S01]  /*46800*/  LDC R100, c[0x0][0x278] ;  /* 0x00009e00ff647b82 */ /* 0x000e220000000800 */
[----:B--2---:R-:W-:Y:S02]  /*46810*/  IMAD R97, R92, 0x26a, RZ ;  /* 0x0000026a5c617824 */ /* 0x004fe400078e02ff */
[----:B------:R-:W-:-:S03]  /*46820*/  IMAD R51, R86, 0x135, RZ ;  /* 0x0000013556337824 */ /* 0x000fc600078e02ff */
[----:B------:R-:W-:Y:S02]  /*46830*/  IADD3 R50, P4, R97, R2, RZ ;  /* 0x0000000261327210 */ /* 0x000fe40007f9e0ff */
[----:B------:R-:W-:Y:S01]  /*46840*/  PRMT R88, R150, 0x7632, R88 ;  /* 0x0000763296587816 */ /* 0x000fe20000000058 */
[----:B------:R1:W-:Y:S01]  /*46850*/  STG.E.U16 desc[UR60][R48.64], R150 ;  /* 0x0000009630007986 */ /* 0x0003e2000c10153c */
[----:B------:R-:W-:Y:S01]  /*46860*/  LEA.HI.X.SX32 R51, R51, R3, 0x1, P4 ;  /* 0x0000000333337211 */ /* 0x000fe200020f0eff */
[----:B------:R-:W2:Y:S04]  /*46870*/  LDC R91, c[0x0][0x278] ;  /* 0x00009e00ff5b7b82 */ /* 0x000ea80000000800 */
[----:B------:R0:W-:Y:S01]  /*46880*/  STG.E.U16 desc[UR60][R50.64], R88 ;  /* 0x0000005832007986 */ /* 0x0001e2000c10153c */
[----:B----4-:R-:W-:-:S03]  /*46890*/  IMAD R53, R87, 0x137, RZ ;  /* 0x0000013757357824 */ /* 0x010fc600078e02ff */
[----:B------:R-:W4:Y:S01]  /*468a0*/  LDC R93, c[0x0][0x278] ;  /* 0x00009e00ff5d7b82 */ /* 0x000f220000000800 */
[----:B-1----:R-:W-:Y:S02]  /*468b0*/  IMAD R49, R94, 0x270, RZ ;  /* 0x000002705e317824 */ /* 0x002fe400078e02ff */
[----:B0-----:R-:W-:Y:S02]  /*468c0*/  IMAD R100, R100, 0x138, RZ ;  /* 0x0000013864647824 */ /* 0x001fe400078e02ff */
[----:B------:R-:W-:Y:S01]  /*468d0*/  IMAD R51, R90, 0x272, RZ ;  /* 0x000002725a337824 */ /* 0x000fe200078e02ff */
[-C--:B------:R-:W-:Y:S01]  /*468e0*/  IADD3 R50, P3, R49, R2.reuse, RZ ;  /* 0x0000000231327210 */ /* 0x080fe20007f7e0ff */
[----:B---3--:R-:W-:Y:S01]  /*468f0*/  IMAD R87, R52, 0x139, RZ ;  /* 0x0000013934577824 */ /* 0x008fe200078e02ff */
[----:B------:R2:W-:Y:S01]  /*46900*/  STG.E.U16 desc[UR60][R46.64], R151 ;  /* 0x000000972e007986 */ /* 0x0005e2000c10153c */
[----:B------:R-:W0:Y:S01]  /*46910*/  LDC R95, c[0x0][0x278] ;  /* 0x00009e00ff5f7b82 */ /* 0x000e220000000800 */
[----:B------:R-:W-:-:S02]  /*46920*/  IADD3 R52, P4, R51, R2, RZ ;  /* 0x0000000233347210 */ /* 0x000fc40007f9e0ff */
[----:B------:R-:W-:-:S05]  /*46930*/  LEA.HI.X.SX32 R51, R100, R3, 0x1, P3 ;  /* 0x0000000364337211 */ /* 0x000fca00018f0eff */
[----:B------:R-:W1:Y:S01]  /*46940*/  LDC R100, c[0x0][0x278] ;  /* 0x00009e00ff647b82 */ /* 0x000e620000000800 */
[----:B--2---:R-:W-:-:S05]  /*46950*/  IMAD R47, R91, 0x274, RZ ;  /* 0x000002745b2f7824 */ /* 0x004fca00078e02ff */
[----:B------:R-:W-:Y:S02]  /*46960*/  IADD3 R46, P3, R47, R2, RZ ;  /* 0x000000022f2e7210 */ /* 0x000fe40007f7e0ff */
[----:B------:R-:W2:Y:S01]  /*46970*/  LDC R96, c[0x0][0x278] ;  /* 0x00009e00ff607b82 */ /* 0x000ea20000000800 */
[----:B----4-:R-:W-:Y:S01]  /*46980*/  IMAD R93, R93, 0x26e, RZ ;  /* 0x0000026e5d5d7824 */ /* 0x010fe200078e02ff */
[----:B------:R-:W-:-:S06]  /*46990*/  PRMT R98, R151, 0x7632, R98 ;  /* 0x0000763297627816 */ /* 0x000fcc0000000062 */
[----:B------:R-:W3:Y:S01]  /*469a0*/  LDC R92, c[0x0][0x278] ;  /* 0x00009e00ff5c7b82 */ /* 0x000ee20000000800 */
[----:B-1----:R-:W-:-:S07]  /*469b0*/  IMAD R100, R100, 0x13a, RZ ;  /* 0x0000013a64647824 */ /* 0x002fce00078e02ff */
[----:B------:R-:W1:Y:S01]  /*469c0*/  LDC R86, c[0x0][0x278] ;  /* 0x00009e00ff567b82 */ /* 0x000e620000000800 */
[----:B------:R-:W-:-:S07]  /*469d0*/  LEA.HI.X.SX32 R47, R100, R3, 0x1, P3 ;  /* 0x00000003642f7211 */ /* 0x000fce00018f0eff */
[----:B------:R-:W4:Y:S01]  /*469e0*/  LDC R100, c[0x0][0x278] ;  /* 0x00009e00ff647b82 */ /* 0x000f220000000800 */
[----:B------:R-:W-:-:S04]  /*469f0*/  IADD3 R48, P0, R93, R2, RZ ;  /* 0x000000025d307210 */ /* 0x000fc80007f1e0ff */
[-C--:B------:R-:W-:Y:S01]  /*46a00*/  LEA.HI.X.SX32 R49, R53, R3.reuse, 0x1, P0 ;  /* 0x0000000335317211 */ /* 0x080fe200000f0eff */
[----:B0-----:R-:W-:Y:S01]  /*46a10*/  IMAD R95, R95, 0x278, RZ ;  /* 0x000002785f5f7824 */ /* 0x001fe200078e02ff */
[----:B------:R-:W-:Y:S01]  /*46a20*/  LEA.HI.X.SX32 R53, R87, R3, 0x1, P4 ;  /* 0x0000000357357211 */ /* 0x000fe200020f0eff */
[----:B------:R-:W0:Y:S02]  /*46a30*/  LDC R90, c[0x0][0x278] ;  /* 0x00009e00ff5a7b82 */ /* 0x000e240000000800 */
[----:B------:R-:W-:Y:S04]  /*46a40*/  STG.E.U16 desc[UR60][R48.64], R98 ;  /* 0x0000006230007986 */ /* 0x000fe8000c10153c */
[----:B------:R2:W-:Y:S01]  /*46a50*/  STG.E.U16 desc[UR60][R50.64], R152 ;  /* 0x0000009832007986 */ /* 0x0005e2000c10153c */
[----:B---3--:R-:W-:Y:S01]  /*46a60*/  IMAD R97, R92, 0x276, RZ ;  /* 0x000002765c617824 */ /* 0x008fe200078e02ff */
[----:B------:R-:W3:Y:S02]  /*46a70*/  LDC R94, c[0x0][0x278] ;  /* 0x00009e00ff5e7b82 */ /* 0x000ee40000000800 */
[----:B------:R2:W-:Y:S01]  /*46a80*/  STG.E.U16 desc[UR60][R52.64], R99 ;  /* 0x0000006334007986 */ /* 0x0005e2000c10153c */
[----:B----4-:R-:W-:-:S05]  /*46a90*/  IMAD R100, R100, 0x13c, RZ ;  /* 0x0000013c64647824 */ /* 0x010fca00078e02ff */
[----:B------:R-:W4:Y:S01]  /*46aa0*/  LDC R88, c[0x0][0x278] ;  /* 0x00009e00ff587b82 */ /* 0x000f220000000800 */
[----:B--2---:R-:W-:Y:S01]  /*46ab0*/  IMAD R51, R96, 0x27a, RZ ;  /* 0x0000027a60337824 */ /* 0x004fe200078e02ff */
[----:B------:R-:W-:-:S04]  /*46ac0*/  IADD3 R50, P3, R95, R2, RZ ;  /* 0x000000025f327210 */ /* 0x000fc80007f7e0ff */
[-C--:B------:R-:W-:Y:S02]  /*46ad0*/  IADD3 R52, P4, R51, R2.reuse, RZ ;  /* 0x0000000233347210 */ /* 0x080fe40007f9e0ff */
[-C--:B------:R-:W-:Y:S01]  /*46ae0*/  LEA.HI.X.SX32 R51, R100, R3.reuse, 0x1, P3 ;  /* 0x0000000364337211 */ /* 0x080fe200018f0eff */
[----:B-1----:R-:W-:Y:S01]  /*46af0*/  IMAD R49, R86, 0x13b, RZ ;  /* 0x0000013b56317824 */ /* 0x002fe200078e02ff */
[----:B------:R-:W1:Y:S01]  /*46b00*/  LDC R100, c[0x0][0x278] ;  /* 0x00009e00ff647b82 */ /* 0x000e620000000800 */
[----:B------:R-:W-:Y:S01]  /*46b10*/  IADD3 R48, P0, R97, R2, RZ ;  /* 0x0000000261307210 */ /* 0x000fe20007f1e0ff */
[----:B0-----:R-:W-:Y:S01]  /*46b20*/  IMAD R95, R90, 0x27c, RZ ;  /* 0x0000027c5a5f7824 */ /* 0x001fe200078e02ff */
[----:B------:R0:W-:Y:S02]  /*46b30*/  STG.E.U16 desc[UR60][R46.64], R153 ;  /* 0x000000992e007986 */ /* 0x0001e4000c10153c */
[----:B------:R-:W-:-:S03]  /*46b40*/  LEA.HI.X.SX32 R49, R49, R3, 0x1, P0 ;  /* 0x0000000331317211 */ /* 0x000fc600000f0eff */
[----:B------:R-:W2:Y:S01]  /*46b50*/  LDC R93, c[0x0][0x278] ;  /* 0x00009e00ff5d7b82 */ /* 0x000ea20000000800 */
[----:B0-----:R-:W-:-:S07]  /*46b60*/  PRMT R47, R153, 0x7632, R47 ;  /* 0x00007632992f7816 */ /* 0x001fce000000002f */
[----:B------:R-:W0:Y:S01]  /*46b70*/  LDC R87, c[0x0][0x278] ;  /* 0x00009e00ff577b82 */ /* 0x000e220000000800 */
[----:B------:R-:W-:Y:S01]  /*46b80*/  IADD3 R46, P3, R95, R2, RZ ;  /* 0x000000025f2e7210 */ /* 0x000fe20007f7e0ff */
[----:B------:R3:W-:Y:S01]  /*46b90*/  STG.E.U16 desc[UR60][R48.64], R47 ;  /* 0x0000002f30007986 */ /* 0x0007e2000c10153c */
[----:B-1----:R-:W-:-:S05]  /*46ba0*/  IMAD R100, R100, 0x13e, RZ ;  /* 0x0000013e64647824 */ /* 0x002fca00078e02ff */
[----:B------:R-:W1:Y:S01]  /*46bb0*/  LDC R90, c[0x0][0x278] ;  /* 0x00009e00ff5a7b82 */ /* 0x000e620000000800 */
[----:B---3--:R-:W-:Y:S01]  /*46bc0*/  LEA.HI.X.SX32 R47, R100, R3, 0x1, P3 ;  /* 0x00000003642f7211 */ /* 0x008fe200018f0eff */
[----:B----4-:R-:W-:-:S06]  /*46bd0*/  IMAD R53, R88, 0x13d, RZ ;  /* 0x0000013d58357824 */ /* 0x010fcc00078e02ff */
[----:B------:R-:W3:Y:S01]  /*46be0*/  LDC R100, c[0x0][0x278] ;  /* 0x00009e00ff647b82 */ /* 0x000ee20000000800 */
[----:B------:R-:W-:Y:S01]  /*46bf0*/  IMAD R49, R94, 0x280, RZ ;  /* 0x000002805e317824 */ /* 0x000fe200078e02ff */
[----:B------:R4:W-:Y:S06]  /*46c00*/  STG.E.U16 desc[UR60][R50.64], R154 ;  /* 0x0000009a32007986 */ /* 0x0009ec000c10153c */
[----:B------:R-:W1:Y:S01]  /*46c10*/  LDC R88, c[0x0][0x278] ;  /* 0x00009e00ff587b82 */ /* 0x000e620000000800 */
[----:B----4-:R-:W-:Y:S02]  /*46c20*/  IADD3 R50, P3, R49, R2, RZ ;  /* 0x0000000231327210 */ /* 0x010fe40007f7e0ff */
[----:B------:R-:W-:-:S05]  /*46c30*/  PRMT R96, R154, 0x7632, R96 ;  /* 0x000076329a607816 */ /* 0x000fca0000000060 */
[----:B------:R-:W4:Y:S01]  /*46c40*/  LDC R91, c[0x0][0x278] ;  /* 0x00009e00ff5b7b82 */ /* 0x000f220000000800 */
[----:B---3--:R-:W-:-:S07]  /*46c50*/  IMAD R100, R100, 0x140, RZ ;  /* 0x0000014064647824 */ /* 0x008fce00078e02ff */
[----:B------:R-:W3:Y:S01]  /*46c60*/  LDC R89, c[0x0][0x278] ;  /* 0x00009e00ff597b82 */ /* 0x000ee20000000800 */
[----:B------:R-:W-:-:S07]  /*46c70*/  LEA.HI.X.SX32 R51, R100, R3, 0x1, P3 ;  /* 0x0000000364337211 */ /* 0x000fce00018f0eff */
[----:B------:R-:W3:Y:S01]  /*46c80*/  LDC R100, c[0x0][0x278] ;  /* 0x00009e00ff647b82 */ /* 0x000ee20000000800 */
[----:B--2---:R-:W-:Y:S01]  /*46c90*/  IMAD R93, R93, 0x27e, RZ ;  /* 0x0000027e5d5d7824 */ /* 0x004fe200078e02ff */
[----:B------:R-:W-:Y:S01]  /*46ca0*/  LEA.HI.X.SX32 R53, R53, R3, 0x1, P4 ;  /* 0x0000000335357211 */ /* 0x000fe200020f0eff */
[----:B0-----:R-:W-:-:S03]  /*46cb0*/  IMAD R87, R87, 0x13f, RZ ;  /* 0x0000013f57577824 */ /* 0x001fc600078e02ff */
[-C--:B------:R-:W-:Y:S01]  /*46cc0*/  IADD3 R48, P0, R93, R2.reuse, RZ ;  /* 0x000000025d307210 */ /* 0x080fe20007f1e0ff */
[----:B-1----:R-:W-:Y:S01]  /*46cd0*/  IMAD R95, R88, 0x284, RZ ;  /* 0x00000284585f7824 */ /* 0x002fe200078e02ff */
[----:B------:R-:W-:Y:S01]  /*46ce0*/  STG.E.U16 desc[UR60][R52.64], R96 ;  /* 0x0000006034007986 */ /* 0x000fe2000c10153c */
[----:B------:R-:W-:Y:S01]  /*46cf0*/  PRMT R94, R155, 0x7632, R94 ;  /* 0x000076329b5e7816 */ /* 0x000fe2000000005e */
[----:B------:R-:W0:Y:S01]  /*46d00*/  LDC R92, c[0x0][0x278] ;  /* 0x00009e00ff5c7b82 */ /* 0x000e220000000800 */
[-C--:B------:R-:W-:Y:S01]  /*46d10*/  LEA.HI.X.SX32 R49, R87, R3.reuse, 0x1, P0 ;  /* 0x0000000357317211 */ /* 0x080fe200000f0eff */
[----:B------:R1:W-:Y:S04]  /*46d20*/  STG.E.U16 desc[UR60][R46.64], R155 ;  /* 0x0000009b2e007986 */ /* 0x0003e8000c10153c */
[----:B------:R2:W-:Y:S01]  /*46d30*/  STG.E.U16 desc[UR60][R48.64], R94 ;  /* 0x0000005e30007986 */ /* 0x0005e2000c10153c */
[----:B----4-:R-:W-:Y:S01]  /*46d40*/  IMAD R91, R91, 0x282, RZ ;  /* 0x000002825b5b7824 */ /* 0x010fe200078e02ff */
[----:B------:R-:W4:Y:S01]  /*46d50*/  LDC R86, c[0x0][0x278] ;  /* 0x00009e00ff567b82 */ /* 0x000f220000000800 */
[----:B-1----:R-:W-:Y:S01]  /*46d60*/  IMAD R47, R90, 0x286, RZ ;  /* 0x000002865a2f7824 */ /* 0x002fe200078e02ff */
[-C--:B------:R-:W-:Y:S01]  /*46d70*/  IADD3 R46, P0, R95, R2.reuse, RZ ;  /* 0x000000025f2e7210 */ /* 0x080fe20007f1e0ff */
[----:B---3--:R-:W-:Y:S01]  /*46d80*/  IMAD R100, R100, 0x142, RZ ;  /* 0x0000014264647824 */ /* 0x008fe200078e02ff */
[-C--:B------:R-:W-:Y:S01]  /*46d90*/  IADD3 R52, P4, R91, R2.reuse, RZ ;  /* 0x000000025b347210 */ /* 0x080fe20007f9e0ff */
[----:B------:R-:W-:Y:S01]  /*46da0*/  IMAD R53, R89, 0x141, RZ ;  /* 0x0000014159357824 */ /* 0x000fe200078e02ff */
[----:B--2---:R-:W-:Y:S01]  /*46db0*/  IADD3 R48, P3, R47, R2, RZ ;  /* 0x000000022f307210 */ /* 0x004fe20007f7e0ff */
[----:B------:R1:W-:Y:S01]  /*46dc0*/  STG.E.U16 desc[UR60][R50.64], R156 ;  /* 0x0000009c32007986 */ /* 0x0003e2000c10153c */
[-C--:B------:R-:W-:Y:S01]  /*46dd0*/  LEA.HI.X.SX32 R47, R100, R3.reuse, 0x1, P0 ;  /* 0x00000003642f7211 */ /* 0x080fe200000f0eff */
[----:B------:R-:W2:Y:S08]  /*46de0*/  LDC R91, c[0x0][0x278] ;  /* 0x00009e00ff5b7b82 */ /* 0x000eb00000000800 */
[----:B------:R-:W3:Y:S01]  /*46df0*/  LDC R100, c[0x0][0x278] ;  /* 0x00009e00ff647b82 */ /* 0x000ee20000000800 */
[----:B0-----:R-:W-:Y:S01]  /*46e00*/  IMAD R97, R92, 0x288, RZ ;  /* 0x000002885c617824 */ /* 0x001fe200078e02ff */
[----:B------:R-:W-:-:S04]  /*46e10*/  LEA.HI.X.SX32 R53, R53, R3, 0x1, P4 ;  /* 0x0000000335357211 */ /* 0x000fc800020f0eff */
[----:B-1----:R-:W-:Y:S01]  /*46e20*/  IADD3 R50, P4, R97, R2, RZ ;  /* 0x0000000261327210 */ /* 0x002fe20007f9e0ff */
[----:B----4-:R-:W-:Y:S01]  /*46e30*/  IMAD R49, R86, 0x143, RZ ;  /* 0x0000014356317824 */ /* 0x010fe200078e02ff */
[----:B------:R-:W-:Y:S01]  /*46e40*/  PRMT R96, R156, 0x7632, R96 ;  /* 0x000076329c607816 */ /* 0x000fe20000000060 */
[----:B------:R-:W0:Y:S08]  /*46e50*/  LDC R89, c[0x0][0x278] ;  /* 0x00009e00ff597b82 */ /* 0x000e300000000800 */
[----:B------:R-:W1:Y:S01]  /*46e60*/  LDC R90, c[0x0][0x278] ;  /* 0x00009e00ff5a7b82 */ /* 0x000e620000000800 */
[----:B---3--:R-:W-:Y:S01]  /*46e70*/  IMAD R100, R100, 0x144, RZ ;  /* 0x0000014464647824 */ /* 0x008fe200078e02ff */
[----:B------:R-:W-:Y:S01]  /*46e80*/  PRMT R95, R157, 0x7632, R95 ;  /* 0x000076329d5f7816 */ /* 0x000fe2000000005f */
[----:B--2---:R-:W-:-:S05]  /*46e90*/  IMAD R91, R91, 0x28c, RZ ;  /* 0x0000028c5b5b7824 */ /* 0x004fca00078e02ff */
[----:B------:R-:W2:Y:S01]  /*46ea0*/  LDC R87, c[0x0][0x278] ;  /* 0x00009e00ff577b82 */ /* 0x000ea20000000800 */
[----:B------:R-:W-:-:S07]  /*46eb0*/  LEA.HI.X.SX32 R51, R100, R3, 0x1, P4 ;  /* 0x0000000364337211 */ /* 0x000fce00020f0eff */
[----:B------:R-:W3:Y:S01]  /*46ec0*/  LDC R100, c[0x0][0x278] ;  /* 0x00009e00ff647b82 */ /* 0x000ee20000000800 */
[----:B------:R-:W-:Y:S01]  /*46ed0*/  LEA.HI.X.SX32 R49, R49, R3, 0x1, P3 ;  /* 0x0000000331317211 */ /* 0x000fe200018f0eff */
[----:B------:R4:W-:Y:S04]  /*46ee0*/  STG.E.U16 desc[UR60][R52.64], R96 ;  /* 0x0000006034007986 */ /* 0x0009e8000c10153c */
[----:B------:R-:W-:Y:S02]  /*46ef0*/  STG.E.U16 desc[UR60][R46.64], R157 ;  /* 0x0000009d2e007986 */ /* 0x000fe4000c10153c */
[----:B------:R-:W2:Y:S02]  /*46f00*/  LDC R93, c[0x0][0x278] ;  /* 0x00009e00ff5d7b82 */ /* 0x000ea40000000800 */
[----:B------:R0:W-:Y:S06]  /*46f10*/  STG.E.U16 desc[UR60][R48.64], R95 ;  /* 0x0000005f30007986 */ /* 0x0001ec000c10153c */
[----:B----4-:R-:W4:Y:S01]  /*46f20*/  LDC R52, c[0x0][0x278] ;  /* 0x00009e00ff347b82 */ /* 0x010f220000000800 */
[----:B0-----:R-:W-:Y:S01]  /*46f30*/  IADD3 R48, P0, R91, R2, RZ ;  /* 0x000000025b307210 */ /* 0x001fe20007f1e0ff */
[----:B---3--:R-:W-:-:S06]  /*46f40*/  IMAD R100, R100, 0x146, RZ ;  /* 0x0000014664647824 */ /* 0x008fcc00078e02ff */
[----:B------:R-:W0:Y:S01]  /*46f50*/  LDC R94, c[0x0][0x278] ;  /* 0x00009e00ff5e7b82 */ /* 0x000e220000000800 */
[----:B------:R-:W-:-:S07]  /*46f60*/  LEA.HI.X.SX32 R49, R100, R3, 0x1, P0 ;  /* 0x0000000364317211 */ /* 0x000fce00000f0eff */
[----:B------:R-:W3:Y:S01]  /*46f70*/  LDC R100, c[0x0][0x278] ;  /* 0x00009e00ff647b82 */ /* 0x000ee20000000800 */
[----:B------:R-:W-:Y:S01]  /*46f80*/  IMAD R53, R89, 0x28a, RZ ;  /* 0x0000028a59357824 */ /* 0x000fe200078e02ff */
[----:B------:R4:W-:Y:S04]  /*46f90*/  STG.E.U16 desc[UR60][R50.64], R158 ;  /* 0x0000009e32007986 */ /* 0x0009e8000c10153c */
[----:B------:R-:W-:Y:S01]  /*46fa0*/  IADD3 R46, P3, R53, R2, RZ ;  /* 0x00000002352e7210 */ /* 0x000fe20007f7e0ff */
[----:B-1----:R-:W-:Y:S01]  /*46fb0*/  IMAD R53, R90, 0x290, RZ ;  /* 0x000002905a357824 */ /* 0x002fe200078e02ff */
[----:B------:R-:W1:Y:S01]  /*46fc0*/  LDC R92, c[0x0][0x278] ;  /* 0x00009e00ff5c7b82 */ /* 0x000e620000000800 */
[----:B----4-:R-:W-:-:S03]  /*46fd0*/  IMAD R51, R52, 0x147, RZ ;  /* 0x0000014734337824 */ /* 0x010fc600078e02ff */
[----:B------:R-:W-:Y:S01]  /*46fe0*/  IADD3 R52, P4, R53, R2, RZ ;  /* 0x0000000235347210 */ /* 0x000fe20007f9e0ff */
[----:B--2---:R-:W-:Y:S01]  /*46ff0*/  IMAD R47, R87, 0x145, RZ ;  /* 0x00000145572f7824 */ /* 0x004fe200078e02ff */
[----:B------:R-:W-:Y:S01]  /*47000*/  PRMT R96, R158, 0x7632, R96 ;  /* 0x000076329e607816 */ /* 0x000fe20000000060 */
[----:B------:R-:W-:Y:S01]  /*47010*/  IMAD R93, R93, 0x28e, RZ ;  /* 0x0000028e5d5d7824 */ /* 0x000fe200078e02ff */
[----:B------:R-:W2:Y:S01]  /*47020*/  LDC R86, c[0x0][0x278] ;  /* 0x00009e00ff567b82 */ /* 0x000ea20000000800 */
[----:B---3--:R-:W-:Y:S02]  /*47030*/  IMAD R100, R100, 0x148, RZ ;  /* 0x0000014864647824 */ /* 0x008fe400078e02ff */
[----:B0-----:R-:W-:Y:S01]  /*47040*/  IMAD R97, R94, 0x294, RZ ;  /* 0x000002945e617824 */ /* 0x001fe200078e02ff */
[----:B------:R-:W-:-:S04]  /*47050*/  LEA.HI.X.SX32 R47, R47, R3, 0x1, P3 ;  /* 0x000000032f2f7211 */ /* 0x000fc800018f0eff */
[----:B------:R-:W0:Y:S01]  /*47060*/  LDC R89, c[0x0][0x278] ;  /* 0x00009e00ff597b82 */ /* 0x000e220000000800 */
[----:B------:R-:W-:-:S07]  /*47070*/  LEA.HI.X.SX32 R53, R100, R3, 0x1, P4 ;  /* 0x0000000364357211 */ /* 0x000fce00020f0eff */
[----:B------:R-:W3:Y:S01]  /*47080*/  LDC R100, c[0x0][0x278] ;  /* 0x00009e00ff647b82 */ /* 0x000ee20000000800 */
[----:B------:R-:W-:Y:S01]  /*47090*/  IADD3 R50, P3, R93, R2, RZ ;  /* 0x000000025d327210 */ /* 0x000fe20007f7e0ff */
[----:B------:R-:W-:Y:S03]  /*470a0*/  STG.E.U16 desc[UR60][R46.64], R96 ;  /* 0x000000602e007986 */ /* 0x000fe6000c10153c */
[----:B------:R-:W-:Y:S01]  /*470b0*/  LEA.HI.X.SX32 R51, R51, R3, 0x1, P3 ;  /* 0x0000000333337211 */ /* 0x000fe200018f0eff */
[----:B------:R4:W-:Y:S02]  /*470c0*/  STG.E.U16 desc[UR60][R48.64], R159 ;  /* 0x0000009f30007986 */ /* 0x0009e4000c10153c */
[----:B------:R-:W2:Y:S01]  /*470d0*/  LDC R90, c[0x0][0x278] ;  /* 0x00009e00ff5a7b82 */ /* 0x000ea20000000800 */
[----:B-1----:R-:W-:Y:S01]  /*470e0*/  IMAD R95, R92, 0x292, RZ ;  /* 0x000002925c5f7824 */ /* 0x002fe200078e02ff */
[----:B------:R-:W-:Y:S01]  /*470f0*/  PRMT R98, R159, 0x7632, R98 ;  /* 0x000076329f627816 */ /* 0x000fe20000000062 */
[----:B0-----:R-:W-:-:S05]  /*47100*/  IMAD R89, R89, 0x296, RZ ;  /* 0x0000029659597824 */ /* 0x001fca00078e02ff */
[----:B------:R-:W0:Y:S01]  /*47110*/  LDC R88, c[0x0][0x278] ;  /* 0x00009e00ff587b82 */ /* 0x000e220000000800 */
[----:B----4-:R-:W-:Y:S01]  /*47120*/  IADD3 R48, P3, R97, R2, RZ ;  /* 0x0000000261307210 */ /* 0x010fe20007f7e0ff */
[----:B---3--:R-:W-:-:S06]  /*47130*/  IMAD R100, R100, 0x14a, RZ ;  /* 0x0000014a64647824 */ /* 0x008fcc00078e02ff */
[----:B------:R-:W1:Y:S01]  /*47140*/  LDC R93, c[0x0][0x278] ;  /* 0x00009e00ff5d7b82 */ /* 0x000e620000000800 */
[----:B------:R-:W-:-:S07]  /*47150*/  LEA.HI.X.SX32 R49, R100, R3, 0x1, P3 ;  /* 0x0000000364317211 */ /* 0x000fce00018f0eff */
[----:B------:R-:W3:Y:S01]  /*47160*/  LDC R100, c[0x0][0x278] ;  /* 0x00009e00ff647b82 */ /* 0x000ee20000000800 */
[----:B--2---:R-:W-:Y:S01]  /*47170*/  IMAD R47, R86, 0x149, RZ ;  /* 0x00000149562f7824 */ /* 0x004fe200078e02ff */
[-C--:B------:R-:W-:Y:S01]  /*47180*/  IADD3 R46, P0, R95, R2.reuse, RZ ;  /* 0x000000025f2e7210 */ /* 0x080fe20007f1e0ff */
[----:B------:R2:W-:Y:S03]  /*47190*/  STG.E.U16 desc[UR60][R50.64], R98 ;  /* 0x0000006232007986 */ /* 0x0005e6000c10153c */
[----:B------:R-:W-:Y:S01]  /*471a0*/  LEA.HI.X.SX32 R47, R47, R3, 0x1, P0 ;  /* 0x000000032f2f7211 */ /* 0x000fe200000f0eff */
[----:B------:R4:W-:Y:S01]  /*471b0*/  STG.E.U16 desc[UR60][R52.64], R160 ;  /* 0x000000a034007986 */ /* 0x0009e2000c10153c */
[----:B------:R-:W-:Y:S01]  /*471c0*/  PRMT R97, R161, 0x7632, R97 ;  /* 0x00007632a1617816 */ /* 0x000fe20000000061 */
[----:B------:R-:W1:Y:S01]  /*471d0*/  LDC R91, c[0x0][0x278] ;  /* 0x00009e00ff5b7b82 */ /* 0x000e620000000800 */
[----:B--2---:R-:W-:Y:S01]  /*471e0*/  IADD3 R50, P4, R89, R2, RZ ;  /* 0x0000000259327210 */ /* 0x004fe20007f9e0ff */
[----:B------:R-:W-:-:S06]  /*471f0*/  IMAD R89, R90, 0x298, RZ ;  /* 0x000002985a597824 */ /* 0x000fcc00078e02ff */
[----:B------:R-:W2:Y:S01]  /*47200*/  LDC R92, c[0x0][0x278] ;  /* 0x00009e00ff5c7b82 */ /* 0x000ea20000000800 */
[----:B----4-:R-:W-:-:S05]  /*47210*/  PRMT R160, R160, 0x7632, R160 ;  /* 0x00007632a0a07816 */ /* 0x010fca00000000a0 */
[----:B------:R4:W-:Y:S01]  /*47220*/  STG.E.U16 desc[UR60][R46.64], R160 ;  /* 0x000000a02e007986 */ /* 0x0009e2000c10153c */
[----:B---3--:R-:W-:Y:S01]  /*47230*/  IMAD R100, R100, 0x14c, RZ ;  /* 0x0000014c64647824 */ /* 0x008fe200078e02ff */
[----:B------:R-:W3:Y:S01]  /*47240*/  LDC R87, c[0x0][0x278] ;  /* 0x00009e00ff577b82 */ /* 0x000ee20000000800 */
[----:B0-----:R-:W-:Y:S02]  /*47250*/  IMAD R51, R88, 0x14b, RZ ;  /* 0x0000014b58337824 */ /* 0x001fe400078e02ff */
[----:B-1----:R-:W-:-:S05]  /*47260*/  IMAD R93, R93, 0x29c, RZ ;  /* 0x0000029c5d5d7824 */ /* 0x002fca00078e02ff */
[----:B------:R-:W0:Y:S01]  /*47270*/  LDC R94, c[0x0][0x278] ;  /* 0x00009e00ff5e7b82 */ /* 0x000e220000000800 */
[----:B----4-:R-:W-:-:S04]  /*47280*/  IADD3 R46, P3, R89, R2, RZ ;  /* 0x00000002592e7210 */ /* 0x010fc80007f7e0ff */
[----:B------:R-:W-:-:S03]  /*47290*/  LEA.HI.X.SX32 R47, R100, R3, 0x1, P3 ;  /* 0x00000003642f7211 */ /* 0x000fc600018f0eff */
[----:B------:R-:W1:Y:S01]  /*472a0*/  LDC R100, c[0x0][0x278] ;  /* 0x00009e00ff647b82 */ /* 0x000e620000000800 */
[----:B------:R-:W-:Y:S01]  /*472b0*/  LEA.HI.X.SX32 R51, R51, R3, 0x1, P4 ;  /* 0x0000000333337211 */ /* 0x000fe200020f0eff */
[----:B------:R-:W-:Y:S04]  /*472c0*/  STG.E.U16 desc[UR60][R48.64], R161 ;  /* 0x000000a130007986 */ /* 0x000fe8000c10153c */
[----:B------:R4:W-:Y:S02]  /*472d0*/  STG.E.U16 desc[UR60][R50.64], R97 ;  /* 0x0000006132007986 */ /* 0x0009e4000c10153c */
[----:B------:R-:W0:Y:S01]  /*472e0*/  LDC R52, c[0x0][0x278] ;  /* 0x00009e00ff347b82 */ /* 0x000e220000000800 */
[----:B------:R-:W-:Y:S02]  /*472f0*/  IMAD R91, R91, 0x29a, RZ ;  /* 0x0000029a5b5b7824 */ /* 0x000fe400078e02ff */
[----:B---3--:R-:W-:-:S05]  /*47300*/  IMAD R53, R87, 0x14d, RZ ;  /* 0x0000014d57357824 */ /* 0x008fca00078e02ff */
[----:B------:R-:W3:Y:S01]  /*47310*/  LDC R96, c[0x0][0x278] ;  /* 0x00009e00ff607b82 */ /* 0x000ee20000000800 */
[----:B----4-:R-:W-:Y:S01]  /*47320*/  IADD3 R50, P3, R93, R2, RZ ;  /* 0x000000025d327210 */ /* 0x010fe20007f7e0ff */
[----:B-1----:R-:W-:-:S06]  /*47330*/  IMAD R100, R100, 0x14e, RZ ;  /* 0x0000014e64647824 */ /* 0x002fcc00078e02ff */
[----:B------:R-:W1:Y:S01]  /*47340*/  LDC R90, c[0x0][0x278] ;  /* 0x00009e00ff5a7b82 */ /* 0x000e620000000800 */
[----:B------:R-:W-:-:S07]  /*47350*/  LEA.HI.X.SX32 R51, R100, R3, 0x1, P3 ;  /* 0x0000000364337211 */ /* 0x000fce00018f0eff */
[----:B------:R-:W4:Y:S01]  /*47360*/  LDC R100, c[0x0][0x278] ;  /* 0x00009e00ff647b82 */ /* 0x000f220000000800 */
[----:B--2---:R-:W-:Y:S01]  /*47370*/  IMAD R49, R92, 0x29e, RZ ;  /* 0x0000029e5c317824 */ /* 0x004fe200078e02ff */
[-C--:B------:R-:W-:Y:S01]  /*47380*/  IADD3 R48, P0, R91, R2.reuse, RZ ;  /* 0x000000025b307210 */ /* 0x080fe20007f1e0ff */
[----:B0-----:R-:W-:Y:S01]  /*47390*/  IMAD R97, R94, 0x2a0, RZ ;  /* 0x000002a05e617824 */ /* 0x001fe200078e02ff */
[----:B------:R0:W-:Y:S01]  /*473a0*/  STG.E.U16 desc[UR60][R46.64], R162 ;  /* 0x000000a22e007986 */ /* 0x0001e2000c10153c */
[----:B------:R-:W-:Y:S01]  /*473b0*/  IMAD R87, R52, 0x14f, RZ ;  /* 0x0000014f34577824 */ /* 0x000fe200078e02ff */
[----:B------:R-:W-:Y:S02]  /*473c0*/  IADD3 R52, P4, R49, R2, RZ ;  /* 0x0000000231347210 */ /* 0x000fe40007f9e0ff */
[----:B------:R-:W-:Y:S01]  /*473d0*/  LEA.HI.X.SX32 R49, R53, R3, 0x1, P0 ;  /* 0x0000000335317211 */ /* 0x000fe200000f0eff */
[----:B------:R-:W2:Y:S01]  /*473e0*/  LDC R95, c[0x0][0x278] ;  /* 0x00009e00ff5f7b82 */ /* 0x000ea20000000800 */
[----:B0-----:R-:W-:-:S07]  /*473f0*/  PRMT R47, R162, 0x7632, R47 ;  /* 0x00007632a22f7816 */ /* 0x001fce000000002f */
[----:B------:R-:W0:Y:S01]  /*47400*/  LDC R86, c[0x0][0x278] ;  /* 0x00009e00ff567b82 */ /* 0x000e220000000800 */
[----:B------:R-:W-:Y:S01]  /*47410*/  IADD3 R46, P3, R97, R2, RZ ;  /* 0x00000002612e7210 */ /* 0x000fe20007f7e0ff */
[----:B----4-:R-:W-:Y:S01]  /*47420*/  IMAD R100, R100, 0x150, RZ ;  /* 0x0000015064647824 */ /* 0x010fe200078e02ff */
[----:B------:R4:W-:Y:S01]  /*47430*/  STG.E.U16 desc[UR60][R48.64], R47 ;  /* 0x0000002f30007986 */ /* 0x0009e2000c10153c */
[----:B------:R-:W-:-:S04]  /*47440*/  PRMT R98, R163, 0x7632, R98 ;  /* 0x00007632a3627816 */ /* 0x000fc80000000062 */
[----:B------:R-:W0:Y:S08]  /*47450*/  LDC R91, c[0x0][0x278] ;  /* 0x00009e00ff5b7b82 */ /* 0x000e300000000800 */
[----:B------:R-:W0:Y:S01]  /*47460*/  LDC R88, c[0x0][0x278] ;  /* 0x00009e00ff587b82 */ /* 0x000e220000000800 */
[----:B----4-:R-:W-:-:S07]  /*47470*/  LEA.HI.X.SX32 R47, R100, R3, 0x1, P3 ;  /* 0x00000003642f7211 */ /* 0x010fce00018f0eff */
[----:B------:R-:W4:Y:S01]  /*47480*/  LDC R100, c[0x0][0x278] ;  /* 0x00009e00ff647b82 */ /* 0x000f220000000800 */
[----:B---3--:R-:W-:Y:S01]  /*47490*/  IMAD R49, R96, 0x2a4, RZ ;  /* 0x000002a460317824 */ /* 0x008fe200078e02ff */
[----:B------:R-:W-:Y:S01]  /*474a0*/  LEA.HI.X.SX32 R53, R87, R3, 0x1, P4 ;  /* 0x0000000357357211 */ /* 0x000fe200020f0eff */
[----:B------:R1:W-:Y:S04]  /*474b0*/  STG.E.U16 desc[UR60][R50.64], R163 ;  /* 0x000000a332007986 */ /* 0x0003e8000c10153c */
[----:B------:R3:W-:Y:S01]  /*474c0*/  STG.E.U16 desc[UR60][R52.64], R98 ;  /* 0x0000006234007986 */ /* 0x0007e2000c10153c */
[----:B------:R-:W0:Y:S01]  /*474d0*/  LDC R93, c[0x0][0x278] ;  /* 0x00009e00ff5d7b82 */ /* 0x000e220000000800 */
[----:B-1----:R-:W-:Y:S01]  /*474e0*/  IMAD R51, R90, 0x2a6, RZ ;  /* 0x000002a65a337824 */ /* 0x002fe200078e02ff */
[----:B------:R-:W-:-:S06]  /*474f0*/  IADD3 R50, P3, R49, R2, RZ ;  /* 0x0000000231327210 */ /* 0x000fcc0007f7e0ff */
[----:B------:R-:W1:Y:S01]  /*47500*/  LDC R92, c[0x0][0x278] ;  /* 0x00009e00ff5c7b82 */ /* 0x000e620000000800 */
[----:B---3--:R-:W-:Y:S01]  /*47510*/  IADD3 R52, P4, R51, R2, RZ ;  /* 0x0000000233347210 */ /* 0x008fe20007f9e0ff */
[----:B----4-:R-:W-:-:S06]  /*47520*/  IMAD R100, R100, 0x152, RZ ;  /* 0x0000015264647824 */ /* 0x010fcc00078e02ff */
[----:B------:R-:W3:Y:S01]  /*47530*/  LDC R89, c[0x0][0x278] ;  /* 0x00009e00ff597b82 */ /* 0x000ee20000000800 */
[----:B------:R-:W-:-:S07]  /*47540*/  LEA.HI.X.SX32 R51, R100, R3, 0x1, P3 ;  /* 0x0000000364337211 */ /* 0x000fce00018f0eff */
[----:B------:R-:W4:Y:S01]  /*47550*/  LDC R100, c[0x0][0x278] ;  /* 0x00009e00ff647b82 */ /* 0x000f220000000800 */
[----:B--2---:R-:W-:Y:S01]  /*47560*/  IMAD R95, R95, 0x2a2, RZ ;  /* 0x000002a25f5f7824 */ /* 0x004fe200078e02ff */
[----:B------:R2:W-:Y:S01]  /*47570*/  STG.E.U16 desc[UR60][R46.64], R164 ;  /* 0x000000a42e007986 */ /* 0x0005e2000c10153c */
[----:B0-----:R-:W-:-:S03]  /*47580*/  IMAD R87, R86, 0x151, RZ ;  /* 0x0000015156577824 */ /* 0x001fc600078e02ff */
[-C--:B------:R-:W-:Y:S01]  /*47590*/  IADD3 R48, P0, R95, R2.reuse, RZ ;  /* 0x000000025f307210 */ /* 0x080fe20007f1e0ff */
[----:B------:R-:W-:Y:S01]  /*475a0*/  IMAD R53, R88, 0x153, RZ ;  /* 0x0000015358357824 */ /* 0x000fe200078e02ff */
[----:B------:R-:W0:Y:S02]  /*475b0*/  LDC R94, c[0x0][0x278] ;  /* 0x00009e00ff5e7b82 */ /* 0x000e240000000800 */
[----:B------:R-:W-:Y:S01]  /*475c0*/  LEA.HI.X.SX32 R49, R87, R3, 0x1, P0 ;  /* 0x0000000357317211 */ /* 0x000fe200000f0eff */
[----:B--2---:R-:W-:Y:S02]  /*475d0*/  IMAD R47, R91, 0x2a8, RZ ;  /* 0x000002a85b2f7824 */ /* 0x004fe400078e02ff */
[----:B------:R-:W-:Y:S01]  /*475e0*/  IMAD R93, R93, 0x2ac, RZ ;  /* 0x000002ac5d5d7824 */ /* 0x000fe200078e02ff */
[----:B------:R-:W-:Y:S02]  /*475f0*/  PRMT R96, R166, 0x7632, R96 ;  /* 0x00007632a6607816 */ /* 0x000fe40000000060 */
[----:B------:R-:W2:Y:S01]  /*47600*/  LDC R90, c[0x0][0x278] ;  /* 0x00009e00ff5a7b82 */ /* 0x000ea20000000800 */
[----:B------:R-:W-:Y:S01]  /*47610*/  IADD3 R46, P0, R47, R2, RZ ;  /* 0x000000022f2e7210 */ /* 0x000fe20007f1e0ff */
[----:B----4-:R-:W-:Y:S01]  /*47620*/  IMAD R100, R100, 0x154, RZ ;  /* 0x0000015464647824 */ /* 0x010fe200078e02ff */
[----:B------:R-:W-:-:S05]  /*47630*/  PRMT R88, R164, 0x7632, R88 ;  /* 0x00007632a4587816 */ /* 0x000fca0000000058 */
[----:B------:R-:W4:Y:S01]  /*47640*/  LDC R86, c[0x0][0x278] ;  /* 0x00009e00ff567b82 */ /* 0x000f220000000800 */
[----:B------:R-:W-:-:S07]  /*47650*/  LEA.HI.X.SX32 R47, R100, R3, 0x1, P0 ;  /* 0x00000003642f7211 */ /* 0x000fce00000f0eff */
[----:B------:R-:W3:Y:S01]  /*47660*/  LDC R100, c[0x0][0x278] ;  /* 0x00009e00ff647b82 */ /* 0x000ee20000000800 */
[----:B------:R-:W-:Y:S01]  /*47670*/  STG.E.U16 desc[UR60][R48.64], R88 ;  /* 0x0000005830007986 */ /* 0x000fe2000c10153c */
[----:B------:R-:W-:-:S03]  /*47680*/  LEA.HI.X.SX32 R53, R53, R3, 0x1, P4 ;  /* 0x0000000335357211 */ /* 0x000fc600020f0eff */
[----:B------:R0:W-:Y:S01]  /*47690*/  STG.E.U16 desc[UR60][R50.64], R165 ;  /* 0x000000a532007986 */ /* 0x0001e2000c10153c */
[----:B-1----:R-:W-:Y:S01]  /*476a0*/  IMAD R87, R92, 0x2aa, RZ ;  /* 0x000002aa5c577824 */ /* 0x002fe200078e02ff */
[----:B------:R-:W-:Y:S01]  /*476b0*/  PRMT R95, R165, 0x7632, R95 ;  /* 0x00007632a55f7816 */ /* 0x000fe2000000005f */
[----:B------:R-:W1:Y:S08]  /*476c0*/  LDC R92, c[0x0][0x278] ;  /* 0x00009e00ff5c7b82 */ /* 0x000e700000000800 */
[----:B------:R-:W4:Y:S01]  /*476d0*/  LDC R91, c[0x0][0x278] ;  /* 0x00009e00ff5b7b82 */ /* 0x000f220000000800 */
[-C--:B0-----:R-:W-:Y:S01]  /*476e0*/  IADD3 R50, P4, R93, R2.reuse, RZ ;  /* 0x000000025d327210 */ /* 0x081fe20007f9e0ff */
[----:B---3--:R-:W-:Y:S01]  /*476f0*/  IMAD R100, R100, 0x156, RZ ;  /* 0x0000015664647824 */ /* 0x008fe200078e02ff */
[----:B------:R-:W-:Y:S01]  /*47700*/  IADD3 R48, P3, R87, R2, RZ ;  /* 0x0000000257307210 */ /* 0x000fe20007f7e0ff */
[----:B------:R-:W-:Y:S01]  /*47710*/  IMAD R49, R89, 0x155, RZ ;  /* 0x0000015559317824 */ /* 0x000fe200078e02ff */
[----:B------:R0:W-:Y:S01]  /*47720*/  STG.E.U16 desc[UR60][R52.64], R95 ;  /* 0x0000005f34007986 */ /* 0x0001e2000c10153c */
[----:B------:R-:W-:-:S02]  /*47730*/  PRMT R97, R167, 0x7632, R97 ;  /* 0x00007632a7617816 */ /* 0x000fc40000000061 */
[----:B------:R-:W3:Y:S01]  /*47740*/  LDC R89, c[0x0][0x278] ;  /* 0x00009e00ff597b82 */ /* 0x000ee20000000800 */
[----:B------:R-:W-:-:S07]  /*47750*/  LEA.HI.X.SX32 R51, R100, R3, 0x1, P4 ;  /* 0x0000000364337211 */ /* 0x000fce00020f0eff */
[----:B------:R-:W1:Y:S01]  /*47760*/  LDC R100, c[0x0][0x278] ;  /* 0x00009e00ff647b82 */ /* 0x000e620000000800 */
[----:B------:R-:W-:Y:S01]  /*47770*/  LEA.HI.X.SX32 R49, R49, R3, 0x1, P3 ;  /* 0x0000000331317211 */ /* 0x000fe200018f0eff */
[----:B0-----:R-:W-:Y:S01]  /*47780*/  IMAD R95, R94, 0x2b0, RZ ;  /* 0x000002b05e5f7824 */ /* 0x001fe200078e02ff */
[----:B------:R-:W-:Y:S04]  /*47790*/  STG.E.U16 desc[UR60][R46.64], R166 ;  /* 0x000000a62e007986 */ /* 0x000fe8000c10153c */
[----:B------:R0:W-:Y:S01]  /*477a0*/  STG.E.U16 desc[UR60][R48.64], R96 ;  /* 0x0000006030007986 */ /* 0x0001e2000c10153c */
[----:B------:R-:W3:Y:S01]  /*477b0*/  LDC R52, c[0x0][0x278] ;  /* 0x00009e00ff347b82 */ /* 0x000ee20000000800 */
[----:B--2---:R-:W-:Y:S02]  /*477c0*/  IMAD R53, R90, 0x2ae, RZ ;  /* 0x000002ae5a357824 */ /* 0x004fe400078e02ff */
[----:B----4-:R-:W-:-:S05]  /*477d0*/  IMAD R91, R91, 0x2b2, RZ ;  /* 0x000002b25b5b7824 */ /* 0x010fca00078e02ff */
[----:B------:R-:W2:Y:S01]  /*477e0*/  LDC R87, c[0x0][0x278] ;  /* 0x00009e00ff577b82 */ /* 0x000ea20000000800 */
[----:B0-----:R-:W-:Y:S01]  /*477f0*/  IADD3 R48, P0, R95, R2, RZ ;  /* 0x000000025f307210 */ /* 0x001fe20007f1e0ff */
[----:B-1----:R-:W-:Y:S01]  /*47800*/  IMAD R100, R100, 0x158, RZ ;  /* 0x0000015864647824 */ /* 0x002fe200078e02ff */
[----:B------:R3:W-:Y:S05]  /*47810*/  STG.E.U16 desc[UR60][R50.64], R167 ;  /* 0x000000a732007986 */ /* 0x0007ea000c10153c */
[----:B------:R-:W0:Y:S01]  /*47820*/  LDC R90, c[0x0][0x278] ;  /* 0x00009e00ff5a7b82 */ /* 0x000e220000000800 */
[----:B------:R-:W-:-:S07]  /*47830*/  LEA.HI.X.SX32 R49, R100, R3, 0x1, P0 ;  /* 0x0000000364317211 */ /* 0x000fce00000f0eff */
[----:B------:R-:W1:Y:S01]  /*47840*/  LDC R100, c[0x0][0x278] ;  /* 0x00009e00ff647b82 */ /* 0x000e620000000800 */
[----:B------:R-:W-:Y:S01]  /*47850*/  IADD3 R46, P3, R53, R2, RZ ;  /* 0x00000002352e7210 */ /* 0x000fe20007f7e0ff */
[----:B------:R-:W-:Y:S02]  /*47860*/  IMAD R53, R92, 0x2b4, RZ ;  /* 0x000002b45c357824 */ /* 0x000fe400078e02ff */
[----:B---3--:R-:W-:-:S03]  /*47870*/  IMAD R51, R52, 0x159, RZ ;  /* 0x0000015934337824 */ /* 0x008fc600078e02ff */
[----:B------:R-:W-:Y:S01]  /*47880*/  IADD3 R52, P4, R53, R2, RZ ;  /* 0x0000000235347210 */ /* 0x000fe20007f9e0ff */
[----:B------:R-:W-:Y:S01]  /*47890*/  IMAD R47, R86, 0x157, RZ ;  /* 0x00000157562f7824 */ /* 0x000fe200078e02ff */
[----:B------:R-:W-:Y:S01]  /*478a0*/  PRMT R96, R168, 0x7632, R96 ;  /* 0x00007632a8607816 */ /* 0x000fe20000000060 */
[----:B------:R-:W-:Y:S01]  /*478b0*/  IMAD R95, R89, 0x2b6, RZ ;  /* 0x000002b6595f7824 */ /* 0x000fe200078e02ff */
[----:B------:R-:W3:Y:S08]  /*478c0*/  LDC R93, c[0x0][0x278] ;  /* 0x00009e00ff5d7b82 */ /* 0x000ef00000000800 */
[----:B------:R-:W4:Y:S01]  /*478d0*/  LDC R88, c[0x0][0x278] ;  /* 0x00009e00ff587b82 */ /* 0x000f220000000800 */
[----:B-1----:R-:W-:Y:S01]  /*478e0*/  IMAD R100, R100, 0x15a, RZ ;  /* 0x0000015a64647824 */ /* 0x002fe200078e02ff */
[----:B------:R-:W-:-:S06]  /*478f0*/  LEA.HI.X.SX32 R47, R47, R3, 0x1, P3 ;  /* 0x000000032f2f7211 */ /* 0x000fcc00018f0eff */
[----:B------:R-:W1:Y:S01]  /*47900*/  LDC R94, c[0x0][0x278] ;  /* 0x00009e00ff5e7b82 */ /* 0x000e620000000800 */
[----:B------:R-:W-:-:S07]  /*47910*/  LEA.HI.X.SX32 R53, R100, R3, 0x1, P4 ;  /* 0x0000000364357211 */ /* 0x000fce00020f0eff */
[----:B------:R-:W2:Y:S01]  /*47920*/  LDC R100, c[0x0][0x278] ;  /* 0x00009e00ff647b82 */ /* 0x000ea20000000800 */
[----:B------:R0:W-:Y:S01]  /*47930*/  STG.E.U16 desc[UR60][R46.64], R97 ;  /* 0x000000612e007986 */ /* 0x0001e2000c10153c */
[----:B------:R-:W-:-:S03]  /*47940*/  IADD3 R50, P3, R91, R2, RZ ;  /* 0x000000025b327210 */ /* 0x000fc60007f7e0ff */
[----:B------:R3:W-:Y:S01]  /*47950*/  STG.E.U16 desc[UR60][R48.64], R168 ;  /* 0x000000a830007986 */ /* 0x0007e2000c10153c */
[----:B------:R-:W-:Y:S02]  /*47960*/  LEA.HI.X.SX32 R51, R51, R3, 0x1, P3 ;  /* 0x0000000333337211 */ /* 0x000fe400018f0eff */
[----:B------:R-:W4:Y:S01]  /*47970*/  LDC R91, c[0x0][0x278] ;  /* 0x00009e00ff5b7b82 */ /* 0x000f220000000800 */
[----:B0-----:R-:W-:-:S07]  /*47980*/  IMAD R97, R90, 0x2b8, RZ ;  /* 0x000002b85a617824 */ /* 0x001fce00078e02ff */
[----:B------:R-:W0:Y:S01]  /*47990*/  LDC R92, c[0x0][0x278] ;  /* 0x00009e00ff5c7b82 */ /* 0x000e220000000800 */
[-C--:B---3--:R-:W-:Y:S01]  /*479a0*/  IADD3 R48, P3, R97, R2.reuse, RZ ;  /* 0x0000000261307210 */ /* 0x088fe20007f7e0ff */
[----:B--2---:R-:W-:Y:S01]  /*479b0*/  IMAD R100, R100, 0x15c, RZ ;  /* 0x0000015c64647824 */ /* 0x004fe200078e02ff */
[-C--:B------:R-:W-:Y:S01]  /*479c0*/  IADD3 R46, P0, R95, R2.reuse, RZ ;  /* 0x000000025f2e7210 */ /* 0x080fe20007f1e0ff */
[----:B------:R-:W-:Y:S01]  /*479d0*/  IMAD R47, R87, 0x15b, RZ ;  /* 0x0000015b572f7824 */ /* 0x000fe200078e02ff */
[----:B------:R2:W-:Y:S01]  /*479e0*/  STG.E.U16 desc[UR60][R50.64], R96 ;  /* 0x0000006032007986 */ /* 0x0005e2000c10153c */
[----:B------:R-:W-:Y:S01]  /*479f0*/  IMAD R93, R93, 0x2ba, RZ ;  /* 0x000002ba5d5d7824 */ /* 0x000fe200078e02ff */
[-C--:B------:R-:W-:Y:S01]  /*47a00*/  LEA.HI.X.SX32 R49, R100, R3.reuse, 0x1, P3 ;  /* 0x0000000364317211 */ /* 0x080fe200018f0eff */
[----:B------:R-:W3:Y:S08]  /*47a10*/  LDC R90, c[0x0][0x278] ;  /* 0x00009e00ff5a7b82 */ /* 0x000ef00000000800 */
[----:B------:R-:W1:Y:S01]  /*47a20*/  LDC R100, c[0x0][0x278] ;  /* 0x00009e00ff647b82 */ /* 0x000e620000000800 */
[----:B------:R0:W-:Y:S01]  /*47a30*/  STG.E.U16 desc[UR60][R52.64], R169 ;  /* 0x000000a934007986 */ /* 0x0001e2000c10153c */
[----:B------:R-:W-:Y:S01]  /*47a40*/  LEA.HI.X.SX32 R47, R47, R3, 0x1, P0 ;  /* 0x000000032f2f7211 */ /* 0x000fe200000f0eff */
[----:B----4-:R-:W-:Y:S01]  /*47a50*/  IMAD R97, R91, 0x2bc, RZ ;  /* 0x000002bc5b617824 */ /* 0x010fe200078e02ff */
[----:B--2---:R-:W-:Y:S01]  /*47a60*/  IADD3 R50, P4, R93, R2, RZ ;  /* 0x000000025d327210 */ /* 0x004fe20007f9e0ff */
[----:B------:R-:W-:-:S03]  /*47a70*/  IMAD R51, R88, 0x15d, RZ ;  /* 0x0000015d58337824 */ /* 0x000fc600078e02ff */
[----:B------:R-:W2:Y:S01]  /*47a80*/  LDC R86, c[0x0][0x278] ;  /* 0x00009e00ff567b82 */ /* 0x000ea20000000800 */
[----:B0-----:R-:W-:Y:S01]  /*47a90*/  PRMT R169, R169, 0x7632, R169 ;  /* 0x00007632a9a97816 */ /* 0x001fe200000000a9 */
[----:B------:R-:W-:-:S06]  /*47aa0*/  IMAD R99, R92, 0x2be, RZ ;  /* 0x000002be5c637824 */ /* 0x000fcc00078e02ff */
[----:B------:R-:W0:Y:S01]  /*47ab0*/  LDC R89, c[0x0][0x278] ;  /* 0x00009e00ff597b82 */ /* 0x000e220000000800 */
[----:B------:R4:W-:Y:S01]  /*47ac0*/  STG.E.U16 desc[UR60][R46.64], R169 ;  /* 0x000000a92e007986 */ /* 0x0009e2000c10153c */
[----:B-1----:R-:W-:Y:S01]  /*47ad0*/  IMAD R100, R100, 0x15e, RZ ;  /* 0x0000015e64647824 */ /* 0x002fe200078e02ff */
[----:B------:R-:W-:-:S05]  /*47ae0*/  LEA.HI.X.SX32 R51, R51, R3, 0x1, P4 ;  /* 0x0000000333337211 */ /* 0x000fca00020f0eff */
[----:B------:R-:W1:Y:S01]  /*47af0*/  LDC R91, c[0x0][0x278] ;  /* 0x00009e00ff5b7b82 */ /* 0x000e620000000800 */
[----:B----4-:R-:W-:-:S04]  /*47b00*/  IADD3 R46, P3, R97, R2, RZ ;  /* 0x00000002612e7210 */ /* 0x010fc80007f7e0ff */
[----:B------:R-:W-:-:S03]  /*47b10*/  LEA.HI.X.SX32 R47, R100, R3, 0x1, P3 ;  /* 0x00000003642f7211 */ /* 0x000fc600018f0eff */
[----:B------:R-:W4:Y:S08]  /*47b20*/  LDC R87, c[0x0][0x278] ;  /* 0x00009e00ff577b82 */ /* 0x000f300000000800 */
[----:B------:R-:W3:Y:S01]  /*47b30*/  LDC R100, c[0x0][0x278] ;  /* 0x00009e00ff647b82 */ /* 0x000ee20000000800 */
[----:B------:R-:W-:Y:S01]  /*47b40*/  PRMT R52, R170, 0x7632, R52 ;  /* 0x00007632aa347816 */ /* 0x000fe20000000034 */
[----:B------:R0:W-:Y:S04]  /*47b50*/  STG.E.U16 desc[UR60][R48.64], R170 ;  /* 0x000000aa30007986 */ /* 0x0001e8000c10153c */
[----:B------:R0:W-:Y:S01]  /*47b60*/  STG.E.U16 desc[UR60][R50.64], R52 ;  /* 0x0000003432007986 */ /* 0x0001e2000c10153c */
[----:B--2---:R-:W-:Y:S01]  /*47b70*/  IMAD R53, R86, 0x15f, RZ ;  /* 0x0000015f56357824 */ /* 0x004fe200078e02ff */
[----:B------:R-:W-:Y:S01]  /*47b80*/  PRMT R97, R171, 0x7632, R97 ;  /* 0x00007632ab617816 */ /* 0x000fe20000000061 */
[----:B------:R-:W2:Y:S01]  /*47b90*/  LDC R93, c[0x0][0x278] ;  /* 0x00009e00ff5d7b82 */ /* 0x000ea20000000800 */
[----:B0-----:R-:W-:-:S07]  /*47ba0*/  IMAD R49, R94, 0x2c0, RZ ;  /* 0x000002c05e317824 */ /* 0x001fce00078e02ff */
[----:B------:R-:W0:Y:S01]  /*47bb0*/  LDC R95, c[0x0][0x278] ;  /* 0x00009e00ff5f7b82 */ /* 0x000e220000000800 */
[-C--:B------:R-:W-:Y:S01]  /*47bc0*/  IADD3 R50, P3, R49, R2.reuse, RZ ;  /* 0x0000000231327210 */ /* 0x080fe20007f7e0ff */
[----:B---3--:R-:W-:Y:S01]  /*47bd0*/  IMAD R100, R100, 0x160, RZ ;  /* 0x0000016064647824 */ /* 0x008fe200078e02ff */
[----:B------:R3:W-:Y:S01]  /*47be0*/  STG.E.U16 desc[UR60][R46.64], R171 ;  /* 0x000000ab2e007986 */ /* 0x0007e2000c10153c */
[----:B------:R-:W-:Y:S01]  /*47bf0*/  IADD3 R48, P0, R99, R2, RZ ;  /* 0x0000000263307210 */ /* 0x000fe20007f1e0ff */
[----:B-1----:R-:W-:-:S03]  /*47c00*/  IMAD R91, R91, 0x2c8, RZ ;  /* 0x000002c85b5b7824 */ /* 0x002fc600078e02ff */
[----:B------:R-:W1:Y:S01]  /*47c10*/  LDC R88, c[0x0][0x278] ;  /* 0x00009e00ff587b82 */ /* 0x000e620000000800 */
[----:B------:R-:W-:-:S07]  /*47c20*/  LEA.HI.X.SX32 R51, R100, R3, 0x1, P3 ;  /* 0x0000000364337211 */ /* 0x000fce00018f0eff */
[----:B------:R-:W4:Y:S01]  /*47c30*/  LDC R100, c[0x0][0x278] ;  /* 0x00009e00ff647b82 */ /* 0x000f220000000800 */
[----:B---3--:R-:W-:-:S05]  /*47c40*/  IMAD R47, R90, 0x2c4, RZ ;  /* 0x000002c45a2f7824 */ /* 0x008fca00078e02ff */
[----:B------:R-:W-:Y:S02]  /*47c50*/  IADD3 R46, P3, R47, R2, RZ ;  /* 0x000000022f2e7210 */ /* 0x000fe40007f7e0ff */
[----:B------:R-:W-:Y:S01]  /*47c60*/  LEA.HI.X.SX32 R49, R53, R3, 0x1, P0 ;  /* 0x0000000335317211 */ /* 0x000fe200000f0eff */
[----:B------:R-:W3:Y:S01]  /*47c70*/  LDC R92, c[0x0][0x278] ;  /* 0x00009e00ff5c7b82 */ /* 0x000ee20000000800 */
[----:B------:R-:W-:-:S07]  /*47c80*/  IMAD R89, R89, 0x2c2, RZ ;  /* 0x000002c259597824 */ /* 0x000fce00078e02ff */
[----:B------:R-:W3:Y:S01]  /*47c90*/  LDC R94, c[0x0][0x278] ;  /* 0x00009e00ff5e7b82 */ /* 0x000ee20000000800 */
[----:B----4-:R-:W-:Y:S01]  /*47ca0*/  IMAD R100, R100, 0x162, RZ ;  /* 0x0000016264647824 */ /* 0x010fe200078e02ff */
[----:B------:R-:W-:Y:S01]  /*47cb0*/  PRMT R98, R172, 0x7632, R98 ;  /* 0x00007632ac627816 */ /* 0x000fe20000000062 */
[----:B------:R-:W-:-:S05]  /*47cc0*/  IMAD R87, R87, 0x161, RZ ;  /* 0x0000016157577824 */ /* 0x000fca00078e02ff */
[----:B------:R-:W4:Y:S01]  /*47cd0*/  LDC R86, c[0x0][0x278] ;  /* 0x00009e00ff567b82 */ /* 0x000f220000000800 */
[----:B------:R-:W-:-:S07]  /*47ce0*/  LEA.HI.X.SX32 R47, R100, R3, 0x1, P3 ;  /* 0x00000003642f7211 */ /* 0x000fce00018f0eff */
[----:B------:R-:W1:Y:S01]  /*47cf0*/  LDC R100, c[0x0][0x278] ;  /* 0x00009e00ff647b82 */ /* 0x000e620000000800 */
[----:B------:R-:W-:Y:S04]  /*47d00*/  STG.E.U16 desc[UR60][R48.64], R97 ;  /* 0x0000006130007986 */ /* 0x000fe8000c10153c */
[----:B------:R3:W-:Y:S01]  /*47d10*/  STG.E.U16 desc[UR60][R50.64], R172 ;  /* 0x000000ac32007986 */ /* 0x0007e2000c10153c */
[----:B--2---:R-:W-:Y:S02]  /*47d20*/  IMAD R93, R93, 0x2c6, RZ ;  /* 0x000002c65d5d7824 */ /* 0x004fe400078e02ff */
[----:B0-----:R-:W-:Y:S01]  /*47d30*/  IMAD R95, R95, 0x2ca, RZ ;  /* 0x000002ca5f5f7824 */ /* 0x001fe200078e02ff */
[----:B------:R-:W0:Y:S01]  /*47d40*/  LDC R90, c[0x0][0x278] ;  /* 0x00009e00ff5a7b82 */ /* 0x000e220000000800 */
[----:B---3--:R-:W-:-:S07]  /*47d50*/  IADD3 R50, P3, R91, R2, RZ ;  /* 0x000000025b327210 */ /* 0x008fce0007f7e0ff */
[----:B------:R-:W2:Y:S01]  /*47d60*/  LDC R96, c[0x0][0x278] ;  /* 0x00009e00ff607b82 */ /* 0x000ea20000000800 */
[----:B-1----:R-:W-:Y:S01]  /*47d70*/  IMAD R100, R100, 0x164, RZ ;  /* 0x0000016464647824 */ /* 0x002fe200078e02ff */
[-C--:B------:R-:W-:Y:S01]  /*47d80*/  IADD3 R52, P4, R89, R2.reuse, RZ ;  /* 0x0000000259347210 */ /* 0x080fe20007f9e0ff */
[----:B------:R-:W-:Y:S01]  /*47d90*/  IMAD R49, R88, 0x163, RZ ;  /* 0x0000016358317824 */ /* 0x000fe200078e02ff */
[----:B------:R-:W-:-:S04]  /*47da0*/  IADD3 R48, P0, R93, R2, RZ ;  /* 0x000000025d307210 */ /* 0x000fc80007f1e0ff */
[----:B------:R-:W1:Y:S01]  /*47db0*/  LDC R91, c[0x0][0x278] ;  /* 0x00009e00ff5b7b82 */ /* 0x000e620000000800 */
[----:B------:R-:W-:-:S07]  /*47dc0*/  LEA.HI.X.SX32 R51, R100, R3, 0x1, P3 ;  /* 0x0000000364337211 */ /* 0x000fce00018f0eff */
[----:B------:R-:W3:Y:S01]  /*47dd0*/  LDC R100, c[0x0][0x278] ;  /* 0x00009e00ff647b82 */ /* 0x000ee20000000800 */
[-C--:B------:R-:W-:Y:S01]  /*47de0*/  LEA.HI.X.SX32 R53, R87, R3.reuse, 0x1, P4 ;  /* 0x0000000357357211 */ /* 0x080fe200020f0eff */
[----:B------:R-:W-:Y:S01]  /*47df0*/  IMAD R93, R92, 0x2cc, RZ ;  /* 0x000002cc5c5d7824 */ /* 0x000fe200078e02ff */
[----:B------:R-:W-:-:S03]  /*47e00*/  LEA.HI.X.SX32 R49, R49, R3, 0x1, P0 ;  /* 0x0000000331317211 */ /* 0x000fc600000f0eff */
[----:B------:R4:W-:Y:S02]  /*47e10*/  STG.E.U16 desc[UR60][R52.64], R98 ;  /* 0x0000006234007986 */ /* 0x0009e4000c10153c */
[----:B------:R-:W2:Y:S02]  /*47e20*/  LDC R87, c[0x0][0x278] ;  /* 0x00009e00ff577b82 */ /* 0x000ea40000000800 */
[----:B------:R0:W-:Y:S06]  /*47e30*/  STG.E.U16 desc[UR60][R46.64], R173 ;  /* 0x000000ad2e007986 */ /* 0x0001ec000c10153c */
[----:B------:R-:W1:Y:S01]  /*47e40*/  LDC R88, c[0x0][0x278] ;  /* 0x00009e00ff587b82 */ /* 0x000e620000000800 */
[----:B----4-:R-:W-:-:S02]  /*47e50*/  IADD3 R52, P4, R95, R2, RZ ;  /* 0x000000025f347210 */ /* 0x010fc40007f9e0ff */
[----:B------:R-:W-:Y:S01]  /*47e60*/  PRMT R95, R173, 0x7632, R95 ;  /* 0x00007632ad5f7816 */ /* 0x000fe2000000005f */
[----:B0-----:R-:W-:Y:S01]  /*47e70*/  IMAD R47, R94, 0x2ce, RZ ;  /* 0x000002ce5e2f7824 */ /* 0x001fe200078e02ff */
[----:B------:R-:W-:Y:S01]  /*47e80*/  IADD3 R46, P3, R93, R2, RZ ;  /* 0x000000025d2e7210 */ /* 0x000fe20007f7e0ff */
[----:B---3--:R-:W-:Y:S02]  /*47e90*/  IMAD R100, R100, 0x166, RZ ;  /* 0x0000016664647824 */ /* 0x008fe400078e02ff */
[----:B------:R0:W-:Y:S01]  /*47ea0*/  STG.E.U16 desc[UR60][R48.64], R95 ;  /* 0x0000005f30007986 */ /* 0x0001e2000c10153c */
[----:B------:R-:W3:Y:S01]  /*47eb0*/  LDC R89, c[0x0][0x278] ;  /* 0x00009e00ff597b82 */ /* 0x000ee20000000800 */
[----:B------:R-:W-:-:S07]  /*47ec0*/  PRMT R97, R174, 0x7632, R97 ;  /* 0x00007632ae617816 */ /* 0x000fce0000000061 */
[----:B------:R-:W4:Y:S01]  /*47ed0*/  LDC R92, c[0x0][0x278] ;  /* 0x00009e00ff5c7b82 */ /* 0x000f220000000800 */
[----:B0-----:R-:W-:Y:S02]  /*47ee0*/  IADD3 R48, P0, R47, R2, RZ ;  /* 0x000000022f307210 */ /* 0x001fe40007f1e0ff */
[----:B------:R-:W-:-:S05]  /*47ef0*/  LEA.HI.X.SX32 R47, R100, R3, 0x1, P3 ;  /* 0x00000003642f7211 */ /* 0x000fca00018f0eff */
[----:B------:R-:W0:Y:S01]  /*47f00*/  LDC R100, c[0x0][0x278] ;  /* 0x00009e00ff647b82 */ /* 0x000e220000000800 */
[----:B------:R-:W-:Y:S02]  /*47f10*/  IMAD R53, R86, 0x165, RZ ;  /* 0x0000016556357824 */ /* 0x000fe400078e02ff */
[----:B------:R-:W-:Y:S02]  /*47f20*/  IMAD R49, R90, 0x2d0, RZ ;  /* 0x000002d05a317824 */ /* 0x000fe400078e02ff */
[----:B--2---:R-:W-:Y:S01]  /*47f30*/  IMAD R87, R87, 0x167, RZ ;  /* 0x0000016757577824 */ /* 0x004fe200078e02ff */
[----:B------:R-:W-:Y:S01]  /*47f40*/  LEA.HI.X.SX32 R53, R53, R3, 0x1, P4 ;  /* 0x0000000335357211 */ /* 0x000fe200020f0eff */
[----:B------:R2:W-:Y:S01]  /*47f50*/  STG.E.U16 desc[UR60][R50.64], R174 ;  /* 0x000000ae32007986 */ /* 0x0005e2000c10153c */
[----:B------:R-:W-:Y:S01]  /*47f60*/  PRMT R94, R175, 0x7632, R94 ;  /* 0x00007632af5e7816 */ /* 0x000fe2000000005e */
[----:B------:R-:W4:Y:S02]  /*47f70*/  LDC R86, c[0x0][0x278] ;  /* 0x00009e00ff567b82 */ /* 0x000f240000000800 */
[----:B------:R-:W-:Y:S04]  /*47f80*/  STG.E.U16 desc[UR60][R52.64], R97 ;  /* 0x0000006134007986 */ /* 0x000fe8000c10153c */
[----:B------:R0:W-:Y:S02]  /*47f90*/  STG.E.U16 desc[UR60][R46.64], R175 ;  /* 0x000000af2e007986 */ /* 0x0001e4000c10153c */
[----:B------:R-:W4:Y:S01]  /*47fa0*/  LDC R90, c[0x0][0x278] ;  /* 0x00009e00ff5a7b82 */ /* 0x000f220000000800 */
[----:B--2---:R-:W-:-:S02]  /*47fb0*/  IADD3 R50, P3, R49, R2, RZ ;  /* 0x0000000231327210 */ /* 0x004fc40007f7e0ff */
[----:B------:R-:W-:Y:S01]  /*47fc0*/  LEA.HI.X.SX32 R49, R87, R3, 0x1, P0 ;  /* 0x0000000357317211 */ /* 0x000fe200000f0eff */
[----:B-1----:R-:W-:Y:S02]  /*47fd0*/  IMAD R87, R88, 0x2d4, RZ ;  /* 0x000002d458577824 */ /* 0x002fe400078e02ff */
[----:B------:R-:W-:Y:S02]  /*47fe0*/  IMAD R51, R96, 0x2d2, RZ ;  /* 0x000002d260337824 */ /* 0x000fe400078e02ff */
[----:B------:R-:W1:Y:S01]  /*47ff0*/  LDC R88, c[0x0][0x278] ;  /* 0x00009e00ff587b82 */ /* 0x000e620000000800 */
[----:B0-----:R-:W-:Y:S02]  /*48000*/  IMAD R100, R100, 0x16a, RZ ;  /* 0x0000016a64647824 */ /* 0x001fe400078e02ff */
[----:B------:R-:W-:Y:S01]  /*48010*/  IMAD R47, R91, 0x2d6, RZ ;  /* 0x000002d65b2f7824 */ /* 0x000fe200078e02ff */
[-C--:B------:R-:W-:Y:S01]  /*48020*/  IADD3 R46, P0, R87, R2.reuse, RZ ;  /* 0x00000002572e7210 */ /* 0x080fe20007f1e0ff */
[----:B------:R0:W-:Y:S01]  /*48030*/  STG.E.U16 desc[UR60][R48.64], R94 ;  /* 0x0000005e30007986 */ /* 0x0001e2000c10153c */
[----:B------:R-:W-:-:S02]  /*48040*/  IADD3 R52, P4, R51, R2, RZ ;  /* 0x0000000233347210 */ /* 0x000fc40007f9e0ff */
[----:B------:R-:W-:Y:S01]  /*48050*/  LEA.HI.X.SX32 R51, R84, R3, 0x1, P3 ;  /* 0x0000000354337211 */ /* 0x000fe200018f0eff */
[----:B---3--:R-:W-:Y:S01]  /*48060*/  IMAD R53, R89, 0x169, RZ ;  /* 0x0000016959357824 */ /* 0x008fe200078e02ff */
[----:B------:R-:W2:Y:S01]  /*48070*/  LDC R84, c[0x0][0x278] ;  /* 0x00009e00ff547b82 */ /* 0x000ea20000000800 */
[----:B0-----:R-:W-:-:S07]  /*48080*/  IADD3 R48, P3, R47, R2, RZ ;  /* 0x000000022f307210 */ /* 0x001fce0007f7e0ff */
[----:B------:R-:W0:Y:S01]  /*48090*/  LDC R89, c[0x0][0x278] ;  /* 0x00009e00ff597b82 */ /* 0x000e220000000800 */
[----:B------:R-:W-:-:S07]  /*480a0*/  LEA.HI.X.SX32 R47, R100, R3, 0x1, P0 ;  /* 0x00000003642f7211 */ /* 0x000fce00000f0eff */
[----:B------:R-:W3:Y:S01]  /*480b0*/  LDC R100, c[0x0][0x278] ;  /* 0x00009e00ff647b82 */ /* 0x000ee20000000800 */
[----:B------:R-:W-:Y:S02]  /*480c0*/  LEA.HI.X.SX32 R53, R53, R3, 0x1, P4 ;  /* 0x0000000335357211 */ /* 0x000fe400020f0eff */
[----:B------:R-:W-:Y:S01]  /*480d0*/  PRMT R95, R176, 0x7632, R95 ;  /* 0x00007632b05f7816 */ /* 0x000fe2000000005f */
[----:B------:R-:W-:Y:S04]  /*480e0*/  STG.E.U16 desc[UR60][R50.64], R176 ;  /* 0x000000b032007986 */ /* 0x000fe8000c10153c */
[----:B------:R-:W1:Y:S01]  /*480f0*/  LDC R91, c[0x0][0x278] ;  /* 0x00009e00ff5b7b82 */ /* 0x000e620000000800 */
[----:B------:R2:W-:Y:S01]  /*48100*/  STG.E.U16 desc[UR60][R52.64], R95 ;  /* 0x0000005f34007986 */ /* 0x0005e2000c10153c */
[----:B----4-:R-:W-:-:S02]  /*48110*/  IMAD R49, R86, 0x16b, RZ ;  /* 0x0000016b56317824 */ /* 0x010fc400078e02ff */
[----:B------:R-:W-:Y:S01]  /*48120*/  IMAD R93, R92, 0x2d8, RZ ;  /* 0x000002d85c5d7824 */ /* 0x000fe200078e02ff */
[----:B------:R-:W-:-:S03]  /*48130*/  PRMT R96, R178, 0x7632, R96 ;  /* 0x00007632b2607816 */ /* 0x000fc60000000060 */
[----:B------:R-:W4:Y:S08]  /*48140*/  LDC R87, c[0x0][0x278] ;  /* 0x00009e00ff577b82 */ /* 0x000f300000000800 */
[----:B--2---:R-:W2:Y:S01]  /*48150*/  LDC R52, c[0x0][0x278] ;  /* 0x00009e00ff347b82 */ /* 0x004ea20000000800 */
[----:B---3--:R-:W-:Y:S01]  /*48160*/  IMAD R100, R100, 0x16c, RZ ;  /* 0x0000016c64647824 */ /* 0x008fe200078e02ff */
[----:B------:R-:W-:Y:S01]  /*48170*/  LEA.HI.X.SX32 R49, R49, R3, 0x1, P3 ;  /* 0x0000000331317211 */ /* 0x000fe200018f0eff */
[----:B0-----:R-:W-:Y:S01]  /*48180*/  IMAD R53, R89, 0x2da, RZ ;  /* 0x000002da59357824 */ /* 0x001fe200078e02ff */
[----:B------:R-:W-:-:S02]  /*48190*/  PRMT R94, R177, 0x7632, R94 ;  /* 0x00007632b15e7816 */ /* 0x000fc4000000005e */
[----:B------:R-:W-:Y:S01]  /*481a0*/  IADD3 R50, P4, R93, R2, RZ ;  /* 0x000000025d327210 */ /* 0x000fe20007f9e0ff */
[----:B------:R-:W-:Y:S01]  /*481b0*/  IMAD R95, R90, 0x2dc, RZ ;  /* 0x000002dc5a5f7824 */ /* 0x000fe200078e02ff */
[----:B------:R-:W0:Y:S01]  /*481c0*/  LDC R86, c[0x0][0x278] ;  /* 0x00009e00ff567b82 */ /* 0x000e220000000800 */
[----:B------:R3:W-:Y:S01]  /*481d0*/  STG.E.U16 desc[UR60][R46.64], R177 ;  /* 0x000000b12e007986 */ /* 0x0007e2000c10153c */
[----:B------:R-:W-:-:S03]  /*481e0*/  LEA.HI.X.SX32 R51, R100, R3, 0x1, P4 ;  /* 0x0000000364337211 */ /* 0x000fc600020f0eff */
[----:B------:R4:W-:Y:S03]  /*481f0*/  STG.E.U16 desc[UR60][R48.64], R94 ;  /* 0x0000005e30007986 */ /* 0x0009e6000c10153c */
[----:B------:R-:W0:Y:S01]  /*48200*/  LDC R92, c[0x0][0x278] ;  /* 0x00009e00ff5c7b82 */ /* 0x000e220000000800 */
[----:B---3--:R-:W-:Y:S01]  /*48210*/  IMAD R47, R84, 0x16d, RZ ;  /* 0x0000016d542f7824 */ /* 0x008fe200078e02ff */
[----:B------:R-:W-:Y:S01]  /*48220*/  IADD3 R46, P3, R53, R2, RZ ;  /* 0x00000002352e7210 */ /* 0x000fe20007f7e0ff */
[----:B-1----:R-:W-:-:S05]  /*48230*/  IMAD R91, R91, 0x2e0, RZ ;  /* 0x000002e05b5b7824 */ /* 0x002fca00078e02ff */
[----:B------:R-:W1:Y:S01]  /*48240*/  LDC R93, c[0x0][0x278] ;  /* 0x00009e00ff5d7b82 */ /* 0x000e620000000800 */
[----:B----4-:R-:W-:Y:S01]  /*48250*/  IMAD R49, R88, 0x2de, RZ ;  /* 0x000002de58317824 */ /* 0x010fe200078e02ff */
[----:B------:R-:W-:Y:S01]  /*48260*/  IADD3 R48, P0, R95, R2, RZ ;  /* 0x000000025f307210 */ /* 0x000fe20007f1e0ff */
[----:B------:R3:W-:Y:S01]  /*48270*/  STG.E.U16 desc[UR60][R50.64], R178 ;  /* 0x000000b232007986 */ /* 0x0007e2000c10153c */
[----:B------:R-:W-:-:S04]  /*48280*/  LEA.HI.X.SX32 R47, R47, R3, 0x1, P3 ;  /* 0x000000032f2f7211 */ /* 0x000fc800018f0eff */
[----:B------:R-:W4:Y:S01]  /*48290*/  LDC R89, c[0x0][0x278] ;  /* 0x00009e00ff597b82 */ /* 0x000f220000000800 */
[----:B------:R-:W4:Y:S01]  /*482a0*/  LDL.LU R100, [R1+0x878] ;  /* 0x0008780001647983 */ /* 0x000f220000300800 */
[----:B---3--:R-:W-:Y:S01]  /*482b0*/  IADD3 R50, P3, R49, R2, RZ ;  /* 0x0000000231327210 */ /* 0x008fe20007f7e0ff */
[----:B--2---:R-:W-:Y:S01]  /*482c0*/  IMAD R51, R52, 0x16f, RZ ;  /* 0x0000016f34337824 */ /* 0x004fe200078e02ff */
[----:B------:R-:W-:-:S04]  /*482d0*/  LEA.HI.X.SX32 R49, R85, R3, 0x1, P0 ;  /* 0x0000000355317211 */ /* 0x000fc800000f0eff */
[----:B------:R-:W2:Y:S01]  /*482e0*/  LDC R90, c[0x0][0x278] ;  /* 0x00009e00ff5a7b82 */ /* 0x000ea20000000800 */
[----:B------:R-:W-:Y:S02]  /*482f0*/  IADD3 R52, P4, R91, R2, RZ ;  /* 0x000000025b347210 */ /* 0x000fe40007f9e0ff */
[----:B------:R-:W-:Y:S01]  /*48300*/  PRMT R84, R179, 0x7632, R84 ;  /* 0x00007632b3547816 */ /* 0x000fe20000000054 */
[----:B------:R0:W-:Y:S04]  /*48310*/  STG.E.U16 desc[UR60][R46.64], R96 ;  /* 0x000000602e007986 */ /* 0x0001e8000c10153c */
[----:B------:R-:W3:Y:S01]  /*48320*/  LDC R85, c[0x0][0x278] ;  /* 0x00009e00ff557b82 */ /* 0x000ee20000000800 */
[----:B------:R-:W-:-:S07]  /*48330*/  LEA.HI.X.SX32 R51, R51, R3, 0x1, P3 ;  /* 0x0000000333337211 */ /* 0x000fce00018f0eff */
[----:B------:R-:W2:Y:S01]  /*48340*/  LDC R88, c[0x0][0x278] ;  /* 0x00009e00ff587b82 */ /* 0x000ea20000000800 */
[----:B------:R-:W-:Y:S01]  /*48350*/  LEA.HI.X.SX32 R53, R83, R3, 0x1, P4 ;  /* 0x0000000353357211 */ /* 0x000fe200020f0eff */
[----:B------:R-:W-:Y:S01]  /*48360*/  STG.E.U16 desc[UR60][R48.64], R179 ;  /* 0x000000b330007986 */ /* 0x000fe2000c10153c */
[----:B0-----:R-:W-:-:S03]  /*48370*/  IMAD R47, R86, 0x171, RZ ;  /* 0x00000171562f7824 */ /* 0x001fc600078e02ff */
[----:B------:R-:W-:Y:S02]  /*48380*/  STG.E.U16 desc[UR60][R50.64], R84 ;  /* 0x0000005432007986 */ /* 0x000fe4000c10153c */
[----:B------:R-:W0:Y:S02]  /*48390*/  LDC R91, c[0x0][0x278] ;  /* 0x00009e00ff5b7b82 */ /* 0x000e240000000800 */
[----:B------:R4:W-:Y:S01]  /*483a0*/  STG.E.U16 desc[UR60][R52.64], R180 ;  /* 0x000000b434007986 */ /* 0x0009e2000c10153c */
[----:B------:R-:W-:Y:S02]  /*483b0*/  IMAD R95, R92, 0x2e2, RZ ;  /* 0x000002e25c5f7824 */ /* 0x000fe400078e02ff */
[----:B-1----:R-:W-:Y:S01]  /*483c0*/  IMAD R93, R93, 0x2e6, RZ ;  /* 0x000002e65d5d7824 */ /* 0x002fe200078e02ff */
[----:B------:R-:W2:Y:S02]  /*483d0*/  LDL.LU R103, [R1+0x87c] ;  /* 0x00087c0001677983 */ /* 0x000ea40000300800 */
[----:B------:R-:W1:Y:S01]  /*483e0*/  LDC R83, c[0x0][0x278] ;  /* 0x00009e00ff537b82 */ /* 0x000e620000000800 */
[----:B----4-:R-:W-:-:S07]  /*483f0*/  IMAD R89, R89, 0x2e4, RZ ;  /* 0x000002e459597824 */ /* 0x010fce00078e02ff */
[----:B------:R-:W4:Y:S01]  /*48400*/  LDC R52, c[0x0][0x278] ;  /* 0x00009e00ff347b82 */ /* 0x000f220000000800 */
[----:B------:R-:W-:-:S07]  /*48410*/  IADD3 R46, P0, R95, R2, RZ ;  /* 0x000000025f2e7210 */ /* 0x000fce0007f1e0ff */
[----:B------:R-:W4:Y:S01]  /*48420*/  LDC R86, c[0x0][0x278] ;  /* 0x00009e00ff567b82 */ /* 0x000f220000000800 */
[-C--:B------:R-:W-:Y:S01]  /*48430*/  IADD3 R48, P4, R93, R2.reuse, RZ ;  /* 0x000000025d307210 */ /* 0x080fe20007f9e0ff */
[----:B---3--:R-:W-:Y:S01]  /*48440*/  IMAD R93, R85, 0x2e8, RZ ;  /* 0x000002e8555d7824 */ /* 0x008fe200078e02ff */
[----:B------:R-:W-:Y:S01]  /*48450*/  IADD3 R50, P3, R89, R2, RZ ;  /* 0x0000000259327210 */ /* 0x000fe20007f7e0ff */
[----:B------:R-:W-:Y:S01]  /*48460*/  IMAD R49, R87, 0x173, RZ ;  /* 0x0000017357317824 */ /* 0x000fe200078e02ff */
[-C--:B------:R-:W-:Y:S02]  /*48470*/  LEA.HI.X.SX32 R47, R47, R3.reuse, 0x1, P0 ;  /* 0x000000032f2f7211 */ /* 0x080fe400000f0eff */
[----:B------:R-:W-:Y:S01]  /*48480*/  PRMT R180, R180, 0x7632, R180 ;  /* 0x00007632b4b47816 */ /* 0x000fe200000000b4 */
[----:B------:R-:W3:Y:S01]  /*48490*/  LDC R85, c[0x0][0x278] ;  /* 0x00009e00ff557b82 */ /* 0x000ee20000000800 */
[-C--:B------:R-:W-:Y:S01]  /*484a0*/  LEA.HI.X.SX32 R51, R82, R3.reuse, 0x1, P3 ;  /* 0x0000000352337211 */ /* 0x080fe200018f0eff */
[----:B--2---:R-:W-:Y:S01]  /*484b0*/  IMAD R95, R88, 0x2ea, RZ ;  /* 0x000002ea585f7824 */ /* 0x004fe200078e02ff */
[----:B------:R-:W-:Y:S01]  /*484c0*/  LEA.HI.X.SX32 R49, R49, R3, 0x1, P4 ;  /* 0x0000000331317211 */ /* 0x000fe200020f0eff */
[----:B------:R2:W-:Y:S01]  /*484d0*/  STG.E.U16 desc[UR60][R46.64], R180 ;  /* 0x000000b42e007986 */ /* 0x0005e2000c10153c */
[----:B------:R-:W-:-:S03]  /*484e0*/  PRMT R92, R181, 0x7632, R92 ;  /* 0x00007632b55c7816 */ /* 0x000fc6000000005c */
[----:B------:R-:W3:Y:S01]  /*484f0*/  LDC R87, c[0x0][0x278] ;  /* 0x00009e00ff577b82 */ /* 0x000ee20000000800 */
[----:B------:R1:W-:Y:S01]  /*48500*/  STG.E.U16 desc[UR60][R50.64], R181 ;  /* 0x000000b532007986 */ /* 0x0003e2000c10153c */
[----:B0-----:R-:W-:-:S06]  /*48510*/  IMAD R91, R91, 0x2ee, RZ ;  /* 0x000002ee5b5b7824 */ /* 0x001fcc00078e02ff */
[----:B------:R-:W0:Y:S01]  /*48520*/  LDC R89, c[0x0][0x278] ;  /* 0x00009e00ff597b82 */ /* 0x000e220000000800 */
[----:B--2---:R-:W-:Y:S01]  /*48530*/  IADD3 R46, P3, R93, R2, RZ ;  /* 0x000000025d2e7210 */ /* 0x004fe20007f7e0ff */
[----:B------:R2:W-:Y:S01]  /*48540*/  STG.E.U16 desc[UR60][R48.64], R92 ;  /* 0x0000005c30007986 */ /* 0x0005e2000c10153c */
[----:B-1----:R-:W-:-:S05]  /*48550*/  IMAD R51, R90, 0x2ec, RZ ;  /* 0x000002ec5a337824 */ /* 0x002fca00078e02ff */
[----:B------:R-:W1:Y:S01]  /*48560*/  LDC R82, c[0x0][0x278] ;  /* 0x00009e00ff527b82 */ /* 0x000e620000000800 */
[----:B------:R-:W-:Y:S01]  /*48570*/  LEA.HI.X.SX32 R47, R81, R3, 0x1, P3 ;  /* 0x00000003512f7211 */ /* 0x000fe200018f0eff */
[----:B------:R-:W-:Y:S02]  /*48580*/  IMAD R53, R83, 0x175, RZ ;  /* 0x0000017553357824 */ /* 0x000fe400078e02ff */
[----:B----4-:R-:W-:Y:S01]  /*48590*/  IMAD R81, R52, 0x177, RZ ;  /* 0x0000017734517824 */ /* 0x010fe200078e02ff */
[----:B------:R-:W-:-:S03]  /*485a0*/  IADD3 R52, P4, R91, R2, RZ ;  /* 0x000000025b347210 */ /* 0x000fc60007f9e0ff */
[----:B------:R-:W4:Y:S01]  /*485b0*/  LDC R84, c[0x0][0x278] ;  /* 0x00009e00ff547b82 */ /* 0x000f220000000800 */
[-C--:B--2---:R-:W-:Y:S01]  /*485c0*/  IADD3 R48, P0, R95, R2.reuse, RZ ;  /* 0x000000025f307210 */ /* 0x084fe20007f1e0ff */
[----:B------:R-:W-:Y:S01]  /*485d0*/  IMAD R91, R86, 0x2f0, RZ ;  /* 0x000002f0565b7824 */ /* 0x000fe200078e02ff */
[----:B------:R-:W-:Y:S01]  /*485e0*/  IADD3 R50, P3, R51, R2, RZ ;  /* 0x0000000233327210 */ /* 0x000fe20007f7e0ff */
[----:B------:R2:W-:Y:S01]  /*485f0*/  STG.E.U16 desc[UR60][R46.64], R182 ;  /* 0x000000b62e007986 */ /* 0x0005e2000c10153c */
[-C--:B------:R-:W-:Y:S02]  /*48600*/  LEA.HI.X.SX32 R49, R53, R3.reuse, 0x1, P0 ;  /* 0x0000000335317211 */ /* 0x080fe400000f0eff */
[----:B------:R-:W-:Y:S01]  /*48610*/  LEA.HI.X.SX32 R51, R80, R3, 0x1, P3 ;  /* 0x0000000350337211 */ /* 0x000fe200018f0eff */
[----:B------:R-:W4:Y:S01]  /*48620*/  LDC R83, c[0x0][0x278] ;  /* 0x00009e00ff537b82 */ /* 0x000f220000000800 */
[----:B---3--:R-:W-:Y:S01]  /*48630*/  IMAD R85, R85, 0x2f4, RZ ;  /* 0x000002f455557824 */ /* 0x008fe200078e02ff */
[----:B--2---:R-:W-:-:S06]  /*48640*/  PRMT R47, R182, 0x7632, R47 ;  /* 0x00007632b62f7816 */ /* 0x004fcc000000002f */
[----:B------:R-:W2:Y:S01]  /*48650*/  LDC R88, c[0x0][0x278] ;  /* 0x00009e00ff587b82 */ /* 0x000ea20000000800 */
[----:B------:R-:W-:Y:S01]  /*48660*/  IADD3 R46, P3, R91, R2, RZ ;  /* 0x000000025b2e7210 */ /* 0x000fe20007f7e0ff */
[----:B------:R3:W-:Y:S06]  /*48670*/  STG.E.U16 desc[UR60][R48.64], R47 ;  /* 0x0000002f30007986 */ /* 0x0007ec000c10153c */
[----:B------:R-:W2:Y:S01]  /*48680*/  LDC R80, c[0x0][0x278] ;  /* 0x00009e00ff507b82 */ /* 0x000ea20000000800 */
[----:B------:R-:W-:Y:S01]  /*48690*/  LEA.HI.X.SX32 R53, R81, R3, 0x1, P4 ;  /* 0x0000000351357211 */ /* 0x000fe200020f0eff */
[----:B------:R0:W-:Y:S01]  /*486a0*/  STG.E.U16 desc[UR60][R50.64], R183 ;  /* 0x000000b732007986 */ /* 0x0001e2000c10153c */
[----:B------:R-:W-:-:S02]  /*486b0*/  PRMT R90, R183, 0x7632, R90 ;  /* 0x00007632b75a7816 */ /* 0x000fc4000000005a */
[----:B---3--:R-:W-:-:S03]  /*486c0*/  LEA.HI.X.SX32 R47, R79, R3, 0x1, P3 ;  /* 0x000000034f2f7211 */ /* 0x008fc600018f0eff */
[----:B------:R-:W3:Y:S01]  /*486d0*/  LDC R86, c[0x0][0x278] ;  /* 0x00009e00ff567b82 */ /* 0x000ee20000000800 */
[----:B------:R-:W-:-:S07]  /*486e0*/  IMAD R87, R87, 0x2f2, RZ ;  /* 0x000002f257577824 */ /* 0x000fce00078e02ff */
[----:B------:R-:W3:Y:S01]  /*486f0*/  LDC R79, c[0x0][0x278] ;  /* 0x00009e00ff4f7b82 */ /* 0x000ee20000000800 */
[-C--:B0-----:R-:W-:Y:S01]  /*48700*/  IADD3 R50, P3, R85, R2.reuse, RZ ;  /* 0x0000000255327210 */ /* 0x081fe20007f7e0ff */
[----:B------:R-:W-:Y:S01]  /*48710*/  IMAD R89, R89, 0x2f6, RZ ;  /* 0x000002f659597824 */ /* 0x000fe200078e02ff */
[----:B------:R4:W-:Y:S01]  /*48720*/  STG.E.U16 desc[UR60][R52.64], R90 ;  /* 0x0000005a34007986 */ /* 0x0009e2000c10153c */
[----:B-1----:R-:W-:Y:S01]  /*48730*/  IMAD R81, R82, 0x179, RZ ;  /* 0x0000017952517824 */ /* 0x002fe200078e02ff */
[-C--:B------:R-:W-:Y:S02]  /*48740*/  IADD3 R48, P0, R87, R2.reuse, RZ ;  /* 0x0000000257307210 */ /* 0x080fe40007f1e0ff */
[-C--:B------:R-:W-:Y:S01]  /*48750*/  LEA.HI.X.SX32 R51, R78, R3.reuse, 0x1, P3 ;  /* 0x000000034e337211 */ /* 0x080fe200018f0eff */
[----:B------:R0:W-:Y:S01]  /*48760*/  STG.E.U16 desc[UR60][R46.64], R184 ;  /* 0x000000b82e007986 */ /* 0x0001e2000c10153c */
[----:B------:R-:W1:Y:S01]  /*48770*/  LDC R78, c[0x0][0x278] ;  /* 0x00009e00ff4e7b82 */ /* 0x000e620000000800 */
[----:B------:R-:W-:Y:S01]  /*48780*/  LEA.HI.X.SX32 R49, R81, R3, 0x1, P0 ;  /* 0x0000000351317211 */ /* 0x000fe200000f0eff */
[----:B----4-:R-:W-:Y:S01]  /*48790*/  IMAD R53, R84, 0x17b, RZ ;  /* 0x0000017b54357824 */ /* 0x010fe200078e02ff */
[----:B------:R-:W-:-:S05]  /*487a0*/  IADD3 R52, P4, R89, R2, RZ ;  /* 0x0000000259347210 */ /* 0x000fca0007f9e0ff */
[----:B------:R-:W4:Y:S01]  /*487b0*/  LDC R81, c[0x0][0x278] ;  /* 0x00009e00ff517b82 */ /* 0x000f220000000800 */
[----:B------:R-:W-:Y:S02]  /*487c0*/  PRMT R84, R184, 0x7632, R84 ;  /* 0x00007632b8547816 */ /* 0x000fe40000000054 */
[----:B------:R-:W-:Y:S02]  /*487d0*/  LEA.HI.X.SX32 R53, R53, R3, 0x1, P4 ;  /* 0x0000000335357211 */ /* 0x000fe400020f0eff */
[----:B------:R-:W-:Y:S01]  /*487e0*/  PRMT R89, R185, 0x7632, R89 ;  /* 0x00007632b9597816 */ /* 0x000fe20000000059 */
[----:B0-----:R-:W-:Y:S01]  /*487f0*/  IMAD R47, R83, 0x2f8, RZ ;  /* 0x000002f8532f7824 */ /* 0x001fe200078e02ff */
[----:B------:R0:W-:Y:S01]  /*48800*/  STG.E.U16 desc[UR60][R48.64], R84 ;  /* 0x0000005430007986 */ /* 0x0001e2000c10153c */
[----:B------:R-:W4:Y:S01]  /*48810*/  LDC R82, c[0x0][0x278] ;  /* 0x00009e00ff527b82 */ /* 0x000f220000000800 */
[----:B--2---:R-:W-:Y:S02]  /*48820*/  IMAD R87, R88, 0x2fc, RZ ;  /* 0x000002fc58577824 */ /* 0x004fe400078e02ff */
[----:B------:R2:W-:Y:S05]  /*48830*/  STG.E.U16 desc[UR60][R50.64], R185 ;  /* 0x000000b932007986 */ /* 0x0005ea000c10153c */
[----:B------:R-:W4:Y:S01]  /*48840*/  LDC R83, c[0x0][0x278] ;  /* 0x00009e00ff537b82 */ /* 0x000f220000000800 */
[----:B------:R2:W-:Y:S01]  /*48850*/  STG.E.U16 desc[UR60][R52.64], R89 ;  /* 0x0000005934007986 */ /* 0x0005e2000c10153c */
[----:B------:R-:W-:Y:S01]  /*48860*/  IADD3 R46, P0, R47, R2, RZ ;  /* 0x000000022f2e7210 */ /* 0x000fe20007f1e0ff */
[----:B0-----:R-:W-:-:S02]  /*48870*/  IMAD R49, R80, 0x17d, RZ ;  /* 0x0000017d50317824 */ /* 0x001fc400078e02ff */
[----:B---3--:R-:W-:Y:S01]  /*48880*/  IMAD R85, R86, 0x2fa, RZ ;  /* 0x000002fa56557824 */ /* 0x008fe200078e02ff */
[----:B--2---:R-:W-:Y:S02]  /*48890*/  IADD3 R50, P4, R87, R2, RZ ;  /* 0x0000000257327210 */ /* 0x004fe40007f9e0ff */
[----:B------:R-:W0:Y:S01]  /*488a0*/  LDC R80, c[0x0][0x278] ;  /* 0x00009e00ff507b82 */ /* 0x000e220000000800 */
[----:B------:R-:W-:Y:S01]  /*488b0*/  LEA.HI.X.SX32 R47, R77, R3, 0x1, P0 ;  /* 0x000000034d2f7211 */ /* 0x000fe200000f0eff */
[----:B------:R-:W-:-:S06]  /*488c0*/  IMAD R53, R79, 0x2fe, RZ ;  /* 0x000002fe4f357824 */ /* 0x000fcc00078e02ff */
[----:B------:R-:W2:Y:S01]  /*488d0*/  LDC R52, c[0x0][0x278] ;  /* 0x00009e00ff347b82 */ /* 0x000ea20000000800 */
[----:B------:R-:W-:-:S07]  /*488e0*/  LEA.HI.X.SX32 R51, R76, R3, 0x1, P4 ;  /* 0x000000034c337211 */ /* 0x000fce00020f0eff */
[----:B------:R-:W3:Y:S01]  /*488f0*/  LDC R79, c[0x0][0x278] ;  /* 0x00009e00ff4f7b82 */ /* 0x000ee20000000800 */
[----:B------:R-:W-:Y:S01]  /*48900*/  IADD3 R48, P3, R85, R2, RZ ;  /* 0x0000000255307210 */ /* 0x000fe20007f7e0ff */
[----:B------:R1:W-:Y:S06]  /*48910*/  STG.E.U16 desc[UR60][R46.64], R186 ;  /* 0x000000ba2e007986 */ /* 0x0003ec000c10153c */
[----:B------:R-:W0:Y:S01]  /*48920*/  LDC R76, c[0x0][0x278] ;  /* 0x00009e00ff4c7b82 */ /* 0x000e220000000800 */
[----:B------:R-:W-:Y:S02]  /*48930*/  LEA.HI.X.SX32 R49, R49, R3, 0x1, P3 ;  /* 0x0000000331317211 */ /* 0x000fe400018f0eff */
[----:B------:R-:W-:Y:S01]  /*48940*/  PRMT R85, R186, 0x7632, R85 ;  /* 0x00007632ba557816 */ /* 0x000fe20000000055 */
[----:B-1----:R-:W-:-:S04]  /*48950*/  IMAD R47, R78, 0x17f, RZ ;  /* 0x0000017f4e2f7824 */ /* 0x002fc800078e02ff */
[----:B------:R-:W1:Y:S01]  /*48960*/  LDC R78, c[0x0][0x278] ;  /* 0x00009e00ff4e7b82 */ /* 0x000e620000000800 */
[----:B----4-:R-:W-:Y:S01]  /*48970*/  IMAD R81, R81, 0x300, RZ ;  /* 0x0000030051517824 */ /* 0x010fe200078e02ff */
[----:B------:R4:W-:Y:S01]  /*48980*/  STG.E.U16 desc[UR60][R48.64], R85 ;  /* 0x0000005530007986 */ /* 0x0009e2000c10153c */
[----:B------:R-:W-:Y:S01]  /*48990*/  IADD3 R46, P3, R53, R2, RZ ;  /* 0x00000002352e7210 */ /* 0x000fe20007f7e0ff */
[----:B------:R-:W-:-:S04]  /*489a0*/  IMAD R83, R83, 0x304, RZ ;  /* 0x0000030453537824 */ /* 0x000fc800078e02ff */
[----:B------:R-:W1:Y:S01]  /*489b0*/  LDC R84, c[0x0][0x278] ;  /* 0x00009e00ff547b82 */ /* 0x000e620000000800 */
[----:B------:R2:W-:Y:S01]  /*489c0*/  STG.E.U16 desc[UR60][R50.64], R187 ;  /* 0x000000bb32007986 */ /* 0x0005e2000c10153c */
[----:B------:R-:W-:Y:S01]  /*489d0*/  LEA.HI.X.SX32 R47, R47, R3, 0x1, P3 ;  /* 0x000000032f2f7211 */ /* 0x000fe200018f0eff */
[----:B----4-:R-:W-:-:S05]  /*489e0*/  IMAD R49, R82, 0x302, RZ ;  /* 0x0000030252317824 */ /* 0x010fca00078e02ff */
[----:B------:R-:W4:Y:S01]  /*489f0*/  LDC R77, c[0x0][0x278] ;  /* 0x00009e00ff4d7b82 */ /* 0x000f220000000800 */
[-C--:B------:R-:W-:Y:S02]  /*48a00*/  IADD3 R48, P0, R81, R2.reuse, RZ ;  /* 0x0000000251307210 */ /* 0x080fe40007f1e0ff */
[----:B------:R-:W-:Y:S01]  /*48a10*/  PRMT R86, R187, 0x7632, R86 ;  /* 0x00007632bb567816 */ /* 0x000fe20000000056 */
[----:B--2---:R-:W-:Y:S01]  /*48a20*/  IMAD R51, R52, 0x181, RZ ;  /* 0x0000018134337824 */ /* 0x004fe200078e02ff */
[-C--:B------:R-:W-:Y:S02]  /*48a30*/  IADD3 R50, P3, R49, R2.reuse, RZ ;  /* 0x0000000231327210 */ /* 0x080fe40007f7e0ff */
[----:B------:R-:W-:Y:S01]  /*48a40*/  IADD3 R52, P4, R83, R2, RZ ;  /* 0x0000000253347210 */ /* 0x000fe20007f9e0ff */
[----:B---3--:R-:W-:Y:S01]  /*48a50*/  IMAD R79, R79, 0x308, RZ ;  /* 0x000003084f4f7824 */ /* 0x008fe200078e02ff */
[-C--:B------:R-:W-:Y:S01]  /*48a60*/  LEA.HI.X.SX32 R49, R75, R3.reuse, 0x1, P0 ;  /* 0x000000034b317211 */ /* 0x080fe200000f0eff */
[----:B0-----:R-:W-:Y:S01]  /*48a70*/  IMAD R75, R80, 0x306, RZ ;  /* 0x00000306504b7824 */ /* 0x001fe200078e02ff */
[-C--:B------:R-:W-:Y:S01]  /*48a80*/  LEA.HI.X.SX32 R51, R51, R3.reuse, 0x1, P3 ;  /* 0x0000000333337211 */ /* 0x080fe200018f0eff */
[----:B------:R-:W0:Y:S01]  /*48a90*/  LDC R82, c[0x0][0x278] ;  /* 0x00009e00ff527b82 */ /* 0x000e220000000800 */
[----:B------:R-:W-:Y:S01]  /*48aa0*/  PRMT R85, R188, 0x7632, R85 ;  /* 0x00007632bc557816 */ /* 0x000fe20000000055 */
[----:B------:R2:W-:Y:S01]  /*48ab0*/  STG.E.U16 desc[UR60][R46.64], R86 ;  /* 0x000000562e007986 */ /* 0x0005e2000c10153c */
[----:B------:R-:W-:-:S03]  /*48ac0*/  LEA.HI.X.SX32 R53, R74, R3, 0x1, P4 ;  /* 0x000000034a357211 */ /* 0x000fc600020f0eff */
[----:B------:R3:W-:Y:S02]  /*48ad0*/  STG.E.U16 desc[UR60][R48.64], R188 ;  /* 0x000000bc30007986 */ /* 0x0007e4000c10153c */
[----:B------:R-:W0:Y:S02]  /*48ae0*/  LDC R74, c[0x0][0x278] ;  /* 0x00009e00ff4a7b82 */ /* 0x000e240000000800 */
[----:B------:R-:W-:Y:S01]  /*48af0*/  STG.E.U16 desc[UR60][R50.64], R85 ;  /* 0x0000005532007986 */ /* 0x000fe2000c10153c */
[----:B--2---:R-:W-:-:S05]  /*48b00*/  IMAD R47, R76, 0x183, RZ ;  /* 0x000001834c2f7824 */ /* 0x004fca00078e02ff */
[----:B------:R-:W2:Y:S01]  /*48b10*/  LDC R81, c[0x0][0x278] ;  /* 0x00009e00ff517b82 */ /* 0x000ea20000000800 */
[-C--:B------:R-:W-:Y:S02]  /*48b20*/  IADD3 R46, P0, R75, R2.reuse, RZ ;  /* 0x000000024b2e7210 */ /* 0x080fe40007f1e0ff */
[----:B---3--:R-:W-:Y:S01]  /*48b30*/  IADD3 R48, P3, R79, R2, RZ ;  /* 0x000000024f307210 */ /* 0x008fe20007f7e0ff */
[----:B------:R3:W-:Y:S04]  /*48b40*/  STG.E.U16 desc[UR60][R52.64], R189 ;  /* 0x000000bd34007986 */ /* 0x0007e8000c10153c */
[----:B------:R-:W0:Y:S01]  /*48b50*/  LDC R80, c[0x0][0x278] ;  /* 0x00009e00ff507b82 */ /* 0x000e220000000800 */
[-C--:B------:R-:W-:Y:S02]  /*48b60*/  LEA.HI.X.SX32 R47, R47, R3.reuse, 0x1, P0 ;  /* 0x000000032f2f7211 */ /* 0x080fe400000f0eff */
[----:B------:R-:W-:Y:S01]  /*48b70*/  LEA.HI.X.SX32 R49, R73, R3, 0x1, P3 ;  /* 0x0000000349317211 */ /* 0x000fe200018f0eff */
[----:B-1----:R-:W-:-:S04]  /*48b80*/  IMAD R73, R78, 0x30c, RZ ;  /* 0x0000030c4e497824 */ /* 0x002fc800078e02ff */
[----:B---3--:R-:W1:Y:S01]  /*48b90*/  LDC R52, c[0x0][0x278] ;  /* 0x00009e00ff347b82 */ /* 0x008e620000000800 */
[----:B------:R-:W-:Y:S01]  /*48ba0*/  PRMT R189, R189, 0x7632, R189 ;  /* 0x00007632bdbd7816 */ /* 0x000fe200000000bd */
[----:B------:R-:W-:-:S06]  /*48bb0*/  IMAD R83, R84, 0x30a, RZ ;  /* 0x0000030a54537824 */ /* 0x000fcc00078e02ff */
[----:B------:R-:W3:Y:S01]  /*48bc0*/  LDC R76, c[0x0][0x278] ;  /* 0x00009e00ff4c7b82 */ /* 0x000ee20000000800 */
[----:B------:R4:W-:Y:S02]  /*48bd0*/  STG.E.U16 desc[UR60][R46.64], R189 ;  /* 0x000000bd2e007986 */ /* 0x0009e4000c10153c */
[----:B----4-:R-:W-:Y:S01]  /*48be0*/  IMAD R51, R77, 0x185, RZ ;  /* 0x000001854d337824 */ /* 0x010fe200078e02ff */
[----:B------:R-:W-:-:S04]  /*48bf0*/  IADD3 R50, P4, R83, R2, RZ ;  /* 0x0000000253327210 */ /* 0x000fc80007f9e0ff */
[----:B------:R-:W4:Y:S01]  /*48c00*/  LDC R77, c[0x0][0x278] ;  /* 0x00009e00ff4d7b82 */ /* 0x000f220000000800 */
[----:B------:R-:W-:-:S07]  /*48c10*/  IADD3 R46, P3, R73, R2, RZ ;  /* 0x00000002492e7210 */ /* 0x000fce0007f7e0ff */
[----:B------:R-:W4:Y:S01]  /*48c20*/  LDC R75, c[0x0][0x278] ;  /* 0x00009e00ff4b7b82 */ /* 0x000f220000000800 */
[-C--:B------:R-:W-:Y:S02]  /*48c30*/  LEA.HI.X.SX32 R47, R72, R3.reuse, 0x1, P3 ;  /* 0x00000003482f7211 */ /* 0x080fe400018f0eff */
[----:B------:R-:W-:Y:S02]  /*48c40*/  LEA.HI.X.SX32 R51, R51, R3, 0x1, P4 ;  /* 0x0000000333337211 */ /* 0x000fe400020f0eff */
[----:B------:R-:W-:-:S03]  /*48c50*/  PRMT R83, R190, 0x7632, R83 ;  /* 0x00007632be537816 */ /* 0x000fc60000000053 */
[----:B------:R-:W4:Y:S01]  /*48c60*/  LDC R72, c[0x0][0x278] ;  /* 0x00009e00ff487b82 */ /* 0x000f220000000800 */
[----:B------:R1:W-:Y:S01]  /*48c70*/  STG.E.U16 desc[UR60][R48.64], R190 ;  /* 0x000000be30007986 */ /* 0x0003e2000c10153c */
[----:B--2---:R-:W-:-:S06]  /*48c80*/  IMAD R81, R81, 0x30e, RZ ;  /* 0x0000030e51517824 */ /* 0x004fcc00078e02ff */
[----:B------:R-:W2:Y:S01]  /*48c90*/  LDC R78, c[0x0][0x278] ;  /* 0x00009e00ff4e7b82 */ /* 0x000ea20000000800 */
[----:B------:R3:W-:Y:S01]  /*48ca0*/  STG.E.U16 desc[UR60][R50.64], R83 ;  /* 0x0000005332007986 */ /* 0x0007e2000c10153c */
[----:B0-----:R-:W-:Y:S02]  /*48cb0*/  IMAD R53, R74, 0x187, RZ ;  /* 0x000001874a357824 */ /* 0x001fe400078e02ff */
[----:B-1----:R-:W-:-:S04]  /*48cc0*/  IMAD R49, R82, 0x310, RZ ;  /* 0x0000031052317824 */ /* 0x002fc800078e02ff */
[----:B------:R-:W0:Y:S01]  /*48cd0*/  LDC R79, c[0x0][0x278] ;  /* 0x00009e00ff4f7b82 */ /* 0x000e220000000800 */
[----:B------:R1:W-:Y:S01]  /*48ce0*/  STG.E.U16 desc[UR60][R46.64], R191 ;  /* 0x000000bf2e007986 */ /* 0x0003e2000c10153c */
[----:B---3--:R-:W-:-:S06]  /*48cf0*/  IMAD R51, R80, 0x312, RZ ;  /* 0x0000031250337824 */ /* 0x008fcc00078e02ff */
[----:B------:R-:W3:Y:S01]  /*48d00*/  LDC R74, c[0x0][0x278] ;  /* 0x00009e00ff4a7b82 */ /* 0x000ee20000000800 */
[-C--:B------:R-:W-:Y:S01]  /*48d10*/  IADD3 R50, P3, R49, R2.reuse, RZ ;  /* 0x0000000231327210 */ /* 0x080fe20007f7e0ff */
[----:B------:R-:W-:Y:S01]  /*48d20*/  IMAD R73, R52, 0x189, RZ ;  /* 0x0000018934497824 */ /* 0x000fe200078e02ff */
[-C--:B------:R-:W-:Y:S01]  /*48d30*/  IADD3 R48, P0, R81, R2.reuse, RZ ;  /* 0x0000000251307210 */ /* 0x080fe20007f1e0ff */
[----:B-1----:R-:W-:Y:S01]  /*48d40*/  IMAD R47, R76, 0x314, RZ ;  /* 0x000003144c2f7824 */ /* 0x002fe200078e02ff */
[----:B------:R-:W-:-:S03]  /*48d50*/  IADD3 R52, P4, R51, R2, RZ ;  /* 0x0000000233347210 */ /* 0x000fc60007f9e0ff */
[----:B------:R-:W1:Y:S01]  /*48d60*/  LDC R80, c[0x0][0x278] ;  /* 0x00009e00ff507b82 */ /* 0x000e620000000800 */
[-C--:B------:R-:W-:Y:S02]  /*48d70*/  LEA.HI.X.SX32 R51, R71, R3.reuse, 0x1, P3 ;  /* 0x0000000347337211 */ /* 0x080fe400018f0eff */
[----:B------:R-:W-:Y:S02]  /*48d80*/  LEA.HI.X.SX32 R49, R53, R3, 0x1, P0 ;  /* 0x0000000335317211 */ /* 0x000fe400000f0eff */
[----:B------:R-:W-:-:S03]  /*48d90*/  PRMT R82, R191, 0x7632, R82 ;  /* 0x00007632bf527816 */ /* 0x000fc60000000052 */
[----:B------:R-:W1:Y:S01]  /*48da0*/  LDC R76, c[0x0][0x278] ;  /* 0x00009e00ff4c7b82 */ /* 0x000e620000000800 */
[----:B------:R-:W-:Y:S02]  /*48db0*/  LEA.HI.X.SX32 R53, R73, R3, 0x1, P4 ;  /* 0x0000000349357211 */ /* 0x000fe400020f0eff */
[----:B------:R-:W-:-:S05]  /*48dc0*/  PRMT R83, R192, 0x7632, R83 ;  /* 0x00007632c0537816 */ /* 0x000fca0000000053 */
[----:B------:R-:W1:Y:S01]  /*48dd0*/  LDC R81, c[0x0][0x278] ;  /* 0x00009e00ff517b82 */ /* 0x000e620000000800 */
[----:B------:R2:W-:Y:S01]  /*48de0*/  STG.E.U16 desc[UR60][R48.64], R82 ;  /* 0x0000005230007986 */ /* 0x0005e2000c10153c */
[----:B----4-:R-:W-:-:S06]  /*48df0*/  IMAD R77, R77, 0x316, RZ ;  /* 0x000003164d4d7824 */ /* 0x010fcc00078e02ff */
[----:B------:R-:W4:Y:S01]  /*48e00*/  LDC R71, c[0x0][0x278] ;  /* 0x00009e00ff477b82 */ /* 0x000f220000000800 */
[----:B------:R0:W-:Y:S07]  /*48e10*/  STG.E.U16 desc[UR60][R50.64], R192 ;  /* 0x000000c032007986 */ /* 0x0001ee000c10153c */
[----:B------:R-:W4:Y:S01]  /*48e20*/  LDC R73, c[0x0][0x278] ;  /* 0x00009e00ff497b82 */ /* 0x000f220000000800 */
[----:B------:R3:W-:Y:S01]  /*48e30*/  STG.E.U16 desc[UR60][R52.64], R83 ;  /* 0x0000005334007986 */ /* 0x0007e2000c10153c */
[-C--:B------:R-:W-:Y:S01]  /*48e40*/  IADD3 R46, P3, R47, R2.reuse, RZ ;  /* 0x000000022f2e7210 */ /* 0x080fe20007f7e0ff */
[----:B--2---:R-:W-:Y:S01]  /*48e50*/  IMAD R49, R75, 0x18b, RZ ;  /* 0x0000018b4b317824 */ /* 0x004fe200078e02ff */
[----:B------:R-:W-:Y:S01]  /*48e60*/  IADD3 R48, P0, R77, R2, RZ ;  /* 0x000000024d307210 */ /* 0x000fe20007f1e0ff */
[----:B0-----:R-:W-:-:S02]  /*48e70*/  IMAD R51, R78, 0x318, RZ ;  /* 0x000003184e337824 */ /* 0x001fc400078e02ff */
[----:B------:R-:W-:Y:S01]  /*48e80*/  IMAD R79, R79, 0x31a, RZ ;  /* 0x0000031a4f4f7824 */ /* 0x000fe200078e02ff */
[-C--:B------:R-:W-:Y:S01]  /*48e90*/  LEA.HI.X.SX32 R47, R70, R3.reuse, 0x1, P3 ;  /* 0x00000003462f7211 */ /* 0x080fe200018f0eff */
[----:B---3--:R-:W-:Y:S01]  /*48ea0*/  IMAD R53, R72, 0x18d, RZ ;  /* 0x0000018d48357824 */ /* 0x008fe200078e02ff */
[-C--:B------:R-:W-:Y:S01]  /*48eb0*/  LEA.HI.X.SX32 R49, R49, R3.reuse, 0x1, P0 ;  /* 0x0000000331317211 */ /* 0x080fe200000f0eff */
[----:B------:R-:W0:Y:S01]  /*48ec0*/  LDC R72, c[0x0][0x278] ;  /* 0x00009e00ff487b82 */ /* 0x000e220000000800 */
[-C--:B------:R-:W-:Y:S01]  /*48ed0*/  IADD3 R50, P3, R51, R2.reuse, RZ ;  /* 0x0000000233327210 */ /* 0x080fe20007f7e0ff */
[----:B------:R-:W-:Y:S01]  /*48ee0*/  IMAD R77, R74, 0x31c, RZ ;  /* 0x0000031c4a4d7824 */ /* 0x000fe200078e02ff */
[----:B------:R-:W-:Y:S02]  /*48ef0*/  PRMT R78, R193, 0x7632, R78 ;  /* 0x00007632c14e7816 */ /* 0x000fe4000000004e */
[----:B------:R-:W-:Y:S01]  /*48f00*/  IADD3 R52, P4, R79, R2, RZ ;  /* 0x000000024f347210 */ /* 0x000fe20007f9e0ff */
[----:B------:R2:W-:Y:S01]  /*48f10*/  STG.E.U16 desc[UR60][R46.64], R193 ;  /* 0x000000c12e007986 */ /* 0x0005e2000c10153c */
[-C--:B------:R-:W-:Y:S01]  /*48f20*/  LEA.HI.X.SX32 R51, R69, R3.reuse, 0x1, P3 ;  /* 0x0000000345337211 */ /* 0x080fe200018f0eff */
[----:B------:R-:W3:Y:S01]  /*48f30*/  LDC R70, c[0x0][0x278] ;  /* 0x00009e00ff467b82 */ /* 0x000ee20000000800 */
[----:B------:R-:W-:Y:S01]  /*48f40*/  LEA.HI.X.SX32 R53, R53, R3, 0x1, P4 ;  /* 0x0000000335357211 */ /* 0x000fe200020f0eff */
[----:B------:R2:W-:Y:S01]  /*48f50*/  STG.E.U16 desc[UR60][R48.64], R78 ;  /* 0x0000004e30007986 */ /* 0x0005e2000c10153c */
[----:B------:R-:W-:Y:S01]  /*48f60*/  PRMT R79, R194, 0x7632, R79 ;  /* 0x00007632c24f7816 */ /* 0x000fe2000000004f */
[----:B-1----:R-:W-:-:S04]  /*48f70*/  IMAD R81, R81, 0x322, RZ ;  /* 0x0000032251517824 */ /* 0x002fc800078e02ff */
[----:B------:R-:W1:Y:S01]  /*48f80*/  LDC R74, c[0x0][0x278] ;  /* 0x00009e00ff4a7b82 */ /* 0x000e620000000800 */
[----:B--2---:R-:W-:Y:S01]  /*48f90*/  IMAD R47, R80, 0x31e, RZ ;  /* 0x0000031e502f7824 */ /* 0x004fe200078e02ff */
[----:B------:R-:W-:Y:S01]  /*48fa0*/  IADD3 R46, P3, R77, R2, RZ ;  /* 0x000000024d2e7210 */ /* 0x000fe20007f7e0ff */
[----:B------:R-:W-:-:S05]  /*48fb0*/  IMAD R49, R76, 0x320, RZ ;  /* 0x000003204c317824 */ /* 0x000fca00078e02ff */
[----:B------:R-:W2:Y:S01]  /*48fc0*/  LDC R75, c[0x0][0x278] ;  /* 0x00009e00ff4b7b82 */ /* 0x000ea20000000800 */
[----:B------:R0:W-:Y:S01]  /*48fd0*/  STG.E.U16 desc[UR60][R50.64], R194 ;  /* 0x000000c232007986 */ /* 0x0001e2000c10153c */
[----:B----4-:R-:W-:Y:S01]  /*48fe0*/  IMAD R69, R71, 0x18f, RZ ;  /* 0x0000018f47457824 */ /* 0x010fe200078e02ff */
[-C--:B------:R-:W-:Y:S02]  /*48ff0*/  IADD3 R48, P0, R47, R2.reuse, RZ ;  /* 0x000000022f307210 */ /* 0x080fe40007f1e0ff */
[----:B------:R4:W-:Y:S01]  /*49000*/  STG.E.U16 desc[UR60][R52.64], R79 ;  /* 0x0000004f34007986 */ /* 0x0009e2000c10153c */
[----:B------:R-:W-:Y:S02]  /*49010*/  LEA.HI.X.SX32 R47, R68, R3, 0x1, P3 ;  /* 0x00000003442f7211 */ /* 0x000fe400018f0eff */
[----:B------:R-:W2:Y:S01]  /*49020*/  LDC R68, c[0x0][0x278] ;  /* 0x00009e00ff447b82 */ /* 0x000ea20000000800 */
[----:B------:R-:W-:Y:S02]  /*49030*/  PRMT R76, R195, 0x7632, R76 ;  /* 0x00007632c34c7816 */ /* 0x000fe4000000004c */
[----:B0-----:R-:W-:-:S02]  /*49040*/  IADD3 R50, P3, R49, R2, RZ ;  /* 0x0000000231327210 */ /* 0x001fc40007f7e0ff */
[----:B------:R-:W-:-:S03]  /*49050*/  PRMT R77, R196, 0x7632, R77 ;  /* 0x00007632c44d7816 */ /* 0x000fc6000000004d */
[----:B------:R-:W0:Y:S01]  /*49060*/  LDC R71, c[0x0][0x278] ;  /* 0x00009e00ff477b82 */ /* 0x000e220000000800 */
[----:B----4-:R-:W-:Y:S01]  /*49070*/  IMAD R53, R73, 0x191, RZ ;  /* 0x0000019149357824 */ /* 0x010fe200078e02ff */
[----:B------:R-:W-:Y:S02]  /*49080*/  IADD3 R52, P4, R81, R2, RZ ;  /* 0x0000000251347210 */ /* 0x000fe40007f9e0ff */
[-C--:B------:R-:W-:Y:S02]  /*49090*/  LEA.HI.X.SX32 R49, R69, R3.reuse, 0x1, P0 ;  /* 0x0000000345317211 */ /* 0x080fe400000f0eff */
[-C--:B------:R-:W-:Y:S02]  /*490a0*/  LEA.HI.X.SX32 R51, R67, R3.reuse, 0x1, P3 ;  /* 0x0000000343337211 */ /* 0x080fe400018f0eff */
[----:B------:R-:W-:Y:S01]  /*490b0*/  LEA.HI.X.SX32 R53, R53, R3, 0x1, P4 ;  /* 0x0000000335357211 */ /* 0x000fe200020f0eff */
[----:B------:R-:W4:Y:S01]  /*490c0*/  LDC R67, c[0x0][0x278] ;  /* 0x00009e00ff437b82 */ /* 0x000f220000000800 */
[----:B------:R-:W-:Y:S01]  /*490d0*/  STG.E.U16 desc[UR60][R46.64], R195 ;  /* 0x000000c32e007986 */ /* 0x000fe2000c10153c */
[----:B------:R-:W-:-:S03]  /*490e0*/  IMAD R73, R72, 0x324, RZ ;  /* 0x0000032448497824 */ /* 0x000fc600078e02ff */
[----:B------:R3:W-:Y:S03]  /*490f0*/  STG.E.U16 desc[UR60][R48.64], R76 ;  /* 0x0000004c30007986 */ /* 0x0007e6000c10153c */
[----:B------:R-:W0:Y:S01]  /*49100*/  LDC R69, c[0x0][0x278] ;  /* 0x00009e00ff457b82 */ /* 0x000e220000000800 */
[----:B------:R-:W-:Y:S04]  /*49110*/  STG.E.U16 desc[UR60][R50.64], R196 ;  /* 0x000000c432007986 */ /* 0x000fe8000c10153c */
[----:B------:R2:W-:Y:S03]  /*49120*/  STG.E.U16 desc[UR60][R52.64], R77 ;  /* 0x0000004d34007986 */ /* 0x0005e6000c10153c */
[----:B------:R-:W4:Y:S01]  /*49130*/  LDC R72, c[0x0][0x278] ;  /* 0x00009e00ff487b82 */ /* 0x000f220000000800 */
[----:B---3--:R-:W-:-:S02]  /*49140*/  IMAD R49, R70, 0x193, RZ ;  /* 0x0000019346317824 */ /* 0x008fc400078e02ff */
[----:B-1----:R-:W-:Y:S01]  /*49150*/  IMAD R47, R74, 0x326, RZ ;  /* 0x000003264a2f7824 */ /* 0x002fe200078e02ff */
[----:B------:R-:W-:Y:S01]  /*49160*/  IADD3 R46, P0, R73, R2, RZ ;  /* 0x00000002492e7210 */ /* 0x000fe20007f1e0ff */
[----:B--2---:R-:W-:-:S03]  /*49170*/  IMAD R75, R75, 0x328, RZ ;  /* 0x000003284b4b7824 */ /* 0x004fc600078e02ff */
[----:B------:R-:W1:Y:S08]  /*49180*/  LDC R70, c[0x0][0x278] ;  /* 0x00009e00ff467b82 */ /* 0x000e700000000800 */
[----:B------:R-:W2:Y:S01]  /*49190*/  LDC R52, c[0x0][0x278] ;  /* 0x00009e00ff347b82 */ /* 0x000ea20000000800 */
[-C--:B------:R-:W-:Y:S02]  /*491a0*/  IADD3 R48, P3, R47, R2.reuse, RZ ;  /* 0x000000022f307210 */ /* 0x080fe40007f7e0ff */
[----:B------:R-:W-:Y:S01]  /*491b0*/  LEA.HI.X.SX32 R47, R66, R3, 0x1, P0 ;  /* 0x00000003422f7211 */ /* 0x000fe200000f0eff */
[----:B------:R-:W-:Y:S01]  /*491c0*/  IMAD R53, R68, 0x32a, RZ ;  /* 0x0000032a44357824 */ /* 0x000fe200078e02ff */
[----:B------:R-:W-:-:S02]  /*491d0*/  IADD3 R50, P4, R75, R2, RZ ;  /* 0x000000024b327210 */ /* 0x000fc40007f9e0ff */
[-C--:B------:R-:W-:Y:S01]  /*491e0*/  LEA.HI.X.SX32 R49, R49, R3.reuse, 0x1, P3 ;  /* 0x0000000331317211 */ /* 0x080fe200018f0eff */
[----:B------:R-:W3:Y:S01]  /*491f0*/  LDC R66, c[0x0][0x278] ;  /* 0x00009e00ff427b82 */ /* 0x000ee20000000800 */
[----:B------:R-:W-:Y:S01]  /*49200*/  PRMT R74, R197, 0x7632, R74 ;  /* 0x00007632c54a7816 */ /* 0x000fe2000000004a */
[----:B------:R4:W-:Y:S01]  /*49210*/  STG.E.U16 desc[UR60][R46.64], R197 ;  /* 0x000000c52e007986 */ /* 0x0009e2000c10153c */
[----:B------:R-:W-:Y:S01]  /*49220*/  LEA.HI.X.SX32 R51, R65, R3, 0x1, P4 ;  /* 0x0000000341337211 */ /* 0x000fe200020f0eff */
[----:B0-----:R-:W-:Y:S02]  /*49230*/  IMAD R69, R69, 0x32c, RZ ;  /* 0x0000032c45457824 */ /* 0x001fe400078e02ff */
[----:B------:R-:W-:Y:S02]  /*49240*/  IMAD R71, R71, 0x32e, RZ ;  /* 0x0000032e47477824 */ /* 0x000fe400078e02ff */
[----:B------:R-:W0:Y:S01]  /*49250*/  LDC R65, c[0x0][0x278] ;  /* 0x00009e00ff417b82 */ /* 0x000e220000000800 */
[----:B------:R1:W-:Y:S01]  /*49260*/  STG.E.U16 desc[UR60][R48.64], R74 ;  /* 0x0000004a30007986 */ /* 0x0003e2000c10153c */
[----:B----4-:R-:W-:Y:S01]  /*49270*/  IMAD R47, R67, 0x195, RZ ;  /* 0x00000195432f7824 */ /* 0x010fe200078e02ff */
[----:B------:R-:W-:-:S05]  /*49280*/  IADD3 R46, P3, R53, R2, RZ ;  /* 0x00000002352e7210 */ /* 0x000fca0007f7e0ff */
[----:B------:R-:W4:Y:S01]  /*49290*/  LDC R68, c[0x0][0x278] ;  /* 0x00009e00ff447b82 */ /* 0x000f220000000800 */
[----:B------:R-:W-:Y:S01]  /*492a0*/  IMAD R53, R72, 0x330, RZ ;  /* 0x0000033048357824 */ /* 0x000fe200078e02ff */
[----:B------:R2:W-:Y:S01]  /*492b0*/  STG.E.U16 desc[UR60][R50.64], R198 ;  /* 0x000000c632007986 */ /* 0x0005e2000c10153c */
[-C--:B------:R-:W-:Y:S02]  /*492c0*/  LEA.HI.X.SX32 R47, R47, R3.reuse, 0x1, P3 ;  /* 0x000000032f2f7211 */ /* 0x080fe400018f0eff */
[-C--:B-1----:R-:W-:Y:S02]  /*492d0*/  IADD3 R48, P0, R69, R2.reuse, RZ ;  /* 0x0000000245307210 */ /* 0x082fe40007f1e0ff */
[----:B------:R-:W-:Y:S01]  /*492e0*/  PRMT R75, R198, 0x7632, R75 ;  /* 0x00007632c64b7816 */ /* 0x000fe2000000004b */
[----:B------:R-:W1:Y:S01]  /*492f0*/  LDC R67, c[0x0][0x278] ;  /* 0x00009e00ff437b82 */ /* 0x000e620000000800 */
[----:B------:R-:W-:Y:S01]  /*49300*/  LEA.HI.X.SX32 R49, R64, R3, 0x1, P0 ;  /* 0x0000000340317211 */ /* 0x000fe200000f0eff */
[----:B--2---:R-:W-:Y:S01]  /*49310*/  IMAD R51, R52, 0x197, RZ ;  /* 0x0000019734337824 */ /* 0x004fe200078e02ff */
[----:B------:R-:W-:-:S05]  /*49320*/  IADD3 R50, P3, R71, R2, RZ ;  /* 0x0000000247327210 */ /* 0x000fca0007f7e0ff */
[----:B------:R-:W2:Y:S01]  /*49330*/  LDC R73, c[0x0][0x278] ;  /* 0x00009e00ff497b82 */ /* 0x000ea20000000800 */
[----:B------:R-:W-:Y:S01]  /*49340*/  IADD3 R52, P4, R53, R2, RZ ;  /* 0x0000000235347210 */ /* 0x000fe20007f9e0ff */
[----:B------:R3:W-:Y:S01]  /*49350*/  STG.E.U16 desc[UR60][R46.64], R75 ;  /* 0x0000004b2e007986 */ /* 0x0007e2000c10153c */
[-C--:B------:R-:W-:Y:S02]  /*49360*/  LEA.HI.X.SX32 R51, R51, R3.reuse, 0x1, P3 ;  /* 0x0000000333337211 */ /* 0x080fe400018f0eff */
[----:B------:R-:W-:Y:S02]  /*49370*/  PRMT R64, R199, 0x7632, R64 ;  /* 0x00007632c7407816 */ /* 0x000fe40000000040 */
[----:B------:R-:W-:Y:S01]  /*49380*/  LEA.HI.X.SX32 R53, R63, R3, 0x1, P4 ;  /* 0x000000033f357211 */ /* 0x000fe200020f0eff */
[----:B------:R-:W-:Y:S01]  /*49390*/  STG.E.U16 desc[UR60][R48.64], R199 ;  /* 0x000000c730007986 */ /* 0x000fe2000c10153c */
[----:B------:R-:W2:Y:S01]  /*493a0*/  LDC R69, c[0x0][0x278] ;  /* 0x00009e00ff457b82 */ /* 0x000ea20000000800 */
[----:B---3--:R-:W-:-:S02]  /*493b0*/  IMAD R75, R70, 0x332, RZ ;  /* 0x00000332464b7824 */ /* 0x008fc400078e02ff */
[----:B------:R3:W-:Y:S05]  /*493c0*/  STG.E.U16 desc[UR60][R50.64], R64 ;  /* 0x0000004032007986 */ /* 0x0007ea000c10153c */
[----:B------:R-:W2:Y:S01]  /*493d0*/  LDC R70, c[0x0][0x278] ;  /* 0x00009e00ff467b82 */ /* 0x000ea20000000800 */
[----:B------:R1:W-:Y:S01]  /*493e0*/  STG.E.U16 desc[UR60][R52.64], R200 ;  /* 0x000000c834007986 */ /* 0x0003e2000c10153c */
[----:B0-----:R-:W-:Y:S01]  /*493f0*/  IMAD R47, R65, 0x199, RZ ;  /* 0x00000199412f7824 */ /* 0x001fe200078e02ff */
[----:B------:R-:W-:Y:S01]  /*49400*/  IADD3 R46, P0, R75, R2, RZ ;  /* 0x000000024b2e7210 */ /* 0x000fe20007f1e0ff */
[----:B----4-:R-:W-:-:S04]  /*49410*/  IMAD R77, R68, 0x334, RZ ;  /* 0x00000334444d7824 */ /* 0x010fc800078e02ff */
[----:B------:R-:W0:Y:S01]  /*49420*/  LDC R71, c[0x0][0x278] ;  /* 0x00009e00ff477b82 */ /* 0x000e220000000800 */
[----:B---3--:R-:W-:-:S07]  /*49430*/  IMAD R51, R66, 0x19b, RZ ;  /* 0x0000019b42337824 */ /* 0x008fce00078e02ff */
[----:B-1----:R-:W1:Y:S01]  /*49440*/  LDC R52, c[0x0][0x278] ;  /* 0x00009e00ff347b82 */ /* 0x002e620000000800 */
[----:B------:R-:W-:-:S07]  /*49450*/  LEA.HI.X.SX32 R47, R47, R3, 0x1, P0 ;  /* 0x000000032f2f7211 */ /* 0x000fce00000f0eff */
[----:B------:R-:W3:Y:S01]  /*49460*/  LDC R66, c[0x0][0x278] ;  /* 0x00009e00ff427b82 */ /* 0x000ee20000000800 */
[----:B------:R-:W-:Y:S01]  /*49470*/  PRMT R200, R200, 0x7632, R200 ;  /* 0x00007632c8c87816 */ /* 0x000fe200000000c8 */
[----:B------:R-:W-:Y:S01]  /*49480*/  IMAD R53, R67, 0x338, RZ ;  /* 0x0000033843357824 */ /* 0x000fe200078e02ff */
[----:B------:R-:W-:Y:S01]  /*49490*/  IADD3 R48, P3, R77, R2, RZ ;  /* 0x000000024d307210 */ /* 0x000fe20007f7e0ff */
[----:B--2---:R-:W-:-:S04]  /*494a0*/  IMAD R73, R73, 0x336, RZ ;  /* 0x0000033649497824 */ /* 0x004fc800078e02ff */
[----:B------:R-:W2:Y:S01]  /*494b0*/  LDC R63, c[0x0][0x278] ;  /* 0x00009e00ff3f7b82 */ /* 0x000ea20000000800 */
[----:B------:R-:W-:Y:S01]  /*494c0*/  LEA.HI.X.SX32 R49, R5, R3, 0x1, P3 ;  /* 0x0000000305317211 */ /* 0x000fe200018f0eff */
[----:B------:R4:W-:Y:S01]  /*494d0*/  STG.E.U16 desc[UR60][R46.64], R200 ;  /* 0x000000c82e007986 */ /* 0x0009e2000c10153c */
[----:B------:R-:W-:Y:S01]  /*494e0*/  IADD3 R50, P4, R73, R2, RZ ;  /* 0x0000000249327210 */ /* 0x000fe20007f9e0ff */
[----:B------:R-:W-:-:S04]  /*494f0*/  IMAD R69, R69, 0x33a, RZ ;  /* 0x0000033a45457824 */ /* 0x000fc800078e02ff */
[----:B------:R-:W2:Y:S01]  /*49500*/  LDC R68, c[0x0][0x278] ;  /* 0x00009e00ff447b82 */ /* 0x000ea20000000800 */
[----:B------:R-:W-:Y:S02]  /*49510*/  LEA.HI.X.SX32 R51, R51, R3, 0x1, P4 ;  /* 0x0000000333337211 */ /* 0x000fe400020f0eff */
[----:B----4-:R-:W-:Y:S01]  /*49520*/  IADD3 R46, P3, R53, R2, RZ ;  /* 0x00000002352e7210 */ /* 0x010fe20007f7e0ff */
[----:B------:R-:W-:-:S04]  /*49530*/  IMAD R53, R70, 0x33e, RZ ;  /* 0x0000033e46357824 */ /* 0x000fc800078e02ff */
[----:B------:R-:W4:Y:S01]  /*49540*/  LDC R67, c[0x0][0x278] ;  /* 0x00009e00ff437b82 */ /* 0x000f220000000800 */
[-C--:B------:R-:W-:Y:S01]  /*49550*/  LEA.HI.X.SX32 R47, R7, R3.reuse, 0x1, P3 ;  /* 0x00000003072f7211 */ /* 0x080fe200018f0eff */
[----:B-1----:R-:W-:Y:S01]  /*49560*/  IMAD R7, R52, 0x19f, RZ ;  /* 0x0000019f34077824 */ /* 0x002fe200078e02ff */
[----:B------:R-:W-:Y:S01]  /*49570*/  IADD3 R52, P4, R53, R2, RZ ;  /* 0x0000000235347210 */ /* 0x000fe20007f9e0ff */
[----:B------:R1:W-:Y:S04]  /*49580*/  STG.E.U16 desc[UR60][R48.64], R201 ;  /* 0x000000c930007986 */ /* 0x0003e8000c10153c */
[----:B------:R-:W4:Y:S01]  /*49590*/  LDC R72, c[0x0][0x278] ;  /* 0x00009e00ff487b82 */ /* 0x000f220000000800 */
[----:B------:R-:W-:Y:S01]  /*495a0*/  LEA.HI.X.SX32 R53, R7, R3, 0x1, P4 ;  /* 0x0000000307357211 */ /* 0x000fe200020f0eff */
[----:B---3--:R-:W-:-:S06]  /*495b0*/  IMAD R7, R66, 0x340, RZ ;  /* 0x0000034042077824 */ /* 0x008fcc00078e02ff */
[----:B------:R-:W3:Y:S01]  /*495c0*/  LDC R64, c[0x0][0x278] ;  /* 0x00009e00ff407b82 */ /* 0x000ee20000000800 */
[----:B-1----:R-:W-:Y:S01]  /*495d0*/  IADD3 R48, P0, R69, R2, RZ ;  /* 0x0000000245307210 */ /* 0x002fe20007f1e0ff */
[----:B0-----:R-:W-:Y:S01]  /*495e0*/  IMAD R71, R71, 0x33c, RZ ;  /* 0x0000033c47477824 */ /* 0x001fe200078e02ff */
[----:B------:R-:W-:-:S05]  /*495f0*/  PRMT R73, R201, 0x7632, R73 ;  /* 0x00007632c9497816 */ /* 0x000fca0000000049 */
[----:B------:R-:W0:Y:S01]  /*49600*/  LDC R69, c[0x0][0x278] ;  /* 0x00009e00ff457b82 */ /* 0x000e220000000800 */
[----:B--2---:R-:W-:Y:S01]  /*49610*/  IMAD R5, R63, 0x19d, RZ ;  /* 0x0000019d3f057824 */ /* 0x004fe200078e02ff */
[----:B------:R1:W-:Y:S06]  /*49620*/  STG.E.U16 desc[UR60][R50.64], R73 ;  /* 0x0000004932007986 */ /* 0x0003ec000c10153c */
[----:B------:R-:W2:Y:S01]  /*49630*/  LDC R66, c[0x0][0x278] ;  /* 0x00009e00ff427b82 */ /* 0x000ea20000000800 */
[----:B------:R-:W-:Y:S02]  /*49640*/  LEA.HI.X.SX32 R49, R5, R3, 0x1, P0 ;  /* 0x0000000305317211 */ /* 0x000fe400000f0eff */
[----:B-1----:R-:W-:-:S02]  /*49650*/  IADD3 R50, P3, R71, R2, RZ ;  /* 0x0000000247327210 */ /* 0x002fc40007f7e0ff */
[----:B------:R-:W-:-:S03]  /*49660*/  PRMT R71, R202, 0x7632, R71 ;  /* 0x00007632ca477816 */ /* 0x000fc60000000047 */
[----:B------:R-:W1:Y:S01]  /*49670*/  LDC R65, c[0x0][0x278] ;  /* 0x00009e00ff417b82 */ /* 0x000e620000000800 */
[----:B------:R-:W-:Y:S01]  /*49680*/  LEA.HI.X.SX32 R51, R6, R3, 0x1, P3 ;  /* 0x0000000306337211 */ /* 0x000fe200018f0eff */
[----:B------:R3:W-:Y:S01]  /*49690*/  STG.E.U16 desc[UR60][R46.64], R202 ;  /* 0x000000ca2e007986 */ /* 0x0007e2000c10153c */
[----:B------:R-:W-:Y:S01]  /*496a0*/  IADD3 R6, P3, R7, R2, RZ ;  /* 0x0000000207067210 */ /* 0x000fe20007f7e0ff */
[----:B----4-:R-:W-:Y:S02]  /*496b0*/  IMAD R67, R67, 0x344, RZ ;  /* 0x0000034443437824 */ /* 0x010fe400078e02ff */
[----:B------:R-:W-:Y:S02]  /*496c0*/  STG.E.U16 desc[UR60][R48.64], R71 ;  /* 0x0000004730007986 */ /* 0x000fe4000c10153c */
[----:B------:R-:W4:Y:S02]  /*496d0*/  LDC R70, c[0x0][0x278] ;  /* 0x00009e00ff467b82 */ /* 0x000f240000000800 */
[----:B------:R0:W-:Y:S01]  /*496e0*/  STG.E.U16 desc[UR60][R50.64], R203 ;  /* 0x000000cb32007986 */ /* 0x0001e2000c10153c */
[----:B---3--:R-:W-:Y:S01]  /*496f0*/  IMAD R47, R68, 0x342, RZ ;  /* 0x00000342442f7824 */ /* 0x008fe200078e02ff */
[----:B------:R-:W-:-:S04]  /*49700*/  PRMT R73, R203, 0x7632, R73 ;  /* 0x00007632cb497816 */ /* 0x000fc80000000049 */
[----:B------:R-:W3:Y:S01]  /*49710*/  LDC R63, c[0x0][0x278] ;  /* 0x00009e00ff3f7b82 */ /* 0x000ee20000000800 */
[----:B------:R-:W-:Y:S01]  /*49720*/  IMAD R5, R64, 0x1a1, RZ ;  /* 0x000001a140057824 */ /* 0x000fe200078e02ff */
[-C--:B------:R-:W-:Y:S02]  /*49730*/  LEA.HI.X.SX32 R7, R4, R3.reuse, 0x1, P3 ;  /* 0x0000000304077211 */ /* 0x080fe400018f0eff */
[-C--:B------:R-:W-:Y:S01]  /*49740*/  IADD3 R46, P0, R47, R2.reuse, RZ ;  /* 0x000000022f2e7210 */ /* 0x080fe20007f1e0ff */
[----:B0-----:R-:W-:Y:S01]  /*49750*/  IMAD R51, R72, 0x346, RZ ;  /* 0x0000034648337824 */ /* 0x001fe200078e02ff */
[-C--:B------:R-:W-:Y:S01]  /*49760*/  IADD3 R4, P3, R67, R2.reuse, RZ ;  /* 0x0000000243047210 */ /* 0x080fe20007f7e0ff */
[----:B------:R-:W-:Y:S01]  /*49770*/  IMAD R69, R69, 0x348, RZ ;  /* 0x0000034845457824 */ /* 0x000fe200078e02ff */
[----:B------:R-:W-:Y:S01]  /*49780*/  STG.E.U16 desc[UR60][R52.64], R73 ;  /* 0x0000004934007986 */ /* 0x000fe2000c10153c */
[----:B------:R-:W-:Y:S01]  /*49790*/  LEA.HI.X.SX32 R47, R5, R3, 0x1, P0 ;  /* 0x00000003052f7211 */ /* 0x000fe200000f0eff */
[----:B------:R-:W0:Y:S01]  /*497a0*/  LDC R50, c[0x0][0x278] ;  /* 0x00009e00ff327b82 */ /* 0x000e220000000800 */
[----:B------:R-:W-:Y:S01]  /*497b0*/  IADD3 R48, P4, R51, R2, RZ ;  /* 0x0000000233307210 */ /* 0x000fe20007f9e0ff */
[----:B------:R2:W-:Y:S01]  /*497c0*/  STG.E.U16 desc[UR60][R6.64], R204 ;  /* 0x000000cc06007986 */ /* 0x0005e2000c10153c */
[----:B------:R-:W-:-:S02]  /*497d0*/  PRMT R64, R204, 0x7632, R64 ;  /* 0x00007632cc407816 */ /* 0x000fc40000000040 */
[----:B------:R-:W-:-:S03]  /*497e0*/  LEA.HI.X.SX32 R5, R10, R3, 0x1, P3 ;  /* 0x000000030a057211 */ /* 0x000fc600018f0eff */
[----:B------:R-:W0:Y:S01]  /*497f0*/  LDC R51, c[0x0][0x278] ;  /* 0x00009e00ff337b82 */ /* 0x000e220000000800 */
[----:B------:R-:W-:Y:S01]  /*49800*/  STG.E.U16 desc[UR60][R46.64], R64 ;  /* 0x000000402e007986 */ /* 0x000fe2000c10153c */
[----:B--2---:R-:W-:Y:S01]  /*49810*/  IMAD R7, R66, 0x34a, RZ ;  /* 0x0000034a42077824 */ /* 0x004fe200078e02ff */
[----:B------:R-:W-:-:S05]  /*49820*/  IADD3 R6, P0, R69, R2, RZ ;  /* 0x0000000245067210 */ /* 0x000fca0007f1e0ff */
[----:B------:R-:W2:Y:S01]  /*49830*/  LDC R10, c[0x0][0x278] ;  /* 0x00009e00ff0a7b82 */ /* 0x000ea20000000800 */
[----:B------:R1:W-:Y:S07]  /*49840*/  STG.E.U16 desc[UR60][R4.64], R205 ;  /* 0x000000cd04007986 */ /* 0x0003ee000c10153c */
[----:B------:R-:W2:Y:S01]  /*49850*/  LDC R52, c[0x0][0x278] ;  /* 0x00009e00ff347b82 */ /* 0x000ea20000000800 */
[----:B-1----:R-:W-:-:S07]  /*49860*/  IADD3 R4, P3, R7, R2, RZ ;  /* 0x0000000207047210 */ /* 0x002fce0007f7e0ff */
[----:B------:R-:W1:Y:S01]  /*49870*/  LDC R53, c[0x0][0x278] ;  /* 0x00009e00ff357b82 */ /* 0x000e620000000800 */
[----:B------:R-:W-:Y:S01]  /*49880*/  LEA.HI.X.SX32 R7, R8, R3, 0x1, P0 ;  /* 0x0000000308077211 */ /* 0x000fe200000f0eff */
[----:B------:R-:W-:-:S06]  /*49890*/  IMAD R49, R65, 0x1a3, RZ ;  /* 0x000001a341317824 */ /* 0x000fcc00078e02ff */
[----:B------:R-:W2:Y:S01]  /*498a0*/  LDC R8, c[0x0][0x278] ;  /* 0x00009e00ff087b82 */ /* 0x000ea20000000800 */
[----:B----4-:R-:W-:Y:S01]  /*498b0*/  IMAD R65, R70, 0x34c, RZ ;  /* 0x0000034c46417824 */ /* 0x010fe200078e02ff */
[-C--:B------:R-:W-:Y:S01]  /*498c0*/  LEA.HI.X.SX32 R49, R49, R3.reuse, 0x1, P4 ;  /* 0x0000000331317211 */ /* 0x080fe200020f0eff */
[----:B---3--:R-:W-:Y:S01]  /*498d0*/  IMAD R5, R63, 0x1a5, RZ ;  /* 0x000001a53f057824 */ /* 0x008fe200078e02ff */
[----:B------:R-:W-:Y:S02]  /*498e0*/  PRMT R67, R205, 0x7632, R67 ;  /* 0x00007632cd437816 */ /* 0x000fe40000000043 */
[----:B------:R-:W-:Y:S02]  /*498f0*/  IADD3 R46, P4, R65, R2, RZ ;  /* 0x00000002412e7210 */ /* 0x000fe40007f9e0ff */
[----:B------:R-:W3:Y:S01]  /*49900*/  LDC R63, c[0x0][0x278] ;  /* 0x00009e00ff3f7b82 */ /* 0x000ee20000000800 */
[----:B------:R4:W-:Y:S01]  /*49910*/  STG.E.U16 desc[UR60][R48.64], R67 ;  /* 0x0000004330007986 */ /* 0x0009e2000c10153c */
[----:B------:R-:W-:Y:S01]  /*49920*/  LEA.HI.X.SX32 R5, R5, R3, 0x1, P3 ;  /* 0x0000000305057211 */ /* 0x000fe200018f0eff */
[----:B0-----:R-:W-:Y:S01]  /*49930*/  IMAD R51, R51, 0x350, RZ ;  /* 0x0000035033337824 */ /* 0x001fe200078e02ff */
[----:B------:R-:W-:-:S02]  /*49940*/  PRMT R65, R206, 0x7632, R65 ;  /* 0x00007632ce417816 */ /* 0x000fc40000000041 */
[----:B------:R-:W-:Y:S01]  /*49950*/  LEA.HI.X.SX32 R47, R9, R3, 0x1, P4 ;  /* 0x00000003092f7211 */ /* 0x000fe200020f0eff */
[----:B------:R-:W-:Y:S01]  /*49960*/  IMAD R9, R50, 0x34e, RZ ;  /* 0x0000034e32097824 */ /* 0x000fe200078e02ff */
[----:B------:R-:W0:Y:S01]  /*49970*/  LDC R64, c[0x0][0x278] ;  /* 0x00009e00ff407b82 */ /* 0x000e220000000800 */
[----:B------:R2:W-:Y:S01]  /*49980*/  STG.E.U16 desc[UR60][R6.64], R206 ;  /* 0x000000ce06007986 */ /* 0x0005e2000c10153c */
[----:B-1----:R-:W-:-:S06]  /*49990*/  IMAD R53, R53, 0x354, RZ ;  /* 0x0000035435357824 */ /* 0x002fcc00078e02ff */
[----:B----4-:R-:W1:Y:S01]  /*499a0*/  LDC R48, c[0x0][0x278] ;  /* 0x00009e00ff307b82 */ /* 0x010e620000000800 */
[----:B------:R4:W-:Y:S01]  /*499b0*/  STG.E.U16 desc[UR60][R4.64], R65 ;  /* 0x0000004104007986 */ /* 0x0009e2000c10153c */
[----:B--2---:R-:W-:-:S06]  /*499c0*/  IMAD R7, R10, 0x1a7, RZ ;  /* 0x000001a70a077824 */ /* 0x004fcc00078e02ff */
[----:B------:R-:W2:Y:S01]  /*499d0*/  LDC R50, c[0x0][0x278] ;  /* 0x00009e00ff327b82 */ /* 0x000ea20000000800 */
[-C--:B------:R-:W-:Y:S02]  /*499e0*/  IADD3 R6, P0, R51, R2.reuse, RZ ;  /* 0x0000000233067210 */ /* 0x080fe40007f1e0ff */
[----:B----4-:R-:W-:Y:S01]  /*499f0*/  IADD3 R4, P3, R9, R2, RZ ;  /* 0x0000000209047210 */ /* 0x010fe20007f7e0ff */
[----:B------:R-:W-:-:S04]  /*49a00*/  IMAD R65, R52, 0x352, RZ ;  /* 0x0000035234417824 */ /* 0x000fc800078e02ff */
[----:B------:R-:W4:Y:S01]  /*49a10*/  LDC R51, c[0x0][0x278] ;  /* 0x00009e00ff337b82 */ /* 0x000f220000000800 */
[----:B------:R-:W-:Y:S01]  /*49a20*/  LEA.HI.X.SX32 R5, R7, R3, 0x1, P3 ;  /* 0x0000000307057211 */ /* 0x000fe200018f0eff */
[----:B------:R-:W-:Y:S01]  /*49a30*/  IMAD R9, R8, 0x1a9, RZ ;  /* 0x000001a908097824 */ /* 0x000fe200078e02ff */
[----:B------:R3:W-:Y:S01]  /*49a40*/  STG.E.U16 desc[UR60][R46.64], R207 ;  /* 0x000000cf2e007986 */ /* 0x0007e2000c10153c */
[----:B------:R-:W-:-:S04]  /*49a50*/  IADD3 R8, P3, R65, R2, RZ ;  /* 0x0000000241087210 */ /* 0x000fc80007f7e0ff */
[----:B------:R-:W4:Y:S01]  /*49a60*/  LDC R49, c[0x0][0x278] ;  /* 0x00009e00ff317b82 */ /* 0x000f220000000800 */
[----:B------:R-:W-:Y:S02]  /*49a70*/  PRMT R66, R207, 0x7632, R66 ;  /* 0x00007632cf427816 */ /* 0x000fe40000000042 */
[----:B------:R-:W-:Y:S02]  /*49a80*/  LEA.HI.X.SX32 R7, R14, R3, 0x1, P0 ;  /* 0x000000030e077211 */ /* 0x000fe400000f0eff */
[----:B---3--:R-:W-:-:S03]  /*49a90*/  IADD3 R46, P4, R53, R2, RZ ;  /* 0x00000002352e7210 */ /* 0x008fc60007f9e0ff */
[----:B------:R-:W3:Y:S01]  /*49aa0*/  LDC R52, c[0x0][0x278] ;  /* 0x00009e00ff347b82 */ /* 0x000ee20000000800 */
[-C--:B------:R-:W-:Y:S02]  /*49ab0*/  LEA.HI.X.SX32 R9, R9, R3.reuse, 0x1, P3 ;  /* 0x0000000309097211 */ /* 0x080fe400018f0eff */
[----:B------:R-:W-:Y:S02]  /*49ac0*/  PRMT R10, R208, 0x7632, R10 ;  /* 0x00007632d00a7816 */ /* 0x000fe4000000000a */
[----:B------:R-:W-:Y:S01]  /*49ad0*/  LEA.HI.X.SX32 R47, R15, R3, 0x1, P4 ;  /* 0x000000030f2f7211 */ /* 0x000fe200020f0eff */
[----:B------:R1:W-:Y:S02]  /*49ae0*/  STG.E.U16 desc[UR60][R4.64], R66 ;  /* 0x0000004204007986 */ /* 0x0003e4000c10153c */
[----:B------:R-:W3:Y:S02]  /*49af0*/  LDC R15, c[0x0][0x278] ;  /* 0x00009e00ff0f7b82 */ /* 0x000ee40000000800 */
[----:B------:R-:W-:Y:S01]  /*49b00*/  STG.E.U16 desc[UR60][R6.64], R208 ;  /* 0x000000d006007986 */ /* 0x000fe2000c10153c */
[----:B------:R-:W-:-:S03]  /*49b10*/  IMAD R65, R63, 0x356, RZ ;  /* 0x000003563f417824 */ /* 0x000fc600078e02ff */
[----:B------:R-:W-:Y:S02]  /*49b20*/  STG.E.U16 desc[UR60][R8.64], R10 ;  /* 0x0000000a08007986 */ /* 0x000fe4000c10153c */
[----:B------:R-:W3:Y:S02]  /*49b30*/  LDC R53, c[0x0][0x278] ;  /* 0x00009e00ff357b82 */ /* 0x000ee40000000800 */
[----:B------:R0:W-:Y:S01]  /*49b40*/  STG.E.U16 desc[UR60][R46.64], R209 ;  /* 0x000000d12e007986 */ /* 0x0001e2000c10153c */
[----:B-1----:R-:W-:Y:S01]  /*49b50*/  IMAD R5, R48, 0x1ab, RZ ;  /* 0x000001ab30057824 */ /* 0x002fe200078e02ff */
[----:B------:R-:W-:Y:S01]  /*49b60*/  IADD3 R4, P0, R65, R2, RZ ;  /* 0x0000000241047210 */ /* 0x000fe20007f1e0ff */
[----:B--2---:R-:W-:-:S03]  /*49b70*/  IMAD R67, R50, 0x358, RZ ;  /* 0x0000035832437824 */ /* 0x004fc600078e02ff */
[----:B------:R-:W1:Y:S08]  /*49b80*/  LDC R63, c[0x0][0x278] ;  /* 0x00009e00ff3f7b82 */ /* 0x000e700000000800 */
[----:B0-----:R-:W0:Y:S01]  /*49b90*/  LDC R46, c[0x0][0x278] ;  /* 0x00009e00ff2e7b82 */ /* 0x001e220000000800 */
[----:B------:R-:W-:Y:S01]  /*49ba0*/  IMAD R69, R64, 0x35a, RZ ;  /* 0x0000035a40457824 */ /* 0x000fe200078e02ff */
[----:B------:R-:W-:Y:S01]  /*49bb0*/  LEA.HI.X.SX32 R5, R5, R3, 0x1, P0 ;  /* 0x0000000305057211 */ /* 0x000fe200000f0eff */
[----:B----4-:R-:W-:Y:S01]  /*49bc0*/  IMAD R51, R51, 0x35c, RZ ;  /* 0x0000035c33337824 */ /* 0x010fe200078e02ff */
[----:B------:R-:W-:-:S02]  /*49bd0*/  PRMT R209, R209, 0x7632, R209 ;  /* 0x00007632d1d17816 */ /* 0x000fc400000000d1 */
[-C--:B------:R-:W-:Y:S02]  /*49be0*/  IADD3 R6, P3, R67, R2.reuse, RZ ;  /* 0x0000000243067210 */ /* 0x080fe40007f7e0ff */
[----:B------:R-:W2:Y:S01]  /*49bf0*/  LDC R10, c[0x0][0x278] ;  /* 0x00009e00ff0a7b82 */ /* 0x000ea20000000800 */
[----:B------:R-:W-:Y:S01]  /*49c00*/  IMAD R9, R49, 0x1ad, RZ ;  /* 0x000001ad31097824 */ /* 0x000fe200078e02ff */
[----:B------:R-:W-:Y:S01]  /*49c10*/  IADD3 R8, P4, R69, R2, RZ ;  /* 0x0000000245087210 */ /* 0x000fe20007f9e0ff */
[----:B------:R4:W-:Y:S01]  /*49c20*/  STG.E.U16 desc[UR60][R4.64], R209 ;  /* 0x000000d104007986 */ /* 0x0009e2000c10153c */
[----:B------:R-:W-:-:S04]  /*49c30*/  LEA.HI.X.SX32 R7, R12, R3, 0x1, P3 ;  /* 0x000000030c077211 */ /* 0x000fc800018f0eff */
[----:B------:R-:W2:Y:S01]  /*49c40*/  LDC R47, c[0x0][0x278] ;  /* 0x00009e00ff2f7b82 */ /* 0x000ea20000000800 */
[----:B---3--:R-:W-:Y:S01]  /*49c50*/  IMAD R65, R52, 0x35e, RZ ;  /* 0x0000035e34417824 */ /* 0x008fe200078e02ff */
[----:B------:R-:W-:-:S06]  /*49c60*/  LEA.HI.X.SX32 R9, R9, R3, 0x1, P4 ;  /* 0x0000000309097211 */ /* 0x000fcc00020f0eff */
[----:B------:R-:W3:Y:S01]  /*49c70*/  LDC R48, c[0x0][0x278] ;  /* 0x00009e00ff307b82 */ /* 0x000ee20000000800 */
[----:B----4-:R-:W-:Y:S02]  /*49c80*/  IADD3 R4, P3, R51, R2, RZ ;  /* 0x0000000233047210 */ /* 0x010fe40007f7e0ff */
[----:B------:R-:W-:-:S05]  /*49c90*/  PRMT R12, R210, 0x7632, R12 ;  /* 0x00007632d20c7816 */ /* 0x000fca000000000c */
[----:B------:R-:W4:Y:S01]  /*49ca0*/  LDC R14, c[0x0][0x278] ;  /* 0x00009e00ff0e7b82 */ /* 0x000f220000000800 */
[----:B------:R-:W-:Y:S01]  /*49cb0*/  LEA.HI.X.SX32 R5, R13, R3, 0x1, P3 ;  /* 0x000000030d057211 */ /* 0x000fe200018f0eff */
[----:B------:R1:W-:Y:S06]  /*49cc0*/  STG.E.U16 desc[UR60][R6.64], R210 ;  /* 0x000000d206007986 */ /* 0x0003ec000c10153c */
[----:B------:R-:W3:Y:S01]  /*49cd0*/  LDC R49, c[0x0][0x278] ;  /* 0x00009e00ff317b82 */ /* 0x000ee20000000800 */
[----:B------:R-:W-:Y:S02]  /*49ce0*/  IMAD R15, R15, 0x1af, RZ ;  /* 0x000001af0f0f7824 */ /* 0x000fe400078e02ff */
[----:B------:R-:W-:Y:S01]  /*49cf0*/  IMAD R53, R53, 0x360, RZ ;  /* 0x0000036035357824 */ /* 0x000fe200078e02ff */
[----:B------:R0:W-:Y:S01]  /*49d00*/  STG.E.U16 desc[UR60][R8.64], R12 ;  /* 0x0000000c08007986 */ /* 0x0001e2000c10153c */
[----:B-1----:R-:W-:-:S03]  /*49d10*/  IADD3 R6, P0, R65, R2, RZ ;  /* 0x0000000241067210 */ /* 0x002fc60007f1e0ff */
[----:B------:R-:W1:Y:S01]  /*49d20*/  LDC R50, c[0x0][0x278] ;  /* 0x00009e00ff327b82 */ /* 0x000e620000000800 */
[----:B------:R2:W-:Y:S01]  /*49d30*/  STG.E.U16 desc[UR60][R4.64], R211 ;  /* 0x000000d304007986 */ /* 0x0005e2000c10153c */
[----:B------:R-:W-:Y:S01]  /*49d40*/  LEA.HI.X.SX32 R7, R15, R3, 0x1, P0 ;  /* 0x000000030f077211 */ /* 0x000fe200000f0eff */
[----:B------:R-:W-:-:S05]  /*49d50*/  IMAD R63, R63, 0x362, RZ ;  /* 0x000003623f3f7824 */ /* 0x000fca00078e02ff */
[----:B------:R-:W1:Y:S01]  /*49d60*/  LDC R51, c[0x0][0x278] ;  /* 0x00009e00ff337b82 */ /* 0x000e620000000800 */
[----:B0-----:R-:W-:Y:S01]  /*49d70*/  IADD3 R8, P3, R53, R2, RZ ;  /* 0x0000000235087210 */ /* 0x001fe20007f7e0ff */
[----:B--2---:R-:W-:-:S06]  /*49d80*/  IMAD R5, R46, 0x364, RZ ;  /* 0x000003642e057824 */ /* 0x004fcc00078e02ff */
[----:B------:R-:W0:Y:S01]  /*49d90*/  LDC R46, c[0x0][0x278] ;  /* 0x00009e00ff2e7b82 */ /* 0x000e220000000800 */
[----:B------:R-:W-:Y:S02]  /*49da0*/  PRMT R53, R211, 0x7632, R53 ;  /* 0x00007632d3357816 */ /* 0x000fe40000000035 */
[----:B------:R-:W-:-:S05]  /*49db0*/  LEA.HI.X.SX32 R9, R17, R3, 0x1, P3 ;  /* 0x0000000311097211 */ /* 0x000fca00018f0eff */
[----:B------:R-:W2:Y:S01]  /*49dc0*/  LDC R15, c[0x0][0x278] ;  /* 0x00009e00ff0f7b82 */ /* 0x000ea20000000800 */
[----:B------:R-:W-:Y:S01]  /*49dd0*/  IMAD R13, R10, 0x1b1, RZ ;  /* 0x000001b10a0d7824 */ /* 0x000fe200078e02ff */
[-C--:B------:R-:W-:Y:S01]  /*49de0*/  IADD3 R12, P4, R63, R2.reuse, RZ ;  /* 0x000000023f0c7210 */ /* 0x080fe20007f9e0ff */
[----:B------:R4:W-:Y:S01]  /*49df0*/  STG.E.U16 desc[UR60][R6.64], R53 ;  /* 0x0000003506007986 */ /* 0x0009e2000c10153c */
[----:B------:R-:W-:Y:S01]  /*49e00*/  IADD3 R4, P3, R5, R2, RZ ;  /* 0x0000000205047210 */ /* 0x000fe20007f7e0ff */
[----:B------:R-:W-:Y:S02]  /*49e10*/  IMAD R47, R47, 0x366, RZ ;  /* 0x000003662f2f7824 */ /* 0x000fe400078e02ff */
[----:B------:R4:W-:Y:S01]  /*49e20*/  STG.E.U16 desc[UR60][R8.64], R212 ;  /* 0x000000d408007986 */ /* 0x0009e2000c10153c */
[----:B------:R-:W0:Y:S01]  /*49e30*/  LDC R10, c[0x0][0x278] ;  /* 0x00009e00ff0a7b82 */ /* 0x000e220000000800 */
[-C--:B------:R-:W-:Y:S02]  /*49e40*/  LEA.HI.X.SX32 R13, R13, R3.reuse, 0x1, P4 ;  /* 0x000000030d0d7211 */ /* 0x080fe400020f0eff */
[----:B------:R-:W-:Y:S01]  /*49e50*/  PRMT R63, R212, 0x7632, R63 ;  /* 0x00007632d43f7816 */ /* 0x000fe2000000003f */
[----:B---3--:R-:W-:Y:S01]  /*49e60*/  IMAD R49, R49, 0x36a, RZ ;  /* 0x0000036a31317824 */ /* 0x008fe200078e02ff */
[----:B------:R-:W-:Y:S01]  /*49e70*/  LEA.HI.X.SX32 R5, R18, R3, 0x1, P3 ;  /* 0x0000000312057211 */ /* 0x000fe200018f0eff */
[----:B----4-:R-:W-:-:S02]  /*49e80*/  IMAD R7, R14, 0x1b3, RZ ;  /* 0x000001b30e077824 */ /* 0x010fc400078e02ff */
[----:B------:R-:W3:Y:S01]  /*49e90*/  LDC R52, c[0x0][0x278] ;  /* 0x00009e00ff347b82 */ /* 0x000ee20000000800 */
[----:B------:R-:W-:Y:S01]  /*49ea0*/  IMAD R9, R48, 0x368, RZ ;  /* 0x0000036830097824 */ /* 0x000fe200078e02ff */
[-C--:B------:R-:W-:Y:S01]  /*49eb0*/  IADD3 R6, P0, R47, R2.reuse, RZ ;  /* 0x000000022f067210 */ /* 0x080fe20007f1e0ff */
[----:B------:R4:W-:Y:S03]  /*49ec0*/  STG.E.U16 desc[UR60][R12.64], R63 ;  /* 0x0000003f0c007986 */ /* 0x0009e6000c10153c */
[-C--:B------:R-:W-:Y:S01]  /*49ed0*/  IADD3 R8, P3, R9, R2.reuse, RZ ;  /* 0x0000000209087210 */ /* 0x080fe20007f7e0ff */
[----:B------:R4:W-:Y:S01]  /*49ee0*/  STG.E.U16 desc[UR60][R4.64], R213 ;  /* 0x000000d504007986 */ /* 0x0009e2000c10153c */
[-C--:B------:R-:W-:Y:S01]  /*49ef0*/  LEA.HI.X.SX32 R7, R7, R3.reuse, 0x1, P0 ;  /* 0x0000000307077211 */ /* 0x080fe200000f0eff */
[----:B------:R-:W3:Y:S01]  /*49f00*/  LDC R17, c[0x0][0x278] ;  /* 0x00009e00ff117b82 */ /* 0x000ee20000000800 */
[----:B------:R-:W-:Y:S01]  /*49f10*/  LEA.HI.X.SX32 R9, R16, R3, 0x1, P3 ;  /* 0x0000000310097211 */ /* 0x000fe200018f0eff */
[----:B-1----:R-:W-:Y:S01]  /*49f20*/  IMAD R51, R51, 0x36e, RZ ;  /* 0x0000036e33337824 */ /* 0x002fe200078e02ff */
[----:B----4-:R-:W-:Y:S01]  /*49f30*/  IADD3 R12, P4, R49, R2, RZ ;  /* 0x00000002310c7210 */ /* 0x010fe20007f9e0ff */
[----:B------:R-:W-:-:S04]  /*49f40*/  IMAD R49, R50, 0x36c, RZ ;  /* 0x0000036c32317824 */ /* 0x000fc800078e02ff */
[----:B------:R-:W1:Y:S01]  /*49f50*/  LDC R16, c[0x0][0x278] ;  /* 0x00009e00ff107b82 */ /* 0x000e620000000800 */
[----:B------:R-:W-:Y:S01]  /*49f60*/  PRMT R5, R213, 0x7632, R5 ;  /* 0x00007632d5057816 */ /* 0x000fe20000000005 */
[----:B--2---:R-:W-:Y:S01]  /*49f70*/  IMAD R15, R15, 0x1b7, RZ ;  /* 0x000001b70f0f7824 */ /* 0x004fe200078e02ff */
[----:B------:R-:W-:-:S03]  /*49f80*/  IADD3 R4, P3, R49, R2, RZ ;  /* 0x0000000231047210 */ /* 0x000fc60007f7e0ff */
[----:B------:R0:W-:Y:S02]  /*49f90*/  STG.E.U16 desc[UR60][R6.64], R5 ;  /* 0x0000000506007986 */ /* 0x0001e4000c10153c */
[----:B------:R-:W2:Y:S02]  /*49fa0*/  LDC R18, c[0x0][0x278] ;  /* 0x00009e00ff127b82 */ /* 0x000ea40000000800 */
[----:B------:R4:W-:Y:S06]  /*49fb0*/  STG.E.U16 desc[UR60][R8.64], R214 ;  /* 0x000000d608007986 */ /* 0x0009ec000c10153c */
[----:B------:R-:W2:Y:S01]  /*49fc0*/  LDC R47, c[0x0][0x278] ;  /* 0x00009e00ff2f7b82 */ /* 0x000ea20000000800 */
[----:B0-----:R-:W-:Y:S01]  /*49fd0*/  IMAD R7, R46, 0x370, RZ ;  /* 0x000003702e077824 */ /* 0x001fe200078e02ff */
[----:B------:R-:W-:-:S02]  /*49fe0*/  IADD3 R6, P0, R51, R2, RZ ;  /* 0x0000000233067210 */ /* 0x000fc40007f1e0ff */
[-C--:B------:R-:W-:Y:S02]  /*49ff0*/  LEA.HI.X.SX32 R5, R11, R3.reuse, 0x1, P3 ;  /* 0x000000030b057211 */ /* 0x080fe400018f0eff */
[----:B----4-:R-:W-:Y:S02]  /*4a000*/  IADD3 R8, P3, R7, R2, RZ ;  /* 0x0000000207087210 */ /* 0x010fe40007f7e0ff */
[----:B------:R-:W0:Y:S01]  /*4a010*/  LDC R14, c[0x0][0x278] ;  /* 0x00009e00ff0e7b82 */ /* 0x000e220000000800 */
[----:B------:R-:W-:Y:S01]  /*4a020*/  LEA.HI.X.SX32 R7, R15, R3, 0x1, P0 ;  /* 0x000000030f077211 */ /* 0x000fe200000f0eff */
[----:B------:R-:W-:-:S06]  /*4a030*/  IMAD R13, R10, 0x1b5, RZ ;  /* 0x000001b50a0d7824 */ /* 0x000fcc00078e02ff */
[----:B------:R-:W4:Y:S01]  /*4a040*/  LDC R15, c[0x0][0x278] ;  /* 0x00009e00ff0f7b82 */ /* 0x000f220000000800 */
[----:B------:R-:W-:Y:S02]  /*4a050*/  LEA.HI.X.SX32 R13, R13, R3, 0x1, P4 ;  /* 0x000000030d0d7211 */ /* 0x000fe400020f0eff */
[----:B------:R-:W-:Y:S01]  /*4a060*/  PRMT R10, R214, 0x7632, R10 ;  /* 0x00007632d60a7816 */ /* 0x000fe2000000000a */
[----:B---3--:R-:W-:Y:S02]  /*4a070*/  IMAD R9, R52, 0x372, RZ ;  /* 0x0000037234097824 */ /* 0x008fe400078e02ff */
[----:B------:R-:W-:Y:S02]  /*4a080*/  IMAD R11, R17, 0x1b9, RZ ;  /* 0x000001b9110b7824 */ /* 0x000fe400078e02ff */
[----:B------:R1:W-:Y:S01]  /*4a090*/  STG.E.U16 desc[UR60][R12.64], R10 ;  /* 0x0000000a0c007986 */ /* 0x0003e2000c10153c */
[----:B------:R-:W3:Y:S01]  /*4a0a0*/  LDC R17, c[0x0][0x278] ;  /* 0x00009e00ff117b82 */ /* 0x000ee20000000800 */
[----:B------:R-:W-:-:S02]  /*4a0b0*/  PRMT R46, R215, 0x7632, R46 ;  /* 0x00007632d72e7816 */ /* 0x000fc4000000002e */
[----:B------:R2:W-:Y:S01]  /*4a0c0*/  STG.E.U16 desc[UR60][R4.64], R215 ;  /* 0x000000d704007986 */ /* 0x0005e2000c10153c */
[----:B-1----:R-:W-:Y:S01]  /*4a0d0*/  IMAD R13, R16, 0x374, RZ ;  /* 0x00000374100d7824 */ /* 0x002fe200078e02ff */
[----:B------:R-:W-:-:S03]  /*4a0e0*/  IADD3 R10, P4, R9, R2, RZ ;  /* 0x00000002090a7210 */ /* 0x000fc60007f9e0ff */
[----:B------:R-:W1:Y:S01]  /*4a0f0*/  LDC R16, c[0x0][0x278] ;  /* 0x00009e00ff107b82 */ /* 0x000e620000000800 */
[-C--:B------:R-:W-:Y:S02]  /*4a100*/  LEA.HI.X.SX32 R9, R19, R3.reuse, 0x1, P3 ;  /* 0x0000000313097211 */ /* 0x080fe400018f0eff */
[----:B------:R-:W-:Y:S02]  /*4a110*/  LEA.HI.X.SX32 R11, R11, R3, 0x1, P4 ;  /* 0x000000030b0b7211 */ /* 0x000fe400020f0eff */
[----:B------:R-:W-:-:S03]  /*4a120*/  PRMT R19, R216, 0x7632, R19 ;  /* 0x00007632d8137816 */ /* 0x000fc60000000013 */
[----:B------:R-:W1:Y:S01]  /*4a130*/  LDC R12, c[0x0][0x278] ;  /* 0x00009e00ff0c7b82 */ /* 0x000e620000000800 */
[----:B------:R0:W-:Y:S01]  /*4a140*/  STG.E.U16 desc[UR60][R6.64], R46 ;  /* 0x0000002e06007986 */ /* 0x0001e2000c10153c */
[----:B--2---:R-:W-:-:S03]  /*4a150*/  IMAD R5, R18, 0x376, RZ ;  /* 0x0000037612057824 */ /* 0x004fc600078e02ff */
[----:B------:R-:W-:Y:S01]  /*4a160*/  STG.E.U16 desc[UR60][R8.64], R216 ;  /* 0x000000d808007986 */ /* 0x000fe2000c10153c */
[----:B------:R-:W-:Y:S02]  /*4a170*/  IMAD R47, R47, 0x378, RZ ;  /* 0x000003782f2f7824 */ /* 0x000fe400078e02ff */
[----:B------:R-:W2:Y:S01]  /*4a180*/  LDC R18, c[0x0][0x278] ;  /* 0x00009e00ff127b82 */ /* 0x000ea20000000800 */
[----:B------:R4:W-:Y:S01]  /*4a190*/  STG.E.U16 desc[UR60][R10.64], R19 ;  /* 0x000000130a007986 */ /* 0x0009e2000c10153c */
[-C--:B------:R-:W-:Y:S01]  /*4a1a0*/  IADD3 R4, P0, R13, R2.reuse, RZ ;  /* 0x000000020d047210 */ /* 0x080fe20007f1e0ff */
[----:B0-----:R-:W-:Y:S01]  /*4a1b0*/  IMAD R7, R14, 0x1bb, RZ ;  /* 0x000001bb0e077824 */ /* 0x001fe200078e02ff */
[----:B------:R-:W-:-:S04]  /*4a1c0*/  IADD3 R6, P3, R5, R2, RZ ;  /* 0x0000000205067210 */ /* 0x000fc80007f7e0ff */
[----:B----4-:R-:W0:Y:S01]  /*4a1d0*/  LDC R10, c[0x0][0x278] ;  /* 0x00009e00ff0a7b82 */ /* 0x010e220000000800 */
[----:B------:R-:W-:Y:S01]  /*4a1e0*/  IMAD R11, R15, 0x37a, RZ ;  /* 0x0000037a0f0b7824 */ /* 0x000fe200078e02ff */
[----:B------:R-:W-:-:S06]  /*4a1f0*/  IADD3 R8, P4, R47, R2, RZ ;  /* 0x000000022f087210 */ /* 0x000fcc0007f9e0ff */
[----:B------:R-:W4:Y:S01]  /*4a200*/  LDC R15, c[0x0][0x278] ;  /* 0x00009e00ff0f7b82 */ /* 0x000f220000000800 */
[----:B------:R-:W-:-:S07]  /*4a210*/  LEA.HI.X.SX32 R5, R26, R3, 0x1, P0 ;  /* 0x000000031a057211 */ /* 0x000fce00000f0eff */
[----:B------:R-:W0:Y:S01]  /*4a220*/  LDC R19, c[0x0][0x278] ;  /* 0x00009e00ff137b82 */ /* 0x000e220000000800 */
[-C--:B------:R-:W-:Y:S02]  /*4a230*/  LEA.HI.X.SX32 R7, R7, R3.reuse, 0x1, P3 ;  /* 0x0000000307077211 */ /* 0x080fe400018f0eff */
[----:B------:R-:W-:Y:S02]  /*4a240*/  PRMT R26, R217, 0x7632, R26 ;  /* 0x00007632d91a7816 */ /* 0x000fe4000000001a */
[----:B------:R-:W-:-:S03]  /*4a250*/  LEA.HI.X.SX32 R9, R24, R3, 0x1, P4 ;  /* 0x0000000318097211 */ /* 0x000fc600020f0eff */
[----:B------:R-:W0:Y:S01]  /*4a260*/  LDC R13, c[0x0][0x278] ;  /* 0x00009e00ff0d7b82 */ /* 0x000e220000000800 */
[----:B------:R1:W-:Y:S01]  /*4a270*/  STG.E.U16 desc[UR60][R4.64], R217 ;  /* 0x000000d904007986 */ /* 0x0003e2000c10153c */
[----:B---3--:R-:W-:-:S03]  /*4a280*/  IMAD R17, R17, 0x37c, RZ ;  /* 0x0000037c11117824 */ /* 0x008fc600078e02ff */
[----:B------:R3:W-:Y:S03]  /*4a290*/  STG.E.U16 desc[UR60][R6.64], R26 ;  /* 0x0000001a06007986 */ /* 0x0007e6000c10153c */
[----:B------:R-:W0:Y:S01]  /*4a2a0*/  LDC R24, c[0x0][0x278] ;  /* 0x00009e00ff187b82 */ /* 0x000e220000000800 */
[----:B-1----:R-:W-:-:S07]  /*4a2b0*/  IMAD R5, R12, 0x1bd, RZ ;  /* 0x000001bd0c057824 */ /* 0x002fce00078e02ff */
[----:B------:R-:W1:Y:S01]  /*4a2c0*/  LDC R14, c[0x0][0x278] ;  /* 0x00009e00ff0e7b82 */ /* 0x000e620000000800 */
[----:B---3--:R-:W-:Y:S01]  /*4a2d0*/  IMAD R7, R16, 0x37e, RZ ;  /* 0x0000037e10077824 */ /* 0x008fe200078e02ff */
[-C--:B------:R-:W-:Y:S02]  /*4a2e0*/  IADD3 R4, P3, R11, R2.reuse, RZ ;  /* 0x000000020b047210 */ /* 0x080fe40007f7e0ff */
[----:B------:R-:W-:-:S04]  /*4a2f0*/  IADD3 R6, P0, R17, R2, RZ ;  /* 0x0000000211067210 */ /* 0x000fc80007f1e0ff */
[----:B------:R-:W3:Y:S01]  /*4a300*/  LDC R16, c[0x0][0x278] ;  /* 0x00009e00ff107b82 */ /* 0x000ee20000000800 */
[----:B------:R0:W-:Y:S01]  /*4a310*/  STG.E.U16 desc[UR60][R8.64], R218 ;  /* 0x000000da08007986 */ /* 0x0001e2000c10153c */
[----:B------:R-:W-:Y:S02]  /*4a320*/  LEA.HI.X.SX32 R5, R5, R3, 0x1, P3 ;  /* 0x0000000305057211 */ /* 0x000fe400018f0eff */
[----:B------:R-:W-:-:S04]  /*4a330*/  PRMT R46, R218, 0x7632, R46 ;  /* 0x00007632da2e7816 */ /* 0x000fc8000000002e */
[----:B------:R-:W1:Y:S01]  /*4a340*/  LDC R17, c[0x0][0x278] ;  /* 0x00009e00ff117b82 */ /* 0x000e620000000800 */
[----:B--2---:R-:W-:Y:S02]  /*4a350*/  IMAD R11, R18, 0x380, RZ ;  /* 0x00000380120b7824 */ /* 0x004fe400078e02ff */
[----:B----4-:R-:W-:Y:S01]  /*4a360*/  IMAD R15, R15, 0x384, RZ ;  /* 0x000003840f0f7824 */ /* 0x010fe200078e02ff */
[----:B0-----:R-:W-:Y:S01]  /*4a370*/  IADD3 R8, P3, R7, R2, RZ ;  /* 0x0000000207087210 */ /* 0x001fe20007f7e0ff */
[----:B------:R-:W-:Y:S01]  /*4a380*/  IMAD R9, R10, 0x1bf, RZ ;  /* 0x000001bf0a097824 */ /* 0x000fe200078e02ff */
[-C--:B------:R-:W-:Y:S02]  /*4a390*/  LEA.HI.X.SX32 R7, R27, R3.reuse, 0x1, P0 ;  /* 0x000000031b077211 */ /* 0x080fe400000f0eff */
[----:B------:R-:W0:Y:S01]  /*4a3a0*/  LDC R18, c[0x0][0x278] ;  /* 0x00009e00ff127b82 */ /* 0x000e220000000800 */
[----:B------:R-:W-:Y:S01]  /*4a3b0*/  IMAD R27, R19, 0x382, RZ ;  /* 0x00000382131b7824 */ /* 0x000fe200078e02ff */
[----:B------:R-:W-:Y:S01]  /*4a3c0*/  STG.E.U16 desc[UR60][R4.64], R46 ;  /* 0x0000002e04007986 */ /* 0x000fe2000c10153c */
[----:B------:R-:W-:-:S03]  /*4a3d0*/  LEA.HI.X.SX32 R9, R9, R3, 0x1, P3 ;  /* 0x0000000309097211 */ /* 0x000fc600018f0eff */
[----:B------:R2:W-:Y:S02]  /*4a3e0*/  STG.E.U16 desc[UR60][R6.64], R219 ;  /* 0x000000db06007986 */ /* 0x0005e4000c10153c */
[----:B------:R-:W4:Y:S01]  /*4a3f0*/  LDC R19, c[0x0][0x278] ;  /* 0x00009e00ff137b82 */ /* 0x000f220000000800 */
[----:B------:R-:W-:Y:S02]  /*4a400*/  IADD3 R10, P4, R11, R2, RZ ;  /* 0x000000020b0a7210 */ /* 0x000fe40007f9e0ff */
[----:B------:R-:W-:-:S05]  /*4a410*/  PRMT R26, R219, 0x7632, R26 ;  /* 0x00007632db1a7816 */ /* 0x000fca000000001a */
[----:B------:R-:W0:Y:S01]  /*4a420*/  LDC R12, c[0x0][0x278] ;  /* 0x00009e00ff0c7b82 */ /* 0x000e220000000800 */
[----:B--2---:R-:W-:Y:S01]  /*4a430*/  IADD3 R6, P3, R15, R2, RZ ;  /* 0x000000020f067210 */ /* 0x004fe20007f7e0ff */
[----:B------:R-:W-:Y:S01]  /*4a440*/  IMAD R5, R13, 0x1c1, RZ ;  /* 0x000001c10d057824 */ /* 0x000fe200078e02ff */
[-C--:B------:R-:W-:Y:S01]  /*4a450*/  LEA.HI.X.SX32 R11, R28, R3.reuse, 0x1, P4 ;  /* 0x000000031c0b7211 */ /* 0x080fe200020f0eff */
[----:B------:R-:W-:Y:S01]  /*4a460*/  IMAD R47, R24, 0x386, RZ ;  /* 0x00000386182f7824 */ /* 0x000fe200078e02ff */
[----:B------:R-:W-:-:S03]  /*4a470*/  LEA.HI.X.SX32 R7, R20, R3, 0x1, P3 ;  /* 0x0000000314077211 */ /* 0x000fc600018f0eff */
[----:B------:R-:W2:Y:S01]  /*4a480*/  LDC R13, c[0x0][0x278] ;  /* 0x00009e00ff0d7b82 */ /* 0x000ea20000000800 */
[----:B------:R1:W-:Y:S01]  /*4a490*/  STG.E.U16 desc[UR60][R8.64], R26 ;  /* 0x0000001a08007986 */ /* 0x0003e2000c10153c */
[----:B------:R-:W-:Y:S01]  /*4a4a0*/  IADD3 R4, P0, R27, R2, RZ ;  /* 0x000000021b047210 */ /* 0x000fe20007f1e0ff */
[----:B---3--:R-:W-:-:S05]  /*4a4b0*/  IMAD R27, R16, 0x388, RZ ;  /* 0x00000388101b7824 */ /* 0x008fca00078e02ff */
[----:B------:R-:W3:Y:S01]  /*4a4c0*/  LDC R20, c[0x0][0x278] ;  /* 0x00009e00ff147b82 */ /* 0x000ee20000000800 */
[----:B------:R4:W-:Y:S01]  /*4a4d0*/  STG.E.U16 desc[UR60][R10.64], R220 ;  /* 0x000000dc0a007986 */ /* 0x0009e2000c10153c */
[----:B------:R-:W-:Y:S01]  /*4a4e0*/  LEA.HI.X.SX32 R5, R5, R3, 0x1, P0 ;  /* 0x0000000305057211 */ /* 0x000fe200000f0eff */
[----:B-1----:R-:W-:Y:S01]  /*4a4f0*/  IMAD R9, R14, 0x1c3, RZ ;  /* 0x000001c30e097824 */ /* 0x002fe200078e02ff */
[----:B------:R-:W-:-:S04]  /*4a500*/  IADD3 R8, P4, R47, R2, RZ ;  /* 0x000000022f087210 */ /* 0x000fc80007f9e0ff */
[----:B------:R-:W1:Y:S01]  /*4a510*/  LDC R24, c[0x0][0x278] ;  /* 0x00009e00ff187b82 */ /* 0x000e620000000800 */
[----:B------:R-:W-:Y:S01]  /*4a520*/  IMAD R17, R17, 0x38a, RZ ;  /* 0x0000038a11117824 */ /* 0x000fe200078e02ff */
[----:B------:R-:W-:Y:S02]  /*4a530*/  LEA.HI.X.SX32 R9, R9, R3, 0x1, P4 ;  /* 0x0000000309097211 */ /* 0x000fe400020f0eff */
[----:B----4-:R-:W-:-:S04]  /*4a540*/  PRMT R220, R220, 0x7632, R220 ;  /* 0x00007632dcdc7816 */ /* 0x010fc800000000dc */
[----:B------:R-:W4:Y:S01]  /*4a550*/  LDC R16, c[0x0][0x278] ;  /* 0x00009e00ff107b82 */ /* 0x000f220000000800 */
[----:B------:R-:W-:Y:S01]  /*4a560*/  PRMT R10, R221, 0x7632, R10 ;  /* 0x00007632dd0a7816 */ /* 0x000fe2000000000a */
[----:B------:R0:W-:Y:S06]  /*4a570*/  STG.E.U16 desc[UR60][R4.64], R220 ;  /* 0x000000dc04007986 */ /* 0x0001ec000c10153c */
[----:B------:R-:W4:Y:S01]  /*4a580*/  LDC R26, c[0x0][0x278] ;  /* 0x00009e00ff1a7b82 */ /* 0x000f220000000800 */
[----:B------:R2:W-:Y:S07]  /*4a590*/  STG.E.U16 desc[UR60][R6.64], R221 ;  /* 0x000000dd06007986 */ /* 0x0005ee000c10153c */
[----:B------:R-:W1:Y:S01]  /*4a5a0*/  LDC R14, c[0x0][0x278] ;  /* 0x00009e00ff0e7b82 */ /* 0x000e620000000800 */
[----:B------:R3:W-:Y:S01]  /*4a5b0*/  STG.E.U16 desc[UR60][R8.64], R10 ;  /* 0x0000000a08007986 */ /* 0x0007e2000c10153c */
[----:B0-----:R-:W-:-:S06]  /*4a5c0*/  IADD3 R4, P3, R27, R2, RZ ;  /* 0x000000021b047210 */ /* 0x001fcc0007f7e0ff */
[----:B------:R-:W0:Y:S01]  /*4a5d0*/  LDC R15, c[0x0][0x278] ;  /* 0x00009e00ff0f7b82 */ /* 0x000e220000000800 */
[----:B--2---:R-:W-:Y:S01]  /*4a5e0*/  IADD3 R6, P0, R17, R2, RZ ;  /* 0x0000000211067210 */ /* 0x004fe20007f1e0ff */
[----:B------:R-:W-:Y:S02]  /*4a5f0*/  IMAD R19, R19, 0x38e, RZ ;  /* 0x0000038e13137824 */ /* 0x000fe400078e02ff */
[----:B---3--:R-:W-:-:S04]  /*4a600*/  IMAD R9, R18, 0x38c, RZ ;  /* 0x0000038c12097824 */ /* 0x008fc800078e02ff */
[----:B------:R-:W2:Y:S01]  /*4a610*/  LDC R17, c[0x0][0x278] ;  /* 0x00009e00ff117b82 */ /* 0x000ea20000000800 */
[----:B------:R-:W-:Y:S01]  /*4a620*/  IMAD R11, R12, 0x1c5, RZ ;  /* 0x000001c50c0b7824 */ /* 0x000fe200078e02ff */
[----:B------:R-:W-:Y:S02]  /*4a630*/  LEA.HI.X.SX32 R5, R21, R3, 0x1, P3 ;  /* 0x0000000315057211 */ /* 0x000fe400018f0eff */
[----:B------:R-:W-:-:S04]  /*4a640*/  IADD3 R8, P3, R9, R2, RZ ;  /* 0x0000000209087210 */ /* 0x000fc80007f7e0ff */
[----:B------:R-:W3:Y:S01]  /*4a650*/  LDC R18, c[0x0][0x278] ;  /* 0x00009e00ff127b82 */ /* 0x000ee20000000800 */
[----:B------:R-:W-:Y:S01]  /*4a660*/  IADD3 R10, P4, R19, R2, RZ ;  /* 0x00000002130a7210 */ /* 0x000fe20007f9e0ff */
[----:B------:R-:W-:Y:S01]  /*4a670*/  IMAD R13, R13, 0x1c7, RZ ;  /* 0x000001c70d0d7824 */ /* 0x000fe200078e02ff */
[----:B------:R-:W-:Y:S01]  /*4a680*/  LEA.HI.X.SX32 R7, R11, R3, 0x1, P0 ;  /* 0x000000030b077211 */ /* 0x000fe200000f0eff */
[----:B------:R-:W-:Y:S01]  /*4a690*/  IMAD R21, R20, 0x390, RZ ;  /* 0x0000039014157824 */ /* 0x000fe200078e02ff */
[----:B------:R-:W-:-:S03]  /*4a6a0*/  PRMT R27, R222, 0x7632, R27 ;  /* 0x00007632de1b7816 */ /* 0x000fc6000000001b */
[----:B------:R-:W3:Y:S01]  /*4a6b0*/  LDC R19, c[0x0][0x278] ;  /* 0x00009e00ff137b82 */ /* 0x000ee20000000800 */
[-C--:B------:R-:W-:Y:S01]  /*4a6c0*/  LEA.HI.X.SX32 R9, R30, R3.reuse, 0x1, P3 ;  /* 0x000000031e097211 */ /* 0x080fe200018f0eff */
[----:B------:R4:W-:Y:S01]  /*4a6d0*/  STG.E.U16 desc[UR60][R4.64], R222 ;  /* 0x000000de04007986 */ /* 0x0009e2000c10153c */
[----:B------:R-:W-:Y:S02]  /*4a6e0*/  LEA.HI.X.SX32 R11, R13, R3, 0x1, P4 ;  /* 0x000000030d0b7211 */ /* 0x000fe400020f0eff */
[----:B------:R-:W-:Y:S01]  /*4a6f0*/  PRMT R28, R223, 0x7632, R28 ;  /* 0x00007632df1c7816 */ /* 0x000fe2000000001c */
[----:B------:R4:W-:Y:S01]  /*4a700*/  STG.E.U16 desc[UR60][R6.64], R27 ;  /* 0x0000001b06007986 */ /* 0x0009e2000c10153c */
[----:B-1----:R-:W-:Y:S01]  /*4a710*/  IMAD R13, R14, 0x1c9, RZ ;  /* 0x000001c90e0d7824 */ /* 0x002fe200078e02ff */
[----:B------:R-:W1:Y:S02]  /*4a720*/  LDC R12, c[0x0][0x278] ;  /* 0x00009e00ff0c7b82 */ /* 0x000e640000000800 */
[----:B------:R0:W-:Y:S01]  /*4a730*/  STG.E.U16 desc[UR60][R8.64], R223 ;  /* 0x000000df08007986 */ /* 0x0001e2000c10153c */
[----:B----4-:R-:W-:Y:S01]  /*4a740*/  IMAD R5, R24, 0x392, RZ ;  /* 0x0000039218057824 */ /* 0x010fe200078e02ff */
[----:B------:R-:W-:Y:S01]  /*4a750*/  IADD3 R4, P3, R21, R2, RZ ;  /* 0x0000000215047210 */ /* 0x000fe20007f7e0ff */
[----:B------:R-:W-:-:S03]  /*4a760*/  IMAD R7, R16, 0x394, RZ ;  /* 0x0000039410077824 */ /* 0x000fc600078e02ff */
[-C--:B------:R-:W-:Y:S01]  /*4a770*/  IADD3 R6, P0, R5, R2.reuse, RZ ;  /* 0x0000000205067210 */ /* 0x080fe20007f1e0ff */
[----:B0-----:R-:W-:Y:S01]  /*4a780*/  IMAD R9, R26, 0x396, RZ ;  /* 0x000003961a097824 */ /* 0x001fe200078e02ff */
[----:B------:R0:W-:Y:S01]  /*4a790*/  STG.E.U16 desc[UR60][R10.64], R28 ;  /* 0x0000001c0a007986 */ /* 0x0001e2000c10153c */
[-C--:B------:R-:W-:Y:S01]  /*4a7a0*/  LEA.HI.X.SX32 R5, R29, R3.reuse, 0x1, P3 ;  /* 0x000000031d057211 */ /* 0x080fe200018f0eff */
[----:B------:R-:W4:Y:S01]  /*4a7b0*/  LDC R16, c[0x0][0x278] ;  /* 0x00009e00ff107b82 */ /* 0x000f220000000800 */
[-C--:B------:R-:W-:Y:S02]  /*4a7c0*/  IADD3 R8, P3, R7, R2.reuse, RZ ;  /* 0x0000000207087210 */ /* 0x080fe40007f7e0ff */
[----:B------:R-:W-:Y:S01]  /*4a7d0*/  LEA.HI.X.SX32 R7, R13, R3, 0x1, P0 ;  /* 0x000000030d077211 */ /* 0x000fe200000f0eff */
[----:B------:R2:W-:Y:S01]  /*4a7e0*/  STG.E.U16 desc[UR60][R4.64], R224 ;  /* 0x000000e004007986 */ /* 0x0005e2000c10153c */
[----:B------:R-:W-:Y:S02]  /*4a7f0*/  PRMT R14, R224, 0x7632, R14 ;  /* 0x00007632e00e7816 */ /* 0x000fe4000000000e */
[----:B------:R-:W-:Y:S01]  /*4a800*/  PRMT R20, R225, 0x7632, R20 ;  /* 0x00007632e1147816 */ /* 0x000fe20000000014 */
[----:B------:R-:W4:Y:S01]  /*4a810*/  LDC R13, c[0x0][0x278] ;  /* 0x00009e00ff0d7b82 */ /* 0x000f220000000800 */
[----:B0-----:R-:W-:Y:S01]  /*4a820*/  IMAD R11, R15, 0x1cb, RZ ;  /* 0x000001cb0f0b7824 */ /* 0x001fe200078e02ff */
[----:B------:R-:W-:-:S02]  /*4a830*/  IADD3 R10, P4, R9, R2, RZ ;  /* 0x00000002090a7210 */ /* 0x000fc40007f9e0ff */
[----:B------:R-:W-:-:S04]  /*4a840*/  LEA.HI.X.SX32 R9, R31, R3, 0x1, P3 ;  /* 0x000000031f097211 */ /* 0x000fc800018f0eff */
[----:B------:R-:W0:Y:S01]  /*4a850*/  LDC R15, c[0x0][0x278] ;  /* 0x00009e00ff0f7b82 */ /* 0x000e220000000800 */
[----:B------:R-:W-:Y:S01]  /*4a860*/  LEA.HI.X.SX32 R11, R11, R3, 0x1, P4 ;  /* 0x000000030b0b7211 */ /* 0x000fe200020f0eff */
[----:B--2---:R-:W-:Y:S01]  /*4a870*/  IMAD R5, R17, 0x398, RZ ;  /* 0x0000039811057824 */ /* 0x004fe200078e02ff */
[----:B------:R2:W-:Y:S01]  /*4a880*/  STG.E.U16 desc[UR60][R6.64], R14 ;  /* 0x0000000e06007986 */ /* 0x0005e2000c10153c */
[----:B---3--:R-:W-:-:S04]  /*4a890*/  IMAD R21, R18, 0x39a, RZ ;  /* 0x0000039a12157824 */ /* 0x008fc800078e02ff */
[----:B------:R-:W3:Y:S01]  /*4a8a0*/  LDC R17, c[0x0][0x278] ;  /* 0x00009e00ff117b82 */ /* 0x000ee20000000800 */
[----:B------:R1:W-:Y:S01]  /*4a8b0*/  STG.E.U16 desc[UR60][R8.64], R225 ;  /* 0x000000e108007986 */ /* 0x0003e2000c10153c */
[----:B------:R-:W-:-:S03]  /*4a8c0*/  IMAD R19, R19, 0x39c, RZ ;  /* 0x0000039c13137824 */ /* 0x000fc600078e02ff */
[----:B------:R1:W-:Y:S03]  /*4a8d0*/  STG.E.U16 desc[UR60][R10.64], R20 ;  /* 0x000000140a007986 */ /* 0x0003e6000c10153c */
[----:B------:R-:W3:Y:S01]  /*4a8e0*/  LDC R18, c[0x0][0x278] ;  /* 0x00009e00ff127b82 */ /* 0x000ee20000000800 */
[----:B------:R-:W-:Y:S02]  /*4a8f0*/  IADD3 R4, P0, R5, R2, RZ ;  /* 0x0000000205047210 */ /* 0x000fe40007f1e0ff */
[----:B------:R-:W-:-:S05]  /*4a900*/  PRMT R24, R227, 0x7632, R24 ;  /* 0x00007632e3187816 */ /* 0x000fca0000000018 */
[----:B--2---:R-:W2:Y:S01]  /*4a910*/  LDC R14, c[0x0][0x278] ;  /* 0x00009e00ff0e7b82 */ /* 0x004ea20000000800 */
[----:B-1----:R-:W-:-:S07]  /*4a920*/  IADD3 R8, P4, R19, R2, RZ ;  /* 0x0000000213087210 */ /* 0x002fce0007f9e0ff */
[----:B------:R-:W1:Y:S01]  /*4a930*/  LDC R10, c[0x0][0x278] ;  /* 0x00009e00ff0a7b82 */ /* 0x000e620000000800 */
[----:B------:R-:W-:Y:S01]  /*4a940*/  IMAD R7, R12, 0x1cd, RZ ;  /* 0x000001cd0c077824 */ /* 0x000fe200078e02ff */
[----:B------:R-:W-:-:S06]  /*4a950*/  LEA.HI.X.SX32 R5, R22, R3, 0x1, P0 ;  /* 0x0000000316057211 */ /* 0x000fcc00000f0eff */
[----:B------:R-:W2:Y:S01]  /*4a960*/  LDC R19, c[0x0][0x278] ;  /* 0x00009e00ff137b82 */ /* 0x000ea20000000800 */
[----:B------:R-:W-:Y:S01]  /*4a970*/  IADD3 R6, P3, R21, R2, RZ ;  /* 0x0000000215067210 */ /* 0x000fe20007f7e0ff */
[----:B0-----:R-:W-:Y:S01]  /*4a980*/  IMAD R11, R15, 0x39e, RZ ;  /* 0x0000039e0f0b7824 */ /* 0x001fe200078e02ff */
[----:B------:R-:W-:Y:S01]  /*4a990*/  PRMT R22, R226, 0x7632, R22 ;  /* 0x00007632e2167816 */ /* 0x000fe20000000016 */
[----:B------:R0:W-:Y:S01]  /*4a9a0*/  STG.E.U16 desc[UR60][R4.64], R226 ;  /* 0x000000e204007986 */ /* 0x0001e2000c10153c */
[----:B------:R-:W-:-:S03]  /*4a9b0*/  LEA.HI.X.SX32 R7, R7, R3, 0x1, P3 ;  /* 0x0000000307077211 */ /* 0x000fc600018f0eff */
[----:B------:R-:W2:Y:S01]  /*4a9c0*/  LDC R20, c[0x0][0x278] ;  /* 0x00009e00ff147b82 */ /* 0x000ea20000000800 */
[----:B------:R-:W-:Y:S01]  /*4a9d0*/  LEA.HI.X.SX32 R9, R34, R3, 0x1, P4 ;  /* 0x0000000322097211 */ /* 0x000fe200020f0eff */
[----:B----4-:R-:W-:Y:S02]  /*4a9e0*/  IMAD R21, R16, 0x3a0, RZ ;  /* 0x000003a010157824 */ /* 0x010fe400078e02ff */
[----:B---3--:R-:W-:-:S04]  /*4a9f0*/  IMAD R17, R17, 0x3a2, RZ ;  /* 0x000003a211117824 */ /* 0x008fc800078e02ff */
[----:B------:R-:W3:Y:S01]  /*4aa00*/  LDC R15, c[0x0][0x278] ;  /* 0x00009e00ff0f7b82 */ /* 0x000ee20000000800 */
[----:B0-----:R-:W-:Y:S01]  /*4aa10*/  IMAD R5, R13, 0x1cf, RZ ;  /* 0x000001cf0d057824 */ /* 0x001fe200078e02ff */
[----:B------:R-:W-:Y:S01]  /*4aa20*/  IADD3 R4, P3, R11, R2, RZ ;  /* 0x000000020b047210 */ /* 0x000fe20007f7e0ff */
[----:B------:R-:W-:Y:S01]  /*4aa30*/  IMAD R11, R18, 0x3a4, RZ ;  /* 0x000003a4120b7824 */ /* 0x000fe200078e02ff */
[----:B------:R0:W-:Y:S04]  /*4aa40*/  STG.E.U16 desc[UR60][R6.64], R22 ;  /* 0x0000001606007986 */ /* 0x0001e8000c10153c */
[----:B------:R-:W4:Y:S01]  /*4aa50*/  LDC R12, c[0x0][0x278] ;  /* 0x00009e00ff0c7b82 */ /* 0x000f220000000800 */
[----:B------:R1:W-:Y:S01]  /*4aa60*/  STG.E.U16 desc[UR60][R8.64], R227 ;  /* 0x000000e308007986 */ /* 0x0003e2000c10153c */
[----:B------:R-:W-:-:S02]  /*4aa70*/  LEA.HI.X.SX32 R5, R5, R3, 0x1, P3 ;  /* 0x0000000305057211 */ /* 0x000fc400018f0eff */
[----:B0-----:R-:W-:-:S04]  /*4aa80*/  IADD3 R6, P0, R21, R2, RZ ;  /* 0x0000000215067210 */ /* 0x001fc80007f1e0ff */
[----:B------:R-:W0:Y:S01]  /*4aa90*/  LDC R16, c[0x0][0x278] ;  /* 0x00009e00ff107b82 */ /* 0x000e220000000800 */
[----:B-1----:R-:W-:Y:S01]  /*4aaa0*/  IMAD R9, R10, 0x1d1, RZ ;  /* 0x000001d10a097824 */ /* 0x002fe200078e02ff */
[-C--:B------:R-:W-:Y:S02]  /*4aab0*/  IADD3 R8, P3, R17, R2.reuse, RZ ;  /* 0x0000000211087210 */ /* 0x080fe40007f7e0ff */
[----:B------:R-:W-:-:S04]  /*4aac0*/  IADD3 R10, P4, R11, R2, RZ ;  /* 0x000000020b0a7210 */ /* 0x000fc80007f9e0ff */
[----:B------:R-:W1:Y:S01]  /*4aad0*/  LDC R17, c[0x0][0x278] ;  /* 0x00009e00ff117b82 */ /* 0x000e620000000800 */
[-C--:B------:R-:W-:Y:S02]  /*4aae0*/  LEA.HI.X.SX32 R7, R32, R3.reuse, 0x1, P0 ;  /* 0x0000000320077211 */ /* 0x080fe400000f0eff */
[-C--:B------:R-:W-:Y:S02]  /*4aaf0*/  LEA.HI.X.SX32 R9, R9, R3.reuse, 0x1, P3 ;  /* 0x0000000309097211 */ /* 0x080fe400018f0eff */
[----:B------:R-:W-:Y:S01]  /*4ab00*/  PRMT R22, R228, 0x7632, R22 ;  /* 0x00007632e4167816 */ /* 0x000fe20000000016 */
[----:B--2---:R-:W-:Y:S01]  /*4ab10*/  IMAD R21, R19, 0x3a6, RZ ;  /* 0x000003a613157824 */ /* 0x004fe200078e02ff */
[----:B------:R-:W-:Y:S01]  /*4ab20*/  LEA.HI.X.SX32 R11, R33, R3, 0x1, P4 ;  /* 0x00000003210b7211 */ /* 0x000fe200020f0eff */
[----:B------:R-:W-:Y:S01]  /*4ab30*/  STG.E.U16 desc[UR60][R4.64], R24 ;  /* 0x0000001804007986 */ /* 0x000fe2000c10153c */
[----:B------:R-:W2:Y:S03]  /*4ab40*/  LDC R19, c[0x0][0x278] ;  /* 0x00009e00ff137b82 */ /* 0x000ea60000000800 */
[----:B------:R-:W-:Y:S04]  /*4ab50*/  STG.E.U16 desc[UR60][R6.64], R228 ;  /* 0x000000e406007986 */ /* 0x000fe8000c10153c */
[----:B------:R-:W-:Y:S01]  /*4ab60*/  STG.E.U16 desc[UR60][R8.64], R22 ;  /* 0x0000001608007986 */ /* 0x000fe2000c10153c */
[----:B------:R-:W2:Y:S03]  /*4ab70*/  LDC R18, c[0x0][0x278] ;  /* 0x00009e00ff127b82 */ /* 0x000ea60000000800 */
[----:B------:R4:W-:Y:S01]  /*4ab80*/  STG.E.U16 desc[UR60][R10.64], R229 ;  /* 0x000000e50a007986 */ /* 0x0009e2000c10153c */
[----:B------:R-:W-:-:S04]  /*4ab90*/  IMAD R27, R20, 0x3aa, RZ ;  /* 0x000003aa141b7824 */ /* 0x000fc800078e02ff */
[----:B------:R-:W2:Y:S01]  /*4aba0*/  LDC R13, c[0x0][0x278] ;  /* 0x00009e00ff0d7b82 */ /* 0x000ea20000000800 */
[----:B---3--:R-:W-:-:S07]  /*4abb0*/  IMAD R15, R15, 0x3a8, RZ ;  /* 0x000003a80f0f7824 */ /* 0x008fce00078e02ff */
[----:B----4-:R-:W3:Y:S01]  /*4abc0*/  LDC R10, c[0x0][0x278] ;  /* 0x00009e00ff0a7b82 */ /* 0x010ee20000000800 */
[----:B------:R-:W-:Y:S01]  /*4abd0*/  IMAD R5, R12, 0x1d3, RZ ;  /* 0x000001d30c057824 */ /* 0x000fe200078e02ff */
[----:B------:R-:W-:-:S06]  /*4abe0*/  IADD3 R4, P0, R21, R2, RZ ;  /* 0x0000000215047210 */ /* 0x000fcc0007f1e0ff */
[----:B------:R-:W4:Y:S01]  /*4abf0*/  LDC R20, c[0x0][0x278] ;  /* 0x00009e00ff147b82 */ /* 0x000f220000000800 */
[-C--:B------:R-:W-:Y:S01]  /*4ac00*/  IADD3 R6, P3, R15, R2.reuse, RZ ;  /* 0x000000020f067210 */ /* 0x080fe20007f7e0ff */
[----:B------:R-:W-:Y:S01]  /*4ac10*/  IMAD R9, R14, 0x1d5, RZ ;  /* 0x000001d50e097824 */ /* 0x000fe200078e02ff */
[----:B------:R-:W-:Y:S01]  /*4ac20*/  IADD3 R8, P4, R27, R2, RZ ;  /* 0x000000021b087210 */ /* 0x000fe20007f9e0ff */
[----:B0-----:R-:W-:Y:S01]  /*4ac30*/  IMAD R15, R16, 0x3ac, RZ ;  /* 0x000003ac100f7824 */ /* 0x001fe200078e02ff */
[-C--:B------:R-:W-:Y:S02]  /*4ac40*/  LEA.HI.X.SX32 R5, R5, R3.reuse, 0x1, P0 ;  /* 0x0000000305057211 */ /* 0x080fe400000f0eff */
[----:B------:R-:W-:Y:S01]  /*4ac50*/  PRMT R229, R229, 0x7632, R229 ;  /* 0x00007632e5e57816 */ /* 0x000fe200000000e5 */
[----:B------:R-:W0:Y:S01]  /*4ac60*/  LDC R21, c[0x0][0x278] ;  /* 0x00009e00ff157b82 */ /* 0x000e220000000800 */
[-C--:B------:R-:W-:Y:S01]  /*4ac70*/  LEA.HI.X.SX32 R7, R23, R3.reuse, 0x1, P3 ;  /* 0x0000000317077211 */ /* 0x080fe200018f0eff */
[----:B-1----:R-:W-:Y:S01]  /*4ac80*/  IMAD R17, R17, 0x3ae, RZ ;  /* 0x000003ae11117824 */ /* 0x002fe200078e02ff */
[----:B------:R-:W-:Y:S01]  /*4ac90*/  LEA.HI.X.SX32 R9, R9, R3, 0x1, P4 ;  /* 0x0000000309097211 */ /* 0x000fe200020f0eff */
[----:B------:R1:W-:Y:S01]  /*4aca0*/  STG.E.U16 desc[UR60][R4.64], R229 ;  /* 0x000000e504007986 */ /* 0x0003e2000c10153c */
[----:B------:R-:W-:-:S03]  /*4acb0*/  PRMT R14, R230, 0x7632, R14 ;  /* 0x00007632e60e7816 */ /* 0x000fc6000000000e */
[----:B------:R-:W0:Y:S01]  /*4acc0*/  LDC R16, c[0x0][0x278] ;  /* 0x00009e00ff107b82 */ /* 0x000e220000000800 */
[----:B------:R1:W-:Y:S01]  /*4acd0*/  STG.E.U16 desc[UR60][R6.64], R230 ;  /* 0x000000e606007986 */ /* 0x0003e2000c10153c */
[----:B--2---:R-:W-:-:S03]  /*4ace0*/  IMAD R19, R19, 0x3b2, RZ ;  /* 0x000003b213137824 */ /* 0x004fc600078e02ff */
[----:B------:R2:W-:Y:S03]  /*4acf0*/  STG.E.U16 desc[UR60][R8.64], R14 ;  /* 0x0000000e08007986 */ /* 0x0005e6000c10153c */
[----:B------:R-:W0:Y:S01]  /*4ad00*/  LDC R12, c[0x0][0x278] ;  /* 0x00009e00ff0c7b82 */ /* 0x000e220000000800 */
[-C--:B-1----:R-:W-:Y:S02]  /*4ad10*/  IADD3 R4, P3, R15, R2.reuse, RZ ;  /* 0x000000020f047210 */ /* 0x082fe40007f7e0ff */
[----:B------:R-:W-:-:S05]  /*4ad20*/  IADD3 R6, P0, R17, R2, RZ ;  /* 0x0000000211067210 */ /* 0x000fca0007f1e0ff */
[----:B------:R-:W1:Y:S01]  /*4ad30*/  LDC R22, c[0x0][0x278] ;  /* 0x00009e00ff167b82 */ /* 0x000e620000000800 */
[----:B------:R-:W-:Y:S01]  /*4ad40*/  LEA.HI.X.SX32 R5, R37, R3, 0x1, P3 ;  /* 0x0000000325057211 */ /* 0x000fe200018f0eff */
[----:B------:R-:W-:Y:S02]  /*4ad50*/  IMAD R7, R18, 0x3b0, RZ ;  /* 0x000003b012077824 */ /* 0x000fe400078e02ff */
[----:B------:R-:W-:-:S04]  /*4ad60*/  IMAD R11, R13, 0x1d7, RZ ;  /* 0x000001d70d0b7824 */ /* 0x000fc800078e02ff */
[----:B------:R-:W1:Y:S01]  /*4ad70*/  LDC R17, c[0x0][0x278] ;  /* 0x00009e00ff117b82 */ /* 0x000e620000000800 */
[----:B---3--:R-:W-:Y:S01]  /*4ad80*/  IMAD R13, R10, 0x1d9, RZ ;  /* 0x000001d90a0d7824 */ /* 0x008fe200078e02ff */
[-C--:B------:R-:W-:Y:S01]  /*4ad90*/  IADD3 R10, P4, R19, R2.reuse, RZ ;  /* 0x00000002130a7210 */ /* 0x080fe20007f9e0ff */
[----:B------:R4:W-:Y:S05]  /*4ada0*/  STG.E.U16 desc[UR60][R4.64], R231 ;  /* 0x000000e704007986 */ /* 0x0009ea000c10153c */
[----:B--2---:R-:W2:Y:S01]  /*4adb0*/  LDC R14, c[0x0][0x278] ;  /* 0x00009e00ff0e7b82 */ /* 0x004ea20000000800 */
[----:B------:R-:W-:Y:S02]  /*4adc0*/  IADD3 R8, P3, R7, R2, RZ ;  /* 0x0000000207087210 */ /* 0x000fe40007f7e0ff */
[----:B------:R-:W-:-:S05]  /*4add0*/  LEA.HI.X.SX32 R7, R11, R3, 0x1, P0 ;  /* 0x000000030b077211 */ /* 0x000fca00000f0eff */
[----:B------:R-:W3:Y:S01]  /*4ade0*/  LDC R18, c[0x0][0x278] ;  /* 0x00009e00ff127b82 */ /* 0x000ee20000000800 */
[----:B----4-:R-:W-:Y:S01]  /*4adf0*/  IMAD R5, R20, 0x3b4, RZ ;  /* 0x000003b414057824 */ /* 0x010fe200078e02ff */
[----:B------:R-:W-:Y:S02]  /*4ae00*/  LEA.HI.X.SX32 R11, R13, R3, 0x1, P4 ;  /* 0x000000030d0b7211 */ /* 0x000fe400020f0eff */
[----:B------:R-:W-:-:S04]  /*4ae10*/  PRMT R23, R231, 0x7632, R23 ;  /* 0x00007632e7177816 */ /* 0x000fc80000000017 */
[----:B------:R-:W4:Y:S01]  /*4ae20*/  LDC R19, c[0x0][0x278] ;  /* 0x00009e00ff137b82 */ /* 0x000f220000000800 */
[----:B------:R-:W-:-:S07]  /*4ae30*/  LEA.HI.X.SX32 R9, R35, R3, 0x1, P3 ;  /* 0x0000000323097211 */ /* 0x000fce00018f0eff */
[----:B------:R-:W3:Y:S01]  /*4ae40*/  LDC R20, c[0x0][0x278] ;  /* 0x00009e00ff147b82 */ /* 0x000ee20000000800 */
[----:B------:R-:W-:Y:S07]  /*4ae50*/  STG.E.U16 desc[UR60][R6.64], R23 ;  /* 0x0000001706007986 */ /* 0x000fee000c10153c */
[----:B------:R-:W2:Y:S01]  /*4ae60*/  LDC R13, c[0x0][0x278] ;  /* 0x00009e00ff0d7b82 */ /* 0x000ea20000000800 */
[----:B------:R1:W-:Y:S01]  /*4ae70*/  STG.E.U16 desc[UR60][R8.64], R232 ;  /* 0x000000e808007986 */ /* 0x0003e2000c10153c */
[----:B0-----:R-:W-:-:S06]  /*4ae80*/  IMAD R21, R21, 0x3b6, RZ ;  /* 0x000003b615157824 */ /* 0x001fcc00078e02ff */
[----:B------:R-:W0:Y:S01]  /*4ae90*/  LDC R15, c[0x0][0x278] ;  /* 0x00009e00ff0f7b82 */ /* 0x000e220000000800 */
[----:B------:R-:W-:Y:S02]  /*4aea0*/  PRMT R24, R232, 0x7632, R24 ;  /* 0x00007632e8187816 */ /* 0x000fe40000000018 */
[----:B------:R-:W-:Y:S01]  /*4aeb0*/  IADD3 R4, P3, R5, R2, RZ ;  /* 0x0000000205047210 */ /* 0x000fe20007f7e0ff */
[----:B-1----:R-:W-:-:S04]  /*4aec0*/  IMAD R9, R16, 0x3b8, RZ ;  /* 0x000003b810097824 */ /* 0x002fc800078e02ff */
[----:B------:R-:W1:Y:S01]  /*4aed0*/  LDC R16, c[0x0][0x278] ;  /* 0x00009e00ff107b82 */ /* 0x000e620000000800 */
[----:B------:R-:W-:Y:S01]  /*4aee0*/  IMAD R7, R12, 0x1db, RZ ;  /* 0x000001db0c077824 */ /* 0x000fe200078e02ff */
[-C--:B------:R-:W-:Y:S01]  /*4aef0*/  IADD3 R6, P0, R21, R2.reuse, RZ ;  /* 0x0000000215067210 */ /* 0x080fe20007f1e0ff */
[----:B------:R-:W-:Y:S01]  /*4af00*/  IMAD R23, R22, 0x3ba, RZ ;  /* 0x000003ba16177824 */ /* 0x000fe200078e02ff */
[-C--:B------:R-:W-:Y:S01]  /*4af10*/  LEA.HI.X.SX32 R5, R36, R3.reuse, 0x1, P3 ;  /* 0x0000000324057211 */ /* 0x080fe200018f0eff */
[----:B------:R-:W-:Y:S01]  /*4af20*/  IMAD R21, R17, 0x3bc, RZ ;  /* 0x000003bc11157824 */ /* 0x000fe200078e02ff */
[----:B------:R2:W-:Y:S01]  /*4af30*/  STG.E.U16 desc[UR60][R10.64], R24 ;  /* 0x000000180a007986 */ /* 0x0005e2000c10153c */
[----:B------:R-:W-:Y:S01]  /*4af40*/  IADD3 R8, P3, R9, R2, RZ ;  /* 0x0000000209087210 */ /* 0x000fe20007f7e0ff */
[----:B------:R-:W1:Y:S01]  /*4af50*/  LDC R17, c[0x0][0x278] ;  /* 0x00009e00ff117b82 */ /* 0x000e620000000800 */
[-C--:B------:R-:W-:Y:S02]  /*4af60*/  LEA.HI.X.SX32 R7, R7, R3.reuse, 0x1, P0 ;  /* 0x0000000307077211 */ /* 0x080fe400000f0eff */
[----:B------:R-:W-:Y:S01]  /*4af70*/  PRMT R22, R233, 0x7632, R22 ;  /* 0x00007632e9167816 */ /* 0x000fe20000000016 */
[----:B------:R3:W-:Y:S01]  /*4af80*/  STG.E.U16 desc[UR60][R4.64], R233 ;  /* 0x000000e904007986 */ /* 0x0007e2000c10153c */
[----:B------:R-:W-:Y:S01]  /*4af90*/  LEA.HI.X.SX32 R9, R40, R3, 0x1, P3 ;  /* 0x0000000328097211 */ /* 0x000fe200018f0eff */
[----:B----4-:R-:W-:-:S02]  /*4afa0*/  IMAD R19, R19, 0x3c0, RZ ;  /* 0x000003c013137824 */ /* 0x010fc400078e02ff */
[----:B--2---:R-:W-:Y:S01]  /*4afb0*/  IMAD R13, R13, 0x1df, RZ ;  /* 0x000001df0d0d7824 */ /* 0x004fe200078e02ff */
[----:B------:R-:W2:Y:S01]  /*4afc0*/  LDC R12, c[0x0][0x278] ;  /* 0x00009e00ff0c7b82 */ /* 0x000ea20000000800 */
[----:B------:R-:W-:Y:S01]  /*4afd0*/  IMAD R11, R14, 0x1dd, RZ ;  /* 0x000001dd0e0b7824 */ /* 0x000fe200078e02ff */
[----:B------:R-:W-:Y:S01]  /*4afe0*/  IADD3 R10, P4, R23, R2, RZ ;  /* 0x00000002170a7210 */ /* 0x000fe20007f9e0ff */
[----:B------:R4:W-:Y:S01]  /*4aff0*/  STG.E.U16 desc[UR60][R6.64], R22 ;  /* 0x0000001606007986 */ /* 0x0009e2000c10153c */
[----:B------:R-:W-:-:S04]  /*4b000*/  PRMT R23, R234, 0x7632, R23 ;  /* 0x00007632ea177816 */ /* 0x000fc80000000017 */
[----:B------:R-:W2:Y:S01]  /*4b010*/  LDC R14, c[0x0][0x278] ;  /* 0x00009e00ff0e7b82 */ /* 0x000ea20000000800 */
[----:B---3--:R-:W-:Y:S01]  /*4b020*/  IMAD R5, R18, 0x3be, RZ ;  /* 0x000003be12057824 */ /* 0x008fe200078e02ff */
[-C--:B------:R-:W-:Y:S02]  /*4b030*/  LEA.HI.X.SX32 R11, R11, R3.reuse, 0x1, P4 ;  /* 0x000000030b0b7211 */ /* 0x080fe400020f0eff */
[-C--:B------:R-:W-:Y:S01]  /*4b040*/  IADD3 R4, P3, R21, R2.reuse, RZ ;  /* 0x0000000215047210 */ /* 0x080fe20007f7e0ff */
[----:B------:R3:W-:Y:S01]  /*4b050*/  STG.E.U16 desc[UR60][R8.64], R234 ;  /* 0x000000ea08007986 */ /* 0x0007e2000c10153c */
[----:B----4-:R-:W-:Y:S01]  /*4b060*/  IMAD R7, R20, 0x3c2, RZ ;  /* 0x000003c214077824 */ /* 0x010fe200078e02ff */
[----:B------:R-:W-:Y:S02]  /*4b070*/  IADD3 R6, P0, R5, R2, RZ ;  /* 0x0000000205067210 */ /* 0x000fe40007f1e0ff */
[----:B------:R0:W-:Y:S01]  /*4b080*/  STG.E.U16 desc[UR60][R10.64], R23 ;  /* 0x000000170a007986 */ /* 0x0001e2000c10153c */
[----:B------:R-:W-:Y:S01]  /*4b090*/  LEA.HI.X.SX32 R5, R39, R3, 0x1, P3 ;  /* 0x0000000327057211 */ /* 0x000fe200018f0eff */
[----:B------:R-:W4:Y:S01]  /*4b0a0*/  LDC R18, c[0x0][0x278] ;  /* 0x00009e00ff127b82 */ /* 0x000f220000000800 */
[----:B------:R-:W-:-:S02]  /*4b0b0*/  PRMT R20, R235, 0x7632, R20 ;  /* 0x00007632eb147816 */ /* 0x000fc40000000014 */
[-C--:B---3--:R-:W-:Y:S01]  /*4b0c0*/  IADD3 R8, P3, R19, R2.reuse, RZ ;  /* 0x0000000213087210 */ /* 0x088fe20007f7e0ff */
[----:B0-----:R-:W-:Y:S01]  /*4b0d0*/  IMAD R11, R15, 0x1e1, RZ ;  /* 0x000001e10f0b7824 */ /* 0x001fe200078e02ff */
[----:B------:R-:W-:-:S03]  /*4b0e0*/  IADD3 R10, P4, R7, R2, RZ ;  /* 0x00000002070a7210 */ /* 0x000fc60007f9e0ff */
[----:B------:R-:W0:Y:S01]  /*4b0f0*/  LDC R15, c[0x0][0x278] ;  /* 0x00009e00ff0f7b82 */ /* 0x000e220000000800 */
[-C--:B------:R-:W-:Y:S02]  /*4b100*/  LEA.HI.X.SX32 R7, R13, R3.reuse, 0x1, P0 ;  /* 0x000000030d077211 */ /* 0x080fe400000f0eff */
[-C--:B------:R-:W-:Y:S01]  /*4b110*/  LEA.HI.X.SX32 R9, R25, R3.reuse, 0x1, P3 ;  /* 0x0000000319097211 */ /* 0x080fe200018f0eff */
[----:B------:R3:W-:Y:S01]  /*4b120*/  STG.E.U16 desc[UR60][R4.64], R235 ;  /* 0x000000eb04007986 */ /* 0x0007e2000c10153c */
[----:B------:R-:W-:Y:S02]  /*4b130*/  LEA.HI.X.SX32 R11, R11, R3, 0x1, P4 ;  /* 0x000000030b0b7211 */ /* 0x000fe400020f0eff */
[----:B------:R-:W-:Y:S01]  /*4b140*/  PRMT R22, R236, 0x7632, R22 ;  /* 0x00007632ec167816 */ /* 0x000fe20000000016 */
[----:B------:R-:W4:Y:S01]  /*4b150*/  LDC R13, c[0x0][0x278] ;  /* 0x00009e00ff0d7b82 */ /* 0x000f220000000800 */
[----:B------:R-:W-:Y:S01]  /*4b160*/  STG.E.U16 desc[UR60][R6.64], R20 ;  /* 0x0000001406007986 */ /* 0x000fe2000c10153c */
[----:B-1----:R-:W-:-:S03]  /*4b170*/  IMAD R17, R17, 0x3c8, RZ ;  /* 0x000003c811117824 */ /* 0x002fc600078e02ff */
[----:B------:R1:W-:Y:S03]  /*4b180*/  STG.E.U16 desc[UR60][R8.64], R236 ;  /* 0x000000ec08007986 */ /* 0x0003e6000c10153c */
[----:B------:R-:W4:Y:S01]  /*4b190*/  LDC R19, c[0x0][0x278] ;  /* 0x00009e00ff137b82 */ /* 0x000f220000000800 */
[----:B---3--:R-:W-:Y:S01]  /*4b1a0*/  IMAD R5, R16, 0x3c6, RZ ;  /* 0x000003c610057824 */ /* 0x008fe200078e02ff */
[----:B------:R3:W-:Y:S06]  /*4b1b0*/  STG.E.U16 desc[UR60][R10.64], R22 ;  /* 0x000000160a007986 */ /* 0x0007ec000c10153c */
[----:B------:R-:W4:Y:S01]  /*4b1c0*/  LDC R16, c[0x0][0x278] ;  /* 0x00009e00ff107b82 */ /* 0x000f220000000800 */
[----:B--2---:R-:W-:Y:S01]  /*4b1d0*/  IMAD R21, R14, 0x3c4, RZ ;  /* 0x000003c40e157824 */ /* 0x004fe200078e02ff */
[----:B-1----:R-:W-:-:S06]  /*4b1e0*/  IADD3 R8, P4, R17, R2, RZ ;  /* 0x0000000211087210 */ /* 0x002fcc0007f9e0ff */
[----:B---3--:R-:W1:Y:S01]  /*4b1f0*/  LDC R10, c[0x0][0x278] ;  /* 0x00009e00ff0a7b82 */ /* 0x008e620000000800 */
[-C--:B------:R-:W-:Y:S01]  /*4b200*/  IADD3 R4, P0, R21, R2.reuse, RZ ;  /* 0x0000000215047210 */ /* 0x080fe20007f1e0ff */
[----:B------:R-:W-:Y:S01]  /*4b210*/  IMAD R7, R12, 0x1e3, RZ ;  /* 0x000001e30c077824 */ /* 0x000fe200078e02ff */
[----:B------:R-:W-:-:S05]  /*4b220*/  IADD3 R6, P3, R5, R2, RZ ;  /* 0x0000000205067210 */ /* 0x000fca0007f7e0ff */
[----:B------:R-:W2:Y:S01]  /*4b230*/  LDC R17, c[0x0][0x278] ;  /* 0x00009e00ff117b82 */ /* 0x000ea20000000800 */
[-C--:B------:R-:W-:Y:S01]  /*4b240*/  LEA.HI.X.SX32 R5, R38, R3.reuse, 0x1, P0 ;  /* 0x0000000326057211 */ /* 0x080fe200000f0eff */
[----:B0-----:R-:W-:Y:S01]  /*4b250*/  IMAD R11, R15, 0x3ca, RZ ;  /* 0x000003ca0f0b7824 */ /* 0x001fe200078e02ff */
[-C--:B------:R-:W-:Y:S02]  /*4b260*/  LEA.HI.X.SX32 R7, R7, R3.reuse, 0x1, P3 ;  /* 0x0000000307077211 */ /* 0x080fe400018f0eff */
[----:B------:R-:W-:Y:S01]  /*4b270*/  PRMT R22, R237, 0x7632, R22 ;  /* 0x00007632ed167816 */ /* 0x000fe20000000016 */
[----:B------:R0:W-:Y:S01]  /*4b280*/  STG.E.U16 desc[UR60][R4.64], R237 ;  /* 0x000000ed04007986 */ /* 0x0001e2000c10153c */
[----:B------:R-:W-:Y:S01]  /*4b290*/  LEA.HI.X.SX32 R9, R43, R3, 0x1, P4 ;  /* 0x000000032b097211 */ /* 0x000fe200020f0eff */
[----:B----4-:R-:W-:Y:S01]  /*4b2a0*/  IMAD R21, R18, 0x3cc, RZ ;  /* 0x000003cc12157824 */ /* 0x010fe200078e02ff */
[----:B------:R-:W3:Y:S01]  /*4b2b0*/  LDC R15, c[0x0][0x278] ;  /* 0x00009e00ff0f7b82 */ /* 0x000ee20000000800 */
[----:B------:R-:W-:Y:S01]  /*4b2c0*/  IMAD R19, R19, 0x3ce, RZ ;  /* 0x000003ce13137824 */ /* 0x000fe200078e02ff */
[----:B------:R4:W-:Y:S01]  /*4b2d0*/  STG.E.U16 desc[UR60][R6.64], R22 ;  /* 0x0000001606007986 */ /* 0x0009e2000c10153c */
[----:B------:R-:W-:-:S05]  /*4b2e0*/  PRMT R23, R238, 0x7632, R23 ;  /* 0x00007632ee177816 */ /* 0x000fca0000000017 */
[----:B------:R-:W3:Y:S01]  /*4b2f0*/  LDC R20, c[0x0][0x278] ;  /* 0x00009e00ff147b82 */ /* 0x000ee20000000800 */
[----:B0-----:R-:W-:Y:S01]  /*4b300*/  IMAD R5, R13, 0x1e5, RZ ;  /* 0x000001e50d057824 */ /* 0x001fe200078e02ff */
[-C--:B------:R-:W-:Y:S01]  /*4b310*/  IADD3 R4, P3, R11, R2.reuse, RZ ;  /* 0x000000020b047210 */ /* 0x080fe20007f7e0ff */
[----:B------:R-:W-:Y:S01]  /*4b320*/  IMAD R11, R16, 0x3d0, RZ ;  /* 0x000003d0100b7824 */ /* 0x000fe200078e02ff */
[----:B------:R1:W-:Y:S01]  /*4b330*/  STG.E.U16 desc[UR60][R8.64], R238 ;  /* 0x000000ee08007986 */ /* 0x0003e2000c10153c */
[-C--:B----4-:R-:W-:Y:S02]  /*4b340*/  IADD3 R6, P0, R21, R2.reuse, RZ ;  /* 0x0000000215067210 */ /* 0x090fe40007f1e0ff */
[-C--:B------:R-:W-:Y:S01]  /*4b350*/  LEA.HI.X.SX32 R5, R5, R3.reuse, 0x1, P3 ;  /* 0x0000000305057211 */ /* 0x080fe200018f0eff */
[----:B------:R-:W0:Y:S01]  /*4b360*/  LDC R12, c[0x0][0x278] ;  /* 0x00009e00ff0c7b82 */ /* 0x000e220000000800 */
[----:B------:R-:W-:Y:S01]  /*4b370*/  LEA.HI.X.SX32 R7, R41, R3, 0x1, P0 ;  /* 0x0000000329077211 */ /* 0x000fe200000f0eff */
[----:B-1----:R-:W-:Y:S01]  /*4b380*/  IMAD R9, R10, 0x1e7, RZ ;  /* 0x000001e70a097824 */ /* 0x002fe200078e02ff */
[----:B------:R-:W-:-:S05]  /*4b390*/  IADD3 R8, P3, R19, R2, RZ ;  /* 0x0000000213087210 */ /* 0x000fca0007f7e0ff */
[----:B------:R-:W1:Y:S01]  /*4b3a0*/  LDC R14, c[0x0][0x278] ;  /* 0x00009e00ff0e7b82 */ /* 0x000e620000000800 */
[----:B------:R-:W-:Y:S02]  /*4b3b0*/  IADD3 R10, P4, R11, R2, RZ ;  /* 0x000000020b0a7210 */ /* 0x000fe40007f9e0ff */
[-C--:B------:R-:W-:Y:S02]  /*4b3c0*/  LEA.HI.X.SX32 R9, R9, R3.reuse, 0x1, P3 ;  /* 0x0000000309097211 */ /* 0x080fe400018f0eff */
[----:B------:R-:W-:Y:S01]  /*4b3d0*/  PRMT R22, R239, 0x7632, R22 ;  /* 0x00007632ef167816 */ /* 0x000fe20000000016 */
[----:B--2---:R-:W-:Y:S01]  /*4b3e0*/  IMAD R21, R17, 0x3d2, RZ ;  /* 0x000003d211157824 */ /* 0x004fe200078e02ff */
[----:B------:R-:W-:Y:S01]  /*4b3f0*/  LEA.HI.X.SX32 R11, R42, R3, 0x1, P4 ;  /* 0x000000032a0b7211 */ /* 0x000fe200020f0eff */
[----:B------:R-:W2:Y:S01]  /*4b400*/  LDC R16, c[0x0][0x278] ;  /* 0x00009e00ff107b82 */ /* 0x000ea20000000800 */
[----:B------:R-:W-:Y:S04]  /*4b410*/  STG.E.U16 desc[UR60][R4.64], R23 ;  /* 0x0000001704007986 */ /* 0x000fe8000c10153c */
[----:B------:R-:W-:Y:S03]  /*4b420*/  STG.E.U16 desc[UR60][R6.64], R239 ;  /* 0x000000ef06007986 */ /* 0x000fe6000c10153c */
[----:B------:R-:W4:Y:S01]  /*4b430*/  LDC R17, c[0x0][0x278] ;  /* 0x00009e00ff117b82 */ /* 0x000f220000000800 */
[----:B------:R-:W-:Y:S04]  /*4b440*/  STG.E.U16 desc[UR60][R8.64], R22 ;  /* 0x0000001608007986 */ /* 0x000fe8000c10153c */
[----:B------:R3:W-:Y:S03]  /*4b450*/  STG.E.U16 desc[UR60][R10.64], R240 ;  /* 0x000000f00a007986 */ /* 0x0007e6000c10153c */
[----:B------:R-:W4:Y:S08]  /*4b460*/  LDC R13, c[0x0][0x278] ;  /* 0x00009e00ff0d7b82 */ /* 0x000f300000000800 */
[----:B------:R-:W4:Y:S08]  /*4b470*/  LDC R18, c[0x0][0x278] ;  /* 0x00009e00ff127b82 */ /* 0x000f300000000800 */
[----:B---3--:R-:W3:Y:S01]  /*4b480*/  LDC R10, c[0x0][0x278] ;  /* 0x00009e00ff0a7b82 */ /* 0x008ee20000000800 */
[----:B------:R-:W-:-:S07]  /*4b490*/  IMAD R15, R15, 0x3d4, RZ ;  /* 0x000003d40f0f7824 */ /* 0x000fce00078e02ff */
[----:B------:R-:W3:Y:S01]  /*4b4a0*/  LDC R19, c[0x0][0x278] ;  /* 0x00009e00ff137b82 */ /* 0x000ee20000000800 */
[----:B------:R-:W-:Y:S01]  /*4b4b0*/  IMAD R23, R20, 0x3d6, RZ ;  /* 0x000003d614177824 */ /* 0x000fe200078e02ff */
[-C--:B------:R-:W-:Y:S01]  /*4b4c0*/  IADD3 R4, P0, R21, R2.reuse, RZ ;  /* 0x0000000215047210 */ /* 0x080fe20007f1e0ff */
[----:B0-----:R-:W-:Y:S01]  /*4b4d0*/  IMAD R5, R12, 0x1e9, RZ ;  /* 0x000001e90c057824 */ /* 0x001fe200078e02ff */
[----:B------:R-:W-:-:S04]  /*4b4e0*/  IADD3 R6, P3, R15, R2, RZ ;  /* 0x000000020f067210 */ /* 0x000fc80007f7e0ff */
[----:B------:R-:W0:Y:S01]  /*4b4f0*/  LDC R20, c[0x0][0x278] ;  /* 0x00009e00ff147b82 */ /* 0x000e220000000800 */
[----:B-1----:R-:W-:Y:S01]  /*4b500*/  IMAD R9, R14, 0x1eb, RZ ;  /* 0x000001eb0e097824 */ /* 0x002fe200078e02ff */
[----:B------:R-:W-:Y:S01]  /*4b510*/  IADD3 R8, P4, R23, R2, RZ ;  /* 0x0000000217087210 */ /* 0x000fe20007f9e0ff */
[----:B--2---:R-:W-:-:S05]  /*4b520*/  IMAD R15, R16, 0x3d8, RZ ;  /* 0x000003d8100f7824 */ /* 0x004fca00078e02ff */
[----:B------:R-:W1:Y:S01]  /*4b530*/  LDC R21, c[0x0][0x278] ;  /* 0x00009e00ff157b82 */ /* 0x000e620000000800 */
[----:B----4-:R-:W-:Y:S01]  /*4b540*/  IMAD R17, R17, 0x3de, RZ ;  /* 0x000003de11117824 */ /* 0x010fe200078e02ff */
[----:B------:R-:W-:Y:S01]  /*4b550*/  LEA.HI.X.SX32 R5, R5, R3, 0x1, P0 ;  /* 0x0000000305057211 */ /* 0x000fe200000f0eff */
[----:B------:R-:W-:Y:S01]  /*4b560*/  IMAD R11, R13, 0x1ed, RZ ;  /* 0x000001ed0d0b7824 */ /* 0x000fe200078e02ff */
[----:B------:R-:W-:-:S04]  /*4b570*/  PRMT R240, R240, 0x7632, R240 ;  /* 0x00007632f0f07816 */ /* 0x000fc800000000f0 */
[----:B------:R-:W2:Y:S01]  /*4b580*/  LDC R16, c[0x0][0x278] ;  /* 0x00009e00ff107b82 */ /* 0x000ea20000000800 */
[----:B------:R-:W-:Y:S01]  /*4b590*/  LEA.HI.X.SX32 R9, R9, R3, 0x1, P4 ;  /* 0x0000000309097211 */ /* 0x000fe200020f0eff */
[----:B---3--:R-:W-:Y:S01]  /*4b5a0*/  IMAD R13, R10, 0x1ef, RZ ;  /* 0x000001ef0a0d7824 */ /* 0x008fe200078e02ff */
[----:B------:R-:W-:-:S05]  /*4b5b0*/  IADD3 R10, P4, R17, R2, RZ ;  /* 0x00000002110a7210 */ /* 0x000fca0007f9e0ff */
[----:B------:R-:W3:Y:S01]  /*4b5c0*/  LDC R22, c[0x0][0x278] ;  /* 0x00009e00ff167b82 */ /* 0x000ee20000000800 */
[----:B------:R-:W-:Y:S01]  /*4b5d0*/  LEA.HI.X.SX32 R7, R45, R3, 0x1, P3 ;  /* 0x000000032d077211 */ /* 0x000fe200018f0eff */
[----:B------:R4:W-:Y:S01]  /*4b5e0*/  STG.E.U16 desc[UR60][R4.64], R240 ;  /* 0x000000f004007986 */ /* 0x0009e2000c10153c */
[----:B------:R-:W-:-:S05]  /*4b5f0*/  PRMT R24, R241, 0x7632, R24 ;  /* 0x00007632f1187816 */ /* 0x000fca0000000018 */
[----:B------:R-:W3:Y:S01]  /*4b600*/  LDC R12, c[0x0][0x278] ;  /* 0x00009e00ff0c7b82 */ /* 0x000ee20000000800 */
[----:B------:R-:W-:Y:S02]  /*4b610*/  IMAD R23, R18, 0x3da, RZ ;  /* 0x000003da12177824 */ /* 0x000fe400078e02ff */
[----:B------:R-:W-:-:S05]  /*4b620*/  IMAD R19, R19, 0x3dc, RZ ;  /* 0x000003dc13137824 */ /* 0x000fca00078e02ff */
[----:B------:R-:W3:Y:S01]  /*4b630*/  LDC R14, c[0x0][0x278] ;  /* 0x00009e00ff0e7b82 */ /* 0x000ee20000000800 */
[----:B----4-:R-:W-:-:S07]  /*4b640*/  IADD3 R4, P3, R15, R2, RZ ;  /* 0x000000020f047210 */ /* 0x010fce0007f7e0ff */
[----:B------:R-:W4:Y:S01]  /*4b650*/  LDC R17, c[0x0][0x278] ;  /* 0x00009e00ff117b82 */ /* 0x000f220000000800 */
[----:B------:R-:W-:Y:S01]  /*4b660*/  LEA.HI.X.SX32 R5, R55, R3, 0x1, P3 ;  /* 0x0000000337057211 */ /* 0x000fe200018f0eff */
[----:B------:R0:W-:Y:S04]  /*4b670*/  STG.E.U16 desc[UR60][R6.64], R241 ;  /* 0x000000f106007986 */ /* 0x0001e8000c10153c */
[----:B------:R1:W-:Y:S02]  /*4b680*/  STG.E.U16 desc[UR60][R8.64], R24 ;  /* 0x0000001808007986 */ /* 0x0003e4000c10153c */
[----:B------:R-:W4:Y:S02]  /*4b690*/  LDC R18, c[0x0][0x278] ;  /* 0x00009e00ff127b82 */ /* 0x000f240000000800 */
[----:B------:R2:W-:Y:S01]  /*4b6a0*/  STG.E.U16 desc[UR60][R4.64], R242 ;  /* 0x000000f204007986 */ /* 0x0005e2000c10153c */
[----:B0-----:R-:W-:Y:S01]  /*4b6b0*/  IADD3 R6, P0, R23, R2, RZ ;  /* 0x0000000217067210 */ /* 0x001fe20007f1e0ff */
[----:B------:R-:W-:-:S04]  /*4b6c0*/  IMAD R23, R20, 0x3e0, RZ ;  /* 0x000003e014177824 */ /* 0x000fc800078e02ff */
[----:B------:R-:W0:Y:S01]  /*4b6d0*/  LDC R15, c[0x0][0x278] ;  /* 0x00009e00ff0f7b82 */ /* 0x000e220000000800 */
[----:B-1----:R-:W-:Y:S02]  /*4b6e0*/  IADD3 R8, P3, R19, R2, RZ ;  /* 0x0000000213087210 */ /* 0x002fe40007f7e0ff */
[-C--:B------:R-:W-:Y:S02]  /*4b6f0*/  LEA.HI.X.SX32 R7, R11, R3.reuse, 0x1, P0 ;  /* 0x000000030b077211 */ /* 0x080fe400000f0eff */
[----:B--2---:R-:W-:Y:S01]  /*4b700*/  PRMT R5, R242, 0x7632, R5 ;  /* 0x00007632f2057816 */ /* 0x004fe20000000005 */
[----:B------:R-:W-:Y:S01]  /*4b710*/  IMAD R21, R21, 0x3e2, RZ ;  /* 0x000003e215157824 */ /* 0x000fe200078e02ff */
[-C--:B------:R-:W-:Y:S01]  /*4b720*/  LEA.HI.X.SX32 R9, R54, R3.reuse, 0x1, P3 ;  /* 0x0000000336097211 */ /* 0x080fe200018f0eff */
[----:B------:R-:W1:Y:S01]  /*4b730*/  LDC R19, c[0x0][0x278] ;  /* 0x00009e00ff137b82 */ /* 0x000e620000000800 */
[----:B------:R-:W-:Y:S01]  /*4b740*/  LEA.HI.X.SX32 R11, R13, R3, 0x1, P4 ;  /* 0x000000030d0b7211 */ /* 0x000fe200020f0eff */
[----:B------:R2:W-:Y:S01]  /*4b750*/  STG.E.U16 desc[UR60][R6.64], R5 ;  /* 0x0000000506007986 */ /* 0x0005e2000c10153c */
[----:B------:R-:W-:-:S02]  /*4b760*/  PRMT R24, R243, 0x7632, R24 ;  /* 0x00007632f3187816 */ /* 0x000fc40000000018 */
[-C--:B------:R-:W-:Y:S01]  /*4b770*/  IADD3 R4, P3, R23, R2.reuse, RZ ;  /* 0x0000000217047210 */ /* 0x080fe20007f7e0ff */
[----:B------:R2:W-:Y:S01]  /*4b780*/  STG.E.U16 desc[UR60][R8.64], R243 ;  /* 0x000000f308007986 */ /* 0x0005e2000c10153c */
[----:B------:R-:W-:Y:S01]  /*4b790*/  IMAD R23, R16, 0x3e4, RZ ;  /* 0x000003e410177824 */ /* 0x000fe200078e02ff */
[----:B------:R-:W0:Y:S01]  /*4b7a0*/  LDC R20, c[0x0][0x278] ;  /* 0x00009e00ff147b82 */ /* 0x000e220000000800 */
[----:B---3--:R-:W-:Y:S01]  /*4b7b0*/  IMAD R13, R12, 0x1f1, RZ ;  /* 0x000001f10c0d7824 */ /* 0x008fe200078e02ff */
[----:B------:R3:W-:Y:S01]  /*4b7c0*/  STG.E.U16 desc[UR60][R10.64], R24 ;  /* 0x000000180a007986 */ /* 0x0007e2000c10153c */
[-C--:B--2---:R-:W-:Y:S01]  /*4b7d0*/  LEA.HI.X.SX32 R5, R44, R3.reuse, 0x1, P3 ;  /* 0x000000032c057211 */ /* 0x084fe200018f0eff */
[----:B------:R-:W-:Y:S01]  /*4b7e0*/  IMAD R9, R22, 0x3e6, RZ ;  /* 0x000003e616097824 */ /* 0x000fe200078e02ff */
[-C--:B------:R-:W-:Y:S01]  /*4b7f0*/  IADD3 R8, P0, R21, R2.reuse, RZ ;  /* 0x0000000215087210 */ /* 0x080fe20007f1e0ff */
[----:B------:R-:W-:Y:S02]  /*4b800*/  IMAD R7, R14, 0x1f3, RZ ;  /* 0x000001f30e077824 */ /* 0x000fe400078e02ff */
[----:B------:R-:W2:Y:S01]  /*4b810*/  LDC R21, c[0x0][0x278] ;  /* 0x00009e00ff157b82 */ /* 0x000ea20000000800 */
[-C--:B---3--:R-:W-:Y:S01]  /*4b820*/  IADD3 R10, P3, R23, R2.reuse, RZ ;  /* 0x00000002170a7210 */ /* 0x088fe20007f7e0ff */
[----:B----4-:R-:W-:Y:S01]  /*4b830*/  IMAD R23, R17, 0x3e8, RZ ;  /* 0x000003e811177824 */ /* 0x010fe200078e02ff */
[----:B------:R-:W-:Y:S01]  /*4b840*/  IADD3 R12, P4, R9, R2, RZ ;  /* 0x00000002090c7210 */ /* 0x000fe20007f9e0ff */
[----:B------:R-:W-:Y:S01]  /*4b850*/  STG.E.U16 desc[UR60][R4.64], R248 ;  /* 0x000000f804007986 */ /* 0x000fe2000c10153c */
[----:B------:R-:W-:-:S03]  /*4b860*/  LEA.HI.X.SX32 R9, R13, R3, 0x1, P0 ;  /* 0x000000030d097211 */ /* 0x000fc600000f0eff */
[----:B------:R-:W3:Y:S01]  /*4b870*/  LDC R17, c[0x0][0x278] ;  /* 0x00009e00ff117b82 */ /* 0x000ee20000000800 */
[----:B------:R-:W-:Y:S02]  /*4b880*/  LEA.HI.X.SX32 R13, R7, R3, 0x1, P4 ;  /* 0x00000003070d7211 */ /* 0x000fe400020f0eff */
[----:B------:R-:W4:Y:S01]  /*4b890*/  LDS.128 R4, [R0] ;  /* 0x0000000000047984 */ /* 0x000f220000000c00 */
[----:B------:R-:W-:-:S04]  /*4b8a0*/  PRMT R16, R248, 0x7632, R16 ;  /* 0x00007632f8107816 */ /* 0x000fc80000000010 */
[----:B------:R-:W4:Y:S01]  /*4b8b0*/  LDC R14, c[0x0][0x278] ;  /* 0x00009e00ff0e7b82 */ /* 0x000f220000000800 */
[----:B------:R-:W-:Y:S01]  /*4b8c0*/  LEA.HI.X.SX32 R11, R58, R3, 0x1, P3 ;  /* 0x000000033a0b7211 */ /* 0x000fe200018f0eff */
[----:B------:R-:W-:Y:S01]  /*4b8d0*/  IMAD R25, R18, 0x3ea, RZ ;  /* 0x000003ea12197824 */ /* 0x000fe200078e02ff */
[----:B------:R0:W-:Y:S01]  /*4b8e0*/  STG.E.U16 desc[UR60][R8.64], R16 ;  /* 0x0000001008007986 */ /* 0x0001e2000c10153c */
[----:B------:R-:W-:Y:S01]  /*4b8f0*/  PRMT R24, R249, 0x7632, R24 ;  /* 0x00007632f9187816 */ /* 0x000fe20000000018 */
[----:B-1----:R-:W-:Y:S02]  /*4b900*/  IMAD R19, R19, 0x3ec, RZ ;  /* 0x000003ec13137824 */ /* 0x002fe400078e02ff */
[----:B------:R1:W-:Y:S01]  /*4b910*/  STG.E.U16 desc[UR60][R10.64], R249 ;  /* 0x000000f90a007986 */ /* 0x0003e2000c10153c */
[----:B------:R-:W4:Y:S01]  /*4b920*/  LDC R22, c[0x0][0x278] ;  /* 0x00009e00ff167b82 */ /* 0x000f220000000800 */
[----:B--2---:R-:W-:Y:S02]  /*4b930*/  IMAD R21, R21, 0x3f0, RZ ;  /* 0x000003f015157824 */ /* 0x004fe400078e02ff */
[----:B------:R2:W-:Y:S01]  /*4b940*/  STG.E.U16 desc[UR60][R12.64], R24 ;  /* 0x000000180c007986 */ /* 0x0005e2000c10153c */
[----:B0-----:R-:W-:-:S04]  /*4b950*/  IADD3 R8, P0, R23, R2, RZ ;  /* 0x0000000217087210 */ /* 0x001fc80007f1e0ff */
[----:B------:R-:W0:Y:S01]  /*4b960*/  LDC R18, c[0x0][0x278] ;  /* 0x00009e00ff127b82 */ /* 0x000e220000000800 */
[----:B-1----:R-:W-:Y:S01]  /*4b970*/  IMAD R11, R15, 0x1f5, RZ ;  /* 0x000001f50f0b7824 */ /* 0x002fe200078e02ff */
[----:B------:R-:W-:Y:S02]  /*4b980*/  IADD3 R10, P3, R25, R2, RZ ;  /* 0x00000002190a7210 */ /* 0x000fe40007f7e0ff */
[----:B------:R-:W-:-:S04]  /*4b990*/  LEA.HI.X.SX32 R9, R57, R3, 0x1, P0 ;  /* 0x0000000339097211 */ /* 0x000fc800000f0eff */
[----:B------:R-:W1:Y:S01]  /*4b9a0*/  LDC R15, c[0x0][0x278] ;  /* 0x00009e00ff0f7b82 */ /* 0x000e620000000800 */
[----:B------:R-:W-:Y:S02]  /*4b9b0*/  LEA.HI.X.SX32 R11, R11, R3, 0x1, P3 ;  /* 0x000000030b0b7211 */ /* 0x000fe400018f0eff */
[----:B--2---:R-:W-:Y:S02]  /*4b9c0*/  PRMT R24, R250, 0x7632, R24 ;  /* 0x00007632fa187816 */ /* 0x004fe40000000018 */
[----:B------:R-:W-:Y:S01]  /*4b9d0*/  IADD3 R12, P4, R19, R2, RZ ;  /* 0x00000002130c7210 */ /* 0x000fe20007f9e0ff */
[----:B------:R4:W-:Y:S02]  /*4b9e0*/  STG.E.U16 desc[UR60][R8.64], R250 ;  /* 0x000000fa08007986 */ /* 0x0009e4000c10153c */
[----:B------:R-:W2:Y:S01]  /*4b9f0*/  LDC R19, c[0x0][0x278] ;  /* 0x00009e00ff137b82 */ /* 0x000ea20000000800 */
[----:B------:R-:W-:Y:S01]  /*4ba00*/  IMAD R25, R20, 0x3ee, RZ ;  /* 0x000003ee14197824 */ /* 0x000fe200078e02ff */
[----:B------:R4:W-:Y:S01]  /*4ba10*/  STG.E.U16 desc[UR60][R10.64], R24 ;  /* 0x000000180a007986 */ /* 0x0009e2000c10153c */
[----:B---3--:R-:W-:-:S05]  /*4ba20*/  IMAD R17, R17, 0x3f4, RZ ;  /* 0x000003f411117824 */ /* 0x008fca00078e02ff */
[----:B------:R-:W3:Y:S01]  /*4ba30*/  LDC R0, c[0x0][0x278] ;  /* 0x00009e00ff007b82 */ /* 0x000ee20000000800 */
[----:B------:R-:W-:Y:S01]  /*4ba40*/  LEA.HI.X.SX32 R13, R56, R3, 0x1, P4 ;  /* 0x00000003380d7211 */ /* 0x000fe200020f0eff */
[----:B----4-:R-:W-:Y:S01]  /*4ba50*/  IMAD R9, R14, 0x1f7, RZ ;  /* 0x000001f70e097824 */ /* 0x010fe200078e02ff */
[----:B------:R-:W-:-:S05]  /*4ba60*/  IADD3 R10, P0, R21, R2, RZ ;  /* 0x00000002150a7210 */ /* 0x000fca0007f1e0ff */
[----:B------:R-:W4:Y:S01]  /*4ba70*/  LDC R20, c[0x0][0x278] ;  /* 0x00009e00ff147b82 */ /* 0x000f220000000800 */
[----:B------:R-:W-:-:S07]  /*4ba80*/  IADD3 R14, P4, R17, R2, RZ ;  /* 0x00000002110e7210 */ /* 0x000fce0007f9e0ff */
[----:B------:R-:W3:Y:S08]  /*4ba90*/  LDC R23, c[0x0][0x278] ;  /* 0x00009e00ff177b82 */ /* 0x000ef00000000800 */
[----:B------:R-:W4:Y:S08]  /*4baa0*/  LDC R21, c[0x0][0x278] ;  /* 0x00009e00ff157b82 */ /* 0x000f300000000800 */
[----:B------:R-:W4:Y:S01]  /*4bab0*/  LDC R16, c[0x0][0x278] ;  /* 0x00009e00ff107b82 */ /* 0x000f220000000800 */
[----:B------:R-:W-:Y:S01]  /*4bac0*/  IADD3 R8, P3, R25, R2, RZ ;  /* 0x0000000219087210 */ /* 0x000fe20007f7e0ff */
[----:B------:R-:W-:-:S06]  /*4bad0*/  IMAD R11, R22, 0x3f2, RZ ;  /* 0x000003f2160b7824 */ /* 0x000fcc00078e02ff */
[----:B------:R-:W4:Y:S01]  /*4bae0*/  LDC R17, c[0x0][0x278] ;  /* 0x00009e00ff117b82 */ /* 0x000f220000000800 */
[----:B------:R1:W-:Y:S01]  /*4baf0*/  STG.E.U16 desc[UR60][R12.64], R251 ;  /* 0x000000fb0c007986 */ /* 0x0003e2000c10153c */
[-C--:B------:R-:W-:Y:S01]  /*4bb00*/  LEA.HI.X.SX32 R9, R9, R3.reuse, 0x1, P3 ;  /* 0x0000000309097211 */ /* 0x080fe200018f0eff */
[----:B0-----:R-:W-:Y:S01]  /*4bb10*/  IMAD R25, R18, 0x3f6, RZ ;  /* 0x000003f612197824 */ /* 0x001fe200078e02ff */
[----:B------:R-:W-:Y:S01]  /*4bb20*/  PRMT R26, R251, 0x7632, R26 ;  /* 0x00007632fb1a7816 */ /* 0x000fe2000000001a */
[----:B--2---:R-:W-:Y:S01]  /*4bb30*/  IMAD R19, R19, 0x3f8, RZ ;  /* 0x000003f813137824 */ /* 0x004fe200078e02ff */
[----:B------:R-:W-:Y:S01]  /*4bb40*/  PRMT R22, R4, 0x7632, R22 ;  /* 0x0000763204167816 */ /* 0x000fe20000000016 */
[----:B-1----:R-:W-:Y:S01]  /*4bb50*/  IMAD R13, R15, 0x1f9, RZ ;  /* 0x000001f90f0d7824 */ /* 0x002fe200078e02ff */
[----:B------:R-:W-:Y:S02]  /*4bb60*/  IADD3 R12, P3, R11, R2, RZ ;  /* 0x000000020b0c7210 */ /* 0x000fe40007f7e0ff */
[-C--:B------:R-:W-:Y:S01]  /*4bb70*/  LEA.HI.X.SX32 R11, R59, R3.reuse, 0x1, P0 ;  /* 0x000000033b0b7211 */ /* 0x080fe200000f0eff */
[----:B------:R0:W-:Y:S01]  /*4bb80*/  STG.E.U16 desc[UR60][R8.64], R26 ;  /* 0x0000001a08007986 */ /* 0x0001e2000c10153c */
[----:B------:R-:W-:-:S02]  /*4bb90*/  LEA.HI.X.SX32 R13, R13, R3, 0x1, P3 ;  /* 0x000000030d0d7211 */ /* 0x000fc400018f0eff */
[----:B------:R-:W-:Y:S01]  /*4bba0*/  LEA.HI.X.SX32 R15, R60, R3, 0x1, P4 ;  /* 0x000000033c0f7211 */ /* 0x000fe200020f0eff */
[----:B------:R1:W-:Y:S01]  /*4bbb0*/  STG.E.U16 desc[UR60][R10.64], R4 ;  /* 0x000000040a007986 */ /* 0x0003e2000c10153c */
[----:B---3--:R-:W-:Y:S02]  /*4bbc0*/  IMAD R23, R23, 0x3fc, RZ ;  /* 0x000003fc17177824 */ /* 0x008fe400078e02ff */
[----:B----4-:R-:W-:Y:S01]  /*4bbd0*/  IMAD R21, R21, 0x3fe, RZ ;  /* 0x000003fe15157824 */ /* 0x010fe200078e02ff */
[----:B------:R2:W-:Y:S01]  /*4bbe0*/  STG.E.U16 desc[UR60][R12.64], R22 ;  /* 0x000000160c007986 */ /* 0x0005e2000c10153c */
[----:B0-----:R-:W-:Y:S01]  /*4bbf0*/  IMAD R9, R0, 0x1fb, RZ ;  /* 0x000001fb00097824 */ /* 0x001fe200078e02ff */
[-C--:B------:R-:W-:Y:S01]  /*4bc00*/  IADD3 R8, P3, R25, R2.reuse, RZ ;  /* 0x0000000219087210 */ /* 0x080fe20007f7e0ff */
[----:B------:R-:W-:Y:S01]  /*4bc10*/  IMAD R25, R20, 0x3fa, RZ ;  /* 0x000003fa14197824 */ /* 0x000fe200078e02ff */
[----:B------:R0:W-:Y:S01]  /*4bc20*/  STG.E.U16 desc[UR60][R14.64], R5 ;  /* 0x000000050e007986 */ /* 0x0001e2000c10153c */
[----:B-1----:R-:W-:-:S02]  /*4bc30*/  IADD3 R10, P0, R19, R2, RZ ;  /* 0x00000002130a7210 */ /* 0x002fc40007f1e0ff */
[-C--:B------:R-:W-:Y:S02]  /*4bc40*/  LEA.HI.X.SX32 R9, R9, R3.reuse, 0x1, P3 ;  /* 0x0000000309097211 */ /* 0x080fe400018f0eff */
[----:B--2---:R-:W-:Y:S02]  /*4bc50*/  PRMT R13, R5, 0x7632, R13 ;  /* 0x00007632050d7816 */ /* 0x004fe4000000000d */
[-C--:B------:R-:W-:Y:S02]  /*4bc60*/  IADD3 R4, P3, R25, R2.reuse, RZ ;  /* 0x0000000219047210 */ /* 0x080fe40007f7e0ff */
[-C--:B------:R-:W-:Y:S01]  /*4bc70*/  IADD3 R12, P4, R23, R2.reuse, RZ ;  /* 0x00000002170c7210 */ /* 0x080fe20007f9e0ff */
[----:B0-----:R-:W-:Y:S01]  /*4bc80*/  IMAD R5, R16, 0x1fd, RZ ;  /* 0x000001fd10057824 */ /* 0x001fe200078e02ff */
[----:B------:R-:W-:Y:S02]  /*4bc90*/  LEA.HI.X.SX32 R11, R61, R3, 0x1, P0 ;  /* 0x000000033d0b7211 */ /* 0x000fe400000f0eff */
[----:B------:R-:W-:-:S02]  /*4bca0*/  IADD3 R2, P0, R21, R2, RZ ;  /* 0x0000000215027210 */ /* 0x000fc40007f1e0ff */
[----:B------:R-:W-:Y:S01]  /*4bcb0*/  LEA R15, R17, -R17, 0x9 ;  /* 0x80000011110f7211 */ /* 0x000fe200078e48ff */
[----:B------:R0:W-:Y:S01]  /*4bcc0*/  STG.E.U16 desc[UR60][R8.64], R13 ;  /* 0x0000000d08007986 */ /* 0x0001e2000c10153c */
[-C--:B------:R-:W-:Y:S02]  /*4bcd0*/  LEA.HI.X.SX32 R5, R5, R3.reuse, 0x1, P3 ;  /* 0x0000000305057211 */ /* 0x080fe400018f0eff */
[----:B------:R-:W-:Y:S02]  /*4bce0*/  PRMT R16, R6, 0x7632, R16 ;  /* 0x0000763206107816 */ /* 0x000fe40000000010 */
[----:B------:R-:W-:Y:S01]  /*4bcf0*/  PRMT R18, R7, 0x7632, R18 ;  /* 0x0000763207127816 */ /* 0x000fe20000000012 */
[----:B------:R1:W-:Y:S01]  /*4bd00*/  STG.E.U16 desc[UR60][R10.64], R6 ;  /* 0x000000060a007986 */ /* 0x0003e2000c10153c */
[-C--:B0-----:R-:W-:Y:S02]  /*4bd10*/  LEA.HI.X.SX32 R13, R62, R3.reuse, 0x1, P4 ;  /* 0x000000033e0d7211 */ /* 0x081fe400020f0eff */
[----:B------:R-:W-:Y:S01]  /*4bd20*/  LEA.HI.X.SX32 R3, R15, R3, 0x1, P0 ;  /* 0x000000030f037211 */ /* 0x000fe200000f0eff */
[----:B------:R0:W-:Y:S04]  /*4bd30*/  STG.E.U16 desc[UR60][R4.64], R16 ;  /* 0x0000001004007986 */ /* 0x0001e8000c10153c */
[----:B------:R2:W-:Y:S04]  /*4bd40*/  STG.E.U16 desc[UR60][R12.64], R7 ;  /* 0x000000070c007986 */ /* 0x0005e8000c10153c */
[----:B------:R-:W-:Y:S01]  /*4bd50*/  STG.E.U16 desc[UR60][R2.64], R18 ;  /* 0x0000001202007986 */ /* 0x000fe2000c10153c */
[----:B------:R-:W-:-:S02]  /*4bd60*/  FSEL R9, R109, -INF , P1 ;  /* 0xff8000006d097808 */ /* 0x000fc40000800000 */
[----:B------:R-:W-:Y:S02]  /*4bd70*/  FSEL R8, R108, -INF , P2 ;  /* 0xff8000006c087808 */ /* 0x000fe40001000000 */
[----:B------:R-:W-:Y:S02]  /*4bd80*/  FSEL R0, R107, -INF , P5 ;  /* 0xff8000006b007808 */ /* 0x000fe40002800000 */
[----:B------:R-:W-:Y:S01]  /*4bd90*/  FSEL R14, R106, -INF , P6 ;  /* 0xff8000006a0e7808 */ /* 0x000fe20003000000 */
[----:B-1----:R-:W-:Y:S01]  /*4bda0*/  FFMA R10, R9, 0.69314718246459960938, R105 ;  /* 0x3f317218090a7823 */ /* 0x002fe20000000069 */
[----:B------:R-:W-:Y:S01]  /*4bdb0*/  BAR.SYNC.DEFER_BLOCKING 0x0 ;  /* 0x0000000000007b1d */ /* 0x000fe20000010000 */
[----:B------:R-:W-:Y:S01]  /*4bdc0*/  FFMA R11, R8, 0.69314718246459960938, R104 ;  /* 0x3f317218080b7823 */ /* 0x000fe20000000068 */
[----:B0-----:R-:W-:Y:S01]  /*4bdd0*/  FFMA R4, R0, 0.69314718246459960938, R102 ;  /* 0x3f31721800047823 */ /* 0x001fe20000000066 */
[----:B------:R-:W-:-:S05]  /*4bde0*/  FFMA R5, R14, 0.69314718246459960938, R101 ;  /* 0x3f3172180e057823 */ /* 0x000fca0000000065 */
[----:B------:R-:W0:Y:S01]  /*4bdf0*/  LDC R0, c[0x0][0x27c] ;  /* 0x00009f00ff007b82 */ /* 0x000e220000000800 */
[----:B------:R-:W0:Y:S07]  /*4be00*/  S2R R101, SR_CTAID.Y ;  /* 0x0000000000657919 */ /* 0x000e2e0000002600 */
[----:B--2---:R-:W1:Y:S01]  /*4be10*/  LDC.64 R12, c[0x0][0x230] ;  /* 0x00008c00ff0c7b82 */ /* 0x004e620000000a00 */
[----:B------:R-:W-:Y:S04]  /*4be20*/  STS.64 [R100], R10 ;  /* 0x0000000a64007388 */ /* 0x000fe80000000a00 */
[----:B------:R2:W-:Y:S03]  /*4be30*/  STS.64 [R100+0x100], R4 ;  /* 0x0001000464007388 */ /* 0x0005e60000000a00 */
[----:B------:R-:W-:Y:S06]  /*4be40*/  BAR.SYNC.DEFER_BLOCKING 0x0 ;  /* 0x0000000000007b1d */ /* 0x000fec0000010000 */
[----:B--2---:R-:W2:Y:S01]  /*4be50*/  S2R R100, SR_CTAID.X ;  /* 0x0000000000647919 */ /* 0x004ea20000002500 */
[----:B------:R-:W3:Y:S01]  /*4be60*/  S2R R102, SR_TID.X ;  /* 0x0000000000667919 */ /* 0x000ee20000002100 */
[----:B------:R-:W4:Y:S01]  /*4be70*/  LDS R9, [R103] ;  /* 0x0000000067097984 */ /* 0x000f220000000800 */
[----:B0-----:R-:W-:-:S05]  /*4be80*/  IMAD R0, R101, R0, RZ ;  /* 0x0000000065007224 */ /* 0x001fca00078e02ff */
[----:B------:R-:W-:Y:S02]  /*4be90*/  SHF.L.U32 R7, R0, 0x2, RZ ;  /* 0x0000000200077819 */ /* 0x000fe400000006ff */
[----:B--2---:R-:W-:-:S04]  /*4bea0*/  SHF.L.U32 R100, R100, 0x7, RZ ;  /* 0x0000000764647819 */ /* 0x004fc800000006ff */
[----:B---3--:R-:W-:Y:S01]  /*4beb0*/  LOP3.LUT R100, R100, 0x7f, R102, 0xf8, !PT ;  /* 0x0000007f64647812 */ /* 0x008fe200078ef866 */
[----:B------:R-:W-:-:S03]  /*4bec0*/  IMAD.HI R0, R0, 0x4, RZ ;  /* 0x0000000400007827 */ /* 0x000fc600078e02ff */
[C---:B------:R-:W-:Y:S01]  /*4bed0*/  SHF.L.U32 R6, R100.reuse, 0x2, RZ ;  /* 0x0000000264067819 */ /* 0x040fe200000006ff */
[----:B------:R-:W-:-:S03]  /*4bee0*/  IMAD.HI R3, R100, 0x4, RZ ;  /* 0x0000000464037827 */ /* 0x000fc600078e02ff */
[----:B-1----:R-:W-:-:S04]  /*4bef0*/  IADD3 R2, P0, P1, R6, R12, R7 ;  /* 0x0000000c06027210 */ /* 0x002fc8000791e007 */
[----:B------:R-:W-:-:S05]  /*4bf00*/  IADD3.X R3, R3, R13, R0, P0, P1 ;  /* 0x0000000d03037210 */ /* 0x000fca00007e2400 */
[----:B----4-:R-:W-:Y:S01]  /*4bf10*/  STG.E desc[UR60][R2.64], R9 ;  /* 0x0000000902007986 */ /* 0x010fe2000c10193c */
[----:B------:R-:W-:Y:S05]  /*4bf20*/  EXIT ;  /* 0x000000000000794d */ /* 0x000fea0003800000 */
.L_x_2:
[----:B------:R-:W-:-:S00]  /*4bf30*/  BRA `(.L_x_2) ;  /* 0xfffffffc00fc7947 */ /* 0x000fc0000383ffff */
[----:B------:R-:W-:-:S00]  /*4bf40*/  NOP ;  /* 0x0000000000007918 */ /* 0x000fc00000000000 */
        /* <DEDUP_REMOVED lines=11> */
.L_x_3:


//--------------------- .nv.global.init           --------------------------
	.section	.nv.global.init,"aw",@progbits
.nv.global.init:
	.type		_$_str,@object
	.size		_$_str,(.L_0 - _$_str)
_$_str:
        /*0000*/ 	.byte	0x5f, 0x5f, 0x43, 0x55, 0x44, 0x41, 0x5f, 0x46, 0x54, 0x5a, 0x00
.L_0:


//--------------------- .nv.shared.attn_fwd       --------------------------
	.section	.nv.shared.attn_fwd,"aw",@nobits
	.sectionflags	@""
	.align	16
	.zero		1024


//--------------------- .nv.shared.reserved.0     --------------------------
	.section	.nv.shared.reserved.0,"aw",@nobits
	.weak		__nv_reservedSMEM_offset_0_alias
	.size		__nv_reservedSMEM_offset_0_alias, 0, 0
	.other		__nv_reservedSMEM_offset_0_alias,@"STO_CUDA_RESERVED_SHARED STV_DEFAULT"
__nv_reservedSMEM_offset_0_alias:
	.zero		0


//--------------------- .nv.constant0.attn_fwd    --------------------------
	.section	.nv.constant0.attn_fwd,"a",@progbits
	.sectionflags	@""
	.align	4
.nv.constant0.attn_fwd:
	.zero		664


//--------------------- SYMBOLS --------------------------

	.type		.nv.reservedSmem.offset0,@object
	.size		.nv.reservedSmem.offset0,0x4
